def matmul_kernel(
    a_ptr,
    b_ptr,
    c_ptr,
    M,
    N,
    K,
    stride_am,
    stride_ak,
    stride_bk,
    stride_bn,
    stride_cm,
    stride_cn,
    BLOCK_M: tl.constexpr,
    BLOCK_N: tl.constexpr,
    BLOCK_K: tl.constexpr,
    GROUP_M: tl.constexpr,
):
    pid = tl.program_id(axis=0)
    num_pid_m = tl.cdiv(M, BLOCK_M)
    num_pid_n = tl.cdiv(N, BLOCK_N)
    num_pid_in_group = GROUP_M * num_pid_n
    group_id = pid // num_pid_in_group
    first_pid_m = group_id * GROUP_M
    group_size_m = min(num_pid_m - first_pid_m, GROUP_M)
    pid_m = first_pid_m + ((pid % num_pid_in_group) % group_size_m)
    pid_n = (pid % num_pid_in_group) // group_size_m

    offs_am = (pid_m * BLOCK_M + tl.arange(0, BLOCK_M)) % M
    offs_bn = (pid_n * BLOCK_N + tl.arange(0, BLOCK_N)) % N
    offs_k = tl.arange(0, BLOCK_K)
    a_ptrs = a_ptr + offs_am[:, None] * stride_am + offs_k[None, :] * stride_ak
    b_ptrs = b_ptr + offs_k[:, None] * stride_bk + offs_bn[None, :] * stride_bn

    acc = tl.zeros((BLOCK_M, BLOCK_N), dtype=tl.float32)
    for kk in range(0, tl.cdiv(K, BLOCK_K)):
        a = tl.load(a_ptrs, mask=offs_k[None, :] < K - kk * BLOCK_K, other=0.0)
        b = tl.load(b_ptrs, mask=offs_k[:, None] < K - kk * BLOCK_K, other=0.0)
        acc = tl.dot(a, b, acc)
        a_ptrs += BLOCK_K * stride_ak
        b_ptrs += BLOCK_K * stride_bk

    c = acc.to(c_ptr.dtype.element_ty)
    offs_cm = pid_m * BLOCK_M + tl.arange(0, BLOCK_M)
    offs_cn = pid_n * BLOCK_N + tl.arange(0, BLOCK_N)
    c_ptrs = c_ptr + offs_cm[:, None] * stride_cm + offs_cn[None, :] * stride_cn
    mask = (offs_cm[:, None] < M) & (offs_cn[None, :] < N)
    tl.store(c_ptrs, c, mask=mask)

# config = {"BLOCK_K": 64, "BLOCK_M": 256, "BLOCK_N": 256, "GROUP_M": 8, "arch": "sm_100", "dtype": "fp16", "num_ctas": 2, "num_stages": 3, "num_warps": 4}
# arch = sm_100


// ===== COMPILED SASS (sm_100a) =====

	.target	sm_100a

	.elftype	@"ET_EXEC"


//--------------------- .note.nv.tkinfo           --------------------------
	.section	.note.nv.tkinfo,"",@"SHT_NOTE"
	.sectionflags	@"SHF_NOTE_NV_TKINFO"
	.tkinfo
        /*0018*/ 	.word	0x00000081
        /*0030*/ 	.string	""
        /*0030*/ 	.string	"ptxas-blackwell"
        /*0030*/ 	.string	"Cuda compilation tools, release 12.9, V12.9.86"
        /*0030*/ 	.string	"Build cuda_12.9.r12.9/compiler.36037853_0"
        /*0030*/ 	.string	"-v  -suppress-debug-info  -lineinfo  -arch sm_100a "



//--------------------- .note.nv.cuver            --------------------------
	.section	.note.nv.cuver,"",@"SHT_NOTE"
	.sectionflags	@"SHF_NOTE_NV_CUVER"
        /*0018*/ 	.short	0x0001
        /*001a*/ 	.short	0x0064
        /*001c*/ 	.short	0x0001
        /*001e*/ 	.short	0x0000
        /*0020*/ 	.short	0x0001
        /*0022*/ 	.short	0x0000


//--------------------- .nv.info                  --------------------------
	.section	.nv.info,"",@"SHT_CUDA_INFO"
	.align	4


	//----- nvinfo : EIATTR_REGCOUNT
	.align		4
        /*0000*/ 	.byte	0x04, 0x2f
        /*0002*/ 	.short	(.L_6 - .L_5)
	.align		4
.L_5:
        /*0004*/ 	.word	index@(matmul_kernel)
        /*0008*/ 	.word	0x000000ff


	//----- nvinfo : EIATTR_FRAME_SIZE
	.align		4
.L_6:
        /*000c*/ 	.byte	0x04, 0x11
        /*000e*/ 	.short	(.L_8 - .L_7)
	.align		4
.L_7:
        /*0010*/ 	.word	index@($__internal_2_$__cuda_sm10x_tcgen05_guardrail_trap_unallocated_columns_being_dealloced)
        /*0014*/ 	.word	0x00000088


	//----- nvinfo : EIATTR_FRAME_SIZE
	.align		4
.L_8:
        /*0018*/ 	.byte	0x04, 0x11
        /*001a*/ 	.short	(.L_10 - .L_9)
	.align		4
.L_9:
        /*001c*/ 	.word	index@($__internal_1_$__cuda_sm10x_tcgen05_guardrail_trap_phase_invalid_during_alloc)
        /*0020*/ 	.word	0x00000088


	//----- nvinfo : EIATTR_FRAME_SIZE
	.align		4
.L_10:
        /*0024*/ 	.byte	0x04, 0x11
        /*0026*/ 	.short	(.L_12 - .L_11)
	.align		4
.L_11:
        /*0028*/ 	.word	index@($__internal_0_$__cuda_sm10x_tcgen05_guardrail_trap_col_being_dealloced_not_returned_by_alloc)
        /*002c*/ 	.word	0x00000088


	//----- nvinfo : EIATTR_FRAME_SIZE
	.align		4
.L_12:
        /*0030*/ 	.byte	0x04, 0x11
        /*0032*/ 	.short	(.L_14 - .L_13)
	.align		4
.L_13:
        /*0034*/ 	.word	index@(matmul_kernel)
        /*0038*/ 	.word	0x00000088


	//----- nvinfo : EIATTR_MIN_STACK_SIZE
	.align		4
.L_14:
        /*003c*/ 	.byte	0x04, 0x12
        /*003e*/ 	.short	(.L_16 - .L_15)
	.align		4
.L_15:
        /*0040*/ 	.word	index@(matmul_kernel)
        /*0044*/ 	.word	0x00000088
.L_16:


//--------------------- .nv.info.matmul_kernel    --------------------------
	.section	.nv.info.matmul_kernel,"",@"SHT_CUDA_INFO"
	.sectionflags	@""
	.align	4


	//----- nvinfo : EIATTR_CUDA_API_VERSION
	.align		4
        /*0000*/ 	.byte	0x04, 0x37
        /*0002*/ 	.short	(.L_18 - .L_17)
.L_17:
        /*0004*/ 	.word	0x00000081


	//----- nvinfo : EIATTR_KPARAM_INFO
	.align		4
.L_18:
        /*0008*/ 	.byte	0x04, 0x17
        /*000a*/ 	.short	(.L_20 - .L_19)
.L_19:
        /*000c*/ 	.word	0x00000000
        /*0010*/ 	.short	0x000d
        /*0012*/ 	.short	0x0048
        /*0014*/ 	.byte	0x00, 0xf4, 0x21, 0x00


	//----- nvinfo : EIATTR_KPARAM_INFO
	.align		4
.L_20:
        /*0018*/ 	.byte	0x04, 0x17
        /*001a*/ 	.short	(.L_22 - .L_21)
.L_21:
        /*001c*/ 	.word	0x00000000
        /*0020*/ 	.short	0x000c
        /*0022*/ 	.short	0x0040
        /*0024*/ 	.byte	0x00, 0xf4, 0x21, 0x00


	//----- nvinfo : EIATTR_KPARAM_INFO
	.align		4
.L_22:
        /*0028*/ 	.byte	0x04, 0x17
        /*002a*/ 	.short	(.L_24 - .L_23)
.L_23:
        /*002c*/ 	.word	0x00000000
        /*0030*/ 	.short	0x000b
        /*0032*/ 	.short	0x0038
        /*0034*/ 	.byte	0x00, 0xf0, 0x11, 0x00


	//----- nvinfo : EIATTR_KPARAM_INFO
	.align		4
.L_24:
        /*0038*/ 	.byte	0x04, 0x17
        /*003a*/ 	.short	(.L_26 - .L_25)
.L_25:
        /*003c*/ 	.word	0x00000000
        /*0040*/ 	.short	0x000a
        /*0042*/ 	.short	0x0034
        /*0044*/ 	.byte	0x00, 0xf0, 0x11, 0x00


	//----- nvinfo : EIATTR_KPARAM_INFO
	.align		4
.L_26:
        /*0048*/ 	.byte	0x04, 0x17
        /*004a*/ 	.short	(.L_28 - .L_27)
.L_27:
        /*004c*/ 	.word	0x00000000
        /*0050*/ 	.short	0x0009
        /*0052*/ 	.short	0x0030
        /*0054*/ 	.byte	0x00, 0xf0, 0x11, 0x00


	//----- nvinfo : EIATTR_KPARAM_INFO
	.align		4
.L_28:
        /*0058*/ 	.byte	0x04, 0x17
        /*005a*/ 	.short	(.L_30 - .L_29)
.L_29:
        /*005c*/ 	.word	0x00000000
        /*0060*/ 	.short	0x0008
        /*0062*/ 	.short	0x002c
        /*0064*/ 	.byte	0x00, 0xf0, 0x11, 0x00


	//----- nvinfo : EIATTR_KPARAM_INFO
	.align		4
.L_30:
        /*0068*/ 	.byte	0x04, 0x17
        /*006a*/ 	.short	(.L_32 - .L_31)
.L_31:
        /*006c*/ 	.word	0x00000000
        /*0070*/ 	.short	0x0007
        /*0072*/ 	.short	0x0028
        /*0074*/ 	.byte	0x00, 0xf0, 0x11, 0x00


	//----- nvinfo : EIATTR_KPARAM_INFO
	.align		4
.L_32:
        /*0078*/ 	.byte	0x04, 0x17
        /*007a*/ 	.short	(.L_34 - .L_33)
.L_33:
        /*007c*/ 	.word	0x00000000
        /*0080*/ 	.short	0x0006
        /*0082*/ 	.short	0x0024
        /*0084*/ 	.byte	0x00, 0xf0, 0x11, 0x00


	//----- nvinfo : EIATTR_KPARAM_INFO
	.align		4
.L_34:
        /*0088*/ 	.byte	0x04, 0x17
        /*008a*/ 	.short	(.L_36 - .L_35)
.L_35:
        /*008c*/ 	.word	0x00000000
        /*0090*/ 	.short	0x0005
        /*0092*/ 	.short	0x0020
        /*0094*/ 	.byte	0x00, 0xf0, 0x11, 0x00


	//----- nvinfo : EIATTR_KPARAM_INFO
	.align		4
.L_36:
        /*0098*/ 	.byte	0x04, 0x17
        /*009a*/ 	.short	(.L_38 - .L_37)
.L_37:
        /*009c*/ 	.word	0x00000000
        /*00a0*/ 	.short	0x0004
        /*00a2*/ 	.short	0x001c
        /*00a4*/ 	.byte	0x00, 0xf0, 0x11, 0x00


	//----- nvinfo : EIATTR_KPARAM_INFO
	.align		4
.L_38:
        /*00a8*/ 	.byte	0x04, 0x17
        /*00aa*/ 	.short	(.L_40 - .L_39)
.L_39:
        /*00ac*/ 	.word	0x00000000
        /*00b0*/ 	.short	0x0003
        /*00b2*/ 	.short	0x0018
        /*00b4*/ 	.byte	0x00, 0xf0, 0x11, 0x00


	//----- nvinfo : EIATTR_KPARAM_INFO
	.align		4
.L_40:
        /*00b8*/ 	.byte	0x04, 0x17
        /*00ba*/ 	.short	(.L_42 - .L_41)
.L_41:
        /*00bc*/ 	.word	0x00000000
        /*00c0*/ 	.short	0x0002
        /*00c2*/ 	.short	0x0010
        /*00c4*/ 	.byte	0x00, 0xf4, 0x21, 0x00


	//----- nvinfo : EIATTR_KPARAM_INFO
	.align		4
.L_42:
        /*00c8*/ 	.byte	0x04, 0x17
        /*00ca*/ 	.short	(.L_44 - .L_43)
.L_43:
        /*00cc*/ 	.word	0x00000000
        /*00d0*/ 	.short	0x0001
        /*00d2*/ 	.short	0x0008
        /*00d4*/ 	.byte	0x00, 0xf4, 0x21, 0x00


	//----- nvinfo : EIATTR_KPARAM_INFO
	.align		4
.L_44:
        /*00d8*/ 	.byte	0x04, 0x17
        /*00da*/ 	.short	(.L_46 - .L_45)
.L_45:
        /*00dc*/ 	.word	0x00000000
        /*00e0*/ 	.short	0x0000
        /*00e2*/ 	.short	0x0000
        /*00e4*/ 	.byte	0x00, 0xf4, 0x21, 0x00


	//----- nvinfo : EIATTR_EXPLICIT_CLUSTER
	.align		4
.L_46:
        /*00e8*/ 	.byte	0x01, 0x3e
	.zero		2


	//----- nvinfo : EIATTR_CTA_PER_CLUSTER
	.align		4
        /*00ec*/ 	.byte	0x04, 0x3d
        /*00ee*/ 	.short	(.L_48 - .L_47)
.L_47:
        /*00f0*/ 	.word	0x00000002
        /*00f4*/ 	.word	0x00000001
        /*00f8*/ 	.word	0x00000001


	//----- nvinfo : EIATTR_AT_ENTRY_FRAGMENTS
	.align		4
.L_48:
        /*00fc*/ 	.byte	0x04, 0x4f
        /*00fe*/ 	.short	(.L_50 - .L_49)


	//   ....[0]....
.L_49:
        /*0100*/ 	.word	0x00000004


	//   ....[1]....
        /*0104*/ 	.word	0x00000005


	//----- nvinfo : EIATTR_RESERVED_SMEM_USED
	.align		4
.L_50:
        /*0108*/ 	.byte	0x01, 0x41
	.zero		2


	//----- nvinfo : EIATTR_SPARSE_MMA_MASK
	.align		4
        /*010c*/ 	.byte	0x03, 0x50
        /*010e*/ 	.short	0x0000


	//----- nvinfo : EIATTR_TCGEN05_2CTA_USED
	.align		4
        /*0110*/ 	.byte	0x01, 0x52
	.zero		2


	//----- nvinfo : EIATTR_MAXREG_COUNT
	.align		4
        /*0114*/ 	.byte	0x03, 0x1b
        /*0116*/ 	.short	0x00ff


	//----- nvinfo : EIATTR_NUM_BARRIERS
	.align		4
        /*0118*/ 	.byte	0x02, 0x4c
        /*011a*/ 	.byte	0x01
	.zero		1


	//----- nvinfo : EIATTR_ANNOTATIONS
	.align		4
        /*011c*/ 	.byte	0x04, 0x55
        /*011e*/ 	.short	(.L_52 - .L_51)


	//   ....[0]....
.L_51:
        /*0120*/ 	.word	0x00000001
        /*0124*/ 	.byte	0x90, 0x0d, 0x00, 0x00, 0x01, 0x00, 0x00, 0x00, 0x50, 0x76, 0x00, 0x00, 0x01, 0x00, 0x00, 0x00
        /* <DEDUP_REMOVED lines=35> */
        /*0364*/ 	.byte	0x90, 0xcc, 0x00, 0x00


	//----- nvinfo : EIATTR_INT_WARP_WIDE_INSTR_OFFSETS
	.align		4
.L_52:
        /*0368*/ 	.byte	0x04, 0x31
        /*036a*/ 	.short	(.L_54 - .L_53)


	//   ....[0]....
.L_53:
        /*036c*/ 	.word	0x000044f0


	//   ....[1]....
        /*0370*/ 	.word	0x00004500


	//   ....[2]....
        /*0374*/ 	.word	0x00007820


	//   ....[3]....
        /*0378*/ 	.word	0x00014ff0


	//   ....[4]....
        /*037c*/ 	.word	0x00015040


	//----- nvinfo : EIATTR_COOP_GROUP_MASK_REGIDS
	.align		4
.L_54:
        /*0380*/ 	.byte	0x04, 0x29
        /*0382*/ 	.short	(.L_56 - .L_55)


	//   ....[0]....
.L_55:
        /*0384*/ 	.word	0xffffffff


	//   ....[1]....
        /*0388*/ 	.word	0xffffffff


	//   ....[2]....
        /*038c*/ 	.word	0xffffffff


	//   ....[3]....
        /*0390*/ 	.word	0xffffffff


	//----- nvinfo : EIATTR_COOP_GROUP_INSTR_OFFSETS
	.align		4
.L_56:
        /*0394*/ 	.byte	0x04, 0x28
        /*0396*/ 	.short	(.L_58 - .L_57)


	//   ....[0]....
.L_57:
        /*0398*/ 	.word	0x00000080


	//   ....[1]....
        /*039c*/ 	.word	0x00000680


	//   ....[2]....
        /*03a0*/ 	.word	0x00014e80


	//   ....[3]....
        /*03a4*/ 	.word	0x000150f0


	//----- nvinfo : EIATTR_VRC_CTA_INIT_COUNT
	.align		4
.L_58:
        /*03a8*/ 	.byte	0x02, 0x4a
        /*03aa*/ 	.byte	0x80
	.zero		1


	//----- nvinfo : EIATTR_MBARRIER_INSTR_OFFSETS
	.align		4
        /*03ac*/ 	.byte	0x04, 0x39
        /*03ae*/ 	.short	(.L_60 - .L_59)


	//   ....[0]....
.L_59:
        /*03b0*/ 	.word	0x00000300
        /*03b4*/ 	.word	0x00000007
        /*03b8*/ 	.word	0x00000000
        /*03bc*/ 	.short	0x010a
        /*03be*/ 	.byte	0xff
	.zero		1


	//   ....[1]....
        /*03c0*/ 	.word	0x00000320
        /*03c4*/ 	.word	0x00000007
        /*03c8*/ 	.word	0x00000000
        /*03cc*/ 	.short	0x010a
        /*03ce*/ 	.byte	0xff
	.zero		1


	//   ....[2]....
        /*03d0*/ 	.word	0x000004f0
        /*03d4*/ 	.word	0x00000009
        /*03d8*/ 	.word	0x00000000
        /*03dc*/ 	.short	0x010a
        /*03de*/ 	.byte	0xff
	.zero		1


	//   ....[3]....
        /*03e0*/ 	.word	0x00000510
        /*03e4*/ 	.word	0x00000009
        /*03e8*/ 	.word	0x00000000
        /*03ec*/ 	.short	0x010a
        /*03ee*/ 	.byte	0xff
	.zero		1


	//   ....[4]....
        /*03f0*/ 	.word	0x00000600
        /*03f4*/ 	.word	0x00000005
        /*03f8*/ 	.word	0x00000000
        /*03fc*/ 	.short	0x0101
        /*03fe*/ 	.byte	0xff
	.zero		1


	//   ....[5]....
        /*0400*/ 	.word	0x00004680
        /*0404*/ 	.word	0x000000ff
        /*0408*/ 	.word	0x00000000
        /*040c*/ 	.short	0x0100
        /*040e*/ 	.byte	0x08
	.zero		1


	//   ....[6]....
        /*0410*/ 	.word	0x00007860
        /*0414*/ 	.word	0x000000ff
        /*0418*/ 	.word	0x00008008
        /*041c*/ 	.short	0x0100
        /*041e*/ 	.byte	0x06
	.zero		1


	//   ....[7]....
        /*0420*/ 	.word	0x0000b6a0
        /*0424*/ 	.word	0x000000ff
        /*0428*/ 	.word	0x00000000
        /*042c*/ 	.short	0x010a
        /*042e*/ 	.byte	0x08
	.zero		1


	//   ....[8]....
        /*0430*/ 	.word	0x0000cd90
        /*0434*/ 	.word	0x000000ff
        /*0438*/ 	.word	0x00000000
        /*043c*/ 	.short	0x010a
        /*043e*/ 	.byte	0x08
	.zero		1


	//   ....[9]....
        /*0440*/ 	.word	0x0000cf10
        /*0444*/ 	.word	0x000000ff
        /*0448*/ 	.word	0x00008000
        /*044c*/ 	.short	0x0108
        /*044e*/ 	.byte	0x06
	.zero		1


	//   ....[10]....
        /*0450*/ 	.word	0x0000cf70
        /*0454*/ 	.word	0x000000ff
        /*0458*/ 	.word	0x00008008
        /*045c*/ 	.short	0x0108
        /*045e*/ 	.byte	0x06
	.zero		1


	//   ....[11]....
        /*0460*/ 	.word	0x00015120
        /*0464*/ 	.word	0x00000007
        /*0468*/ 	.word	0x00000000
        /*046c*/ 	.short	0x010a
        /*046e*/ 	.byte	0xff
	.zero		1


	//   ....[12]....
        /*0470*/ 	.word	0x00015180
        /*0474*/ 	.word	0x00000009
        /*0478*/ 	.word	0x00000000
        /*047c*/ 	.short	0x010a
        /*047e*/ 	.byte	0xff
	.zero		1


	//   ....[13]....
        /*0480*/ 	.word	0x000151d0
        /*0484*/ 	.word	0x000000ff
        /*0488*/ 	.word	0x00000000
        /*048c*/ 	.short	0x010a
        /*048e*/ 	.byte	0x08
	.zero		1


	//   ....[14]....
        /*0490*/ 	.word	0x00015200
        /*0494*/ 	.word	0x000000ff
        /*0498*/ 	.word	0x00000000
        /*049c*/ 	.short	0x010a
        /*049e*/ 	.byte	0x08
	.zero		1


	//----- nvinfo : EIATTR_NUM_MBARRIERS
	.align		4
.L_60:
        /*04a0*/ 	.byte	0x03, 0x38
        /*04a2*/ 	.short	0x0002


	//----- nvinfo : EIATTR_EXIT_INSTR_OFFSETS
	.align		4
        /*04a4*/ 	.byte	0x04, 0x1c
        /*04a6*/ 	.short	(.L_62 - .L_61)


	//   ....[0]....
.L_61:
        /*04a8*/ 	.word	0x00015100


	//----- nvinfo : EIATTR_REQNTID
	.align		4
.L_62:
        /*04ac*/ 	.byte	0x04, 0x10
        /*04ae*/ 	.short	(.L_64 - .L_63)
.L_63:
        /*04b0*/ 	.word	0x00000080
        /*04b4*/ 	.word	0x00000001
        /*04b8*/ 	.word	0x00000001


	//----- nvinfo : EIATTR_CRS_STACK_SIZE
	.align		4
.L_64:
        /*04bc*/ 	.byte	0x04, 0x1e
        /*04be*/ 	.short	(.L_66 - .L_65)
.L_65:
        /*04c0*/ 	.word	0x00000000


	//----- nvinfo : EIATTR_CBANK_PARAM_SIZE
	.align		4
.L_66:
        /*04c4*/ 	.byte	0x03, 0x19
        /*04c6*/ 	.short	0x0050


	//----- nvinfo : EIATTR_PARAM_CBANK
	.align		4
        /*04c8*/ 	.byte	0x04, 0x0a
        /*04ca*/ 	.short	(.L_68 - .L_67)
	.align		4
.L_67:
        /*04cc*/ 	.word	index@(.nv.constant0.matmul_kernel)
        /*04d0*/ 	.short	0x0380
        /*04d2*/ 	.short	0x0050


	//----- nvinfo : EIATTR_SW_WAR
	.align		4
.L_68:
        /*04d4*/ 	.byte	0x04, 0x36
        /*04d6*/ 	.short	(.L_70 - .L_69)
.L_69:
        /*04d8*/ 	.word	0x00000008
.L_70:


//--------------------- .nv.compat                --------------------------
	.section	.nv.compat,"",@"SHT_CUDA_COMPAT_INFO"
	.align	4
        /*0000*/ 	.byte	0x02, 0x02, 0x02, 0x00, 0x02, 0x05, 0x05, 0x00, 0x02, 0x03, 0x00, 0x00, 0x02, 0x06, 0x01, 0x00


//--------------------- .nv.callgraph             --------------------------
	.section	.nv.callgraph,"",@"SHT_CUDA_CALLGRAPH"
	.align	4
	.sectionentsize	8
	.align		4
        /*0000*/ 	.word	0x00000000
	.align		4
        /*0004*/ 	.word	0xffffffff
	.align		4
        /*0008*/ 	.word	0x00000000
	.align		4
        /*000c*/ 	.word	0xfffffffe
	.align		4
        /*0010*/ 	.word	0x00000000
	.align		4
        /*0014*/ 	.word	0xfffffffd
	.align		4
        /*0018*/ 	.word	0x00000000
	.align		4
        /*001c*/ 	.word	0xfffffffc


//--------------------- .text.matmul_kernel       --------------------------
	.section	.text.matmul_kernel,"ax",@progbits
	.align	128
        .global         matmul_kernel
        .type           matmul_kernel,@function
        .size           matmul_kernel,(.L_x_29 - matmul_kernel)
        .other          matmul_kernel,@"STO_CUDA_ENTRY STV_DEFAULT"
matmul_kernel:
.text.matmul_kernel:
[----:B------:R-:W0:Y:S01]  /*0000*/  LDC R1, c[0x0][0x37c] ;  /* 0x0000df00ff017b82 */ /* 0x000e220000000800 */
[----:B------:R-:W1:Y:S01]  /*0010*/  S2R R203, SR_TID.X ;  /* 0x0000000000cb7919 */ /* 0x000e620000002100 */
[----:B0-----:R-:W-:Y:S01]  /*0020*/  VIADD R1, R1, 0xffffff78 ;  /* 0xffffff7801017836 */ /* 0x001fe20000000000 */
[----:B------:R-:W0:Y:S01]  /*0030*/  LDCU.64 UR16, c[0x0][0x358] ;  /* 0x00006b00ff1077ac */ /* 0x000e220008000a00 */
[----:B-1----:R-:W-:-:S13]  /*0040*/  ISETP.GE.U32.AND P0, PT, R203, 0x20, PT ;  /* 0x00000020cb00780c */ /* 0x002fda0003f06070 */
[----:B------:R-:W-:Y:S02]  /*0050*/  VOTEU.ANY UP0, P0 ;  /* 0x0000000000ff7886 */ /* 0x000fe40000000100 */
[----:B------:R-:W-:Y:S05]  /*0060*/  BRA.U UP0, `(.L_x_0) ;  /* 0x0000000500887547 */ /* 0x000fea000b800000 */
[----:B------:R-:W1:Y:S01]  /*0070*/  S2R R11, SR_CgaCtaId ;  /* 0x00000000000b7919 */ /* 0x000e620000008800 */
[----:B------:R-:W-:Y:S01]  /*0080*/  NOP ;  /* 0x0000000000007918 */ /* 0x000fe20000000000 */
[----:B------:R-:W-:-:S04]  /*0090*/  MOV R0, 0x40 ;  /* 0x0000004000007802 */ /* 0x000fc80000000f00 */
[----:B-1----:R-:W-:Y:S02]  /*00a0*/  LEA R2, R11, R0, 0x18 ;  /* 0x000000000b027211 */ /* 0x002fe400078ec0ff */
[----:B------:R-:W-:-:S04]  /*00b0*/  MOV R0, 0x400 ;  /* 0x0000040000007802 */ /* 0x000fc80000000f00 */
[----:B------:R-:W1:Y:S01]  /*00c0*/  LDS.U8 R2, [R2] ;  /* 0x0000000002027984 */ /* 0x000e620000000000 */
[----:B------:R-:W-:Y:S02]  /*00d0*/  LEA R0, R11, R0, 0x18 ;  /* 0x000000000b007211 */ /* 0x000fe400078ec0ff */
[----:B-1----:R-:W-:-:S13]  /*00e0*/  ISETP.NE.AND P0, PT, R2, RZ, PT ;  /* 0x000000ff0200720c */ /* 0x002fda0003f05270 */
[----:B------:R-:W-:Y:S05]  /*00f0*/  @P0 BRA `(.L_x_1) ;  /* 0x00000004004c0947 */ /* 0x000fea0003800000 */
[C---:B------:R-:W-:Y:S02]  /*0100*/  LOP3.LUT R2, R11.reuse, 0x1, RZ, 0xc0, !PT ;  /* 0x000000010b027812 */ /* 0x040fe400078ec0ff */
[----:B------:R-:W-:Y:S02]  /*0110*/  LOP3.LUT R5, R11, 0x1, RZ, 0x3c, !PT ;  /* 0x000000010b057812 */ /* 0x000fe400078e3cff */
[----:B------:R-:W-:-:S13]  /*0120*/  ISETP.NE.U32.AND P0, PT, R2, 0x1, PT ;  /* 0x000000010200780c */ /* 0x000fda0003f05070 */
[----:B------:R-:W-:Y:S05]  /*0130*/  @!P0 BRA `(.L_x_2) ;  /* 0x0000000000c08947 */ /* 0x000fea0003800000 */
[----:B------:R-:W-:Y:S01]  /*0140*/  ELECT P1, URZ, PT ;  /* 0x0000000000ff782f */ /* 0x000fe20003820000 */
[----:B------:R-:W-:-:S12]  /*0150*/  BSSY B0, `(.L_x_2) ;  /* 0x000002e000007945 */ /* 0x000fd80003800000 */
[----:B------:R-:W-:Y:S05]  /*0160*/  @!P1 BRA `(.L_x_3) ;  /* 0x0000000000b09947 */ /* 0x000fea0003800000 */
[----:B------:R-:W-:-:S05]  /*0170*/  UMOV UR4, 0x10 ;  /* 0x0000001000047882 */ /* 0x000fca0000000000 */
[----:B------:R-:W-:Y:S04]  /*0180*/  DEPBAR.LE SB1, 0x36 ;  /* 0x00009d800000791a */ /* 0x000fe80000000000 */
[----:B------:R-:W1:Y:S02]  /*0190*/  UTCATOMSWS.2CTA.FIND_AND_SET.ALIGN UP1, UR4, UR4 ;  /* 0x00000004000475e3 */ /* 0x000e640008220800 */
[----:B-1----:R-:W-:Y:S01]  /*01a0*/  PLOP3.LUT P1, PT, PT, PT, UP1, 0x80, 0x8 ;  /* 0x000000000008781c */ /* 0x002fe20003f2f018 */
[----:B------:R-:W-:-:S03]  /*01b0*/  IMAD.U32 R4, RZ, RZ, UR4 ;  /* 0x00000004ff047e24 */ /* 0x000fc6000f8e00ff */
[----:B------:R-:W-:-:S04]  /*01c0*/  SEL R2, RZ, 0xffffffff, !P1 ;  /* 0xffffffffff027807 */ /* 0x000fc80004800000 */
[----:B------:R-:W-:-:S13]  /*01d0*/  ISETP.NE.AND P1, PT, R2, RZ, PT ;  /* 0x000000ff0200720c */ /* 0x000fda0003f25270 */
[----:B------:R-:W-:Y:S05]  /*01e0*/  @P1 BRA `(.L_x_4) ;  /* 0x0000000000241947 */ /* 0x000fea0003800000 */
.L_x_5:
[----:B------:R-:W-:Y:S05]  /*01f0*/  NANOSLEEP 0x64 ;  /* 0x000000640000795d */ /* 0x000fea0003800000 */
[----:B------:R-:W-:-:S05]  /*0200*/  UMOV UR4, 0x10 ;  /* 0x0000001000047882 */ /* 0x000fca0000000000 */
[----:B------:R-:W-:Y:S04]  /*0210*/  DEPBAR.LE SB1, 0x36 ;  /* 0x00009d800000791a */ /* 0x000fe80000000000 */
[----:B------:R-:W1:Y:S02]  /*0220*/  UTCATOMSWS.2CTA.FIND_AND_SET.ALIGN UP1, UR4, UR4 ;  /* 0x00000004000475e3 */ /* 0x000e640008220800 */
[----:B-1----:R-:W-:Y:S01]  /*0230*/  PLOP3.LUT P1, PT, PT, PT, UP1, 0x80, 0x8 ;  /* 0x000000000008781c */ /* 0x002fe20003f2f018 */
[----:B------:R-:W-:-:S03]  /*0240*/  IMAD.U32 R4, RZ, RZ, UR4 ;  /* 0x00000004ff047e24 */ /* 0x000fc6000f8e00ff */
[----:B------:R-:W-:-:S04]  /*0250*/  SEL R2, RZ, 0xffffffff, !P1 ;  /* 0xffffffffff027807 */ /* 0x000fc80004800000 */
[----:B------:R-:W-:-:S13]  /*0260*/  ISETP.NE.AND P1, PT, R2, RZ, PT ;  /* 0x000000ff0200720c */ /* 0x000fda0003f25270 */
[----:B------:R-:W-:Y:S05]  /*0270*/  @!P1 BRA `(.L_x_5) ;  /* 0xfffffffc00dc9947 */ /* 0x000fea000383ffff */
.L_x_4:
[----:B------:R-:W-:Y:S01]  /*0280*/  MOV R2, 0x60 ;  /* 0x0000006000027802 */ /* 0x000fe20000000f00 */
[----:B------:R-:W-:Y:S01]  /*0290*/  IMAD.MOV.U32 R10, RZ, RZ, 0x4 ;  /* 0x00000004ff0a7424 */ /* 0x000fe200078e00ff */
[----:B------:R-:W-:Y:S01]  /*02a0*/  MOV R3, 0x58 ;  /* 0x0000005800037802 */ /* 0x000fe20000000f00 */
[----:B------:R-:W-:Y:S01]  /*02b0*/  IMAD.MOV.U32 R13, RZ, RZ, 0xffff ;  /* 0x0000ffffff0d7424 */ /* 0x000fe200078e00ff */
[C---:B------:R-:W-:Y:S02]  /*02c0*/  LEA R6, R11.reuse, R2, 0x18 ;  /* 0x000000020b067211 */ /* 0x040fe400078ec0ff */
[----:B------:R-:W-:-:S03]  /*02d0*/  LEA R7, R11, R3, 0x18 ;  /* 0x000000030b077211 */ /* 0x000fc600078ec0ff */
[----:B------:R-:W1:Y:S02]  /*02e0*/  LDS R2, [R6] ;  /* 0x0000000006027984 */ /* 0x000e640000000800 */
[----:B-1----:R-:W-:-:S04]  /*02f0*/  IMAD.U32 R2, R2, -0x80000000, RZ ;  /* 0x8000000002027824 */ /* 0x002fc800078e00ff */
[----:B------:R-:W1:Y:S02]  /*0300*/  SYNCS.PHASECHK.TRANS64.TRYWAIT P1, [R7+URZ], R2 ;  /* 0x00000002070075a7 */ /* 0x000e6400080211ff */
[----:B-1----:R-:W-:Y:S05]  /*0310*/  @P1 BRA `(.L_x_6) ;  /* 0x0000000000081947 */ /* 0x002fea0003800000 */
[----:B------:R-:W1:Y:S02]  /*0320*/  SYNCS.PHASECHK.TRANS64.TRYWAIT P1, [R7+URZ], R2 ;  /* 0x00000002070075a7 */ /* 0x000e6400080211ff */
[----:B-1----:R-:W-:Y:S05]  /*0330*/  @!P1 BRA `(.L_x_7) ;  /* 0x0000014c00749947 */ /* 0x002fea0003800000 */
.L_x_6:
[C---:B------:R-:W-:Y:S01]  /*0340*/  PRMT R9, R5.reuse, 0x654, R7 ;  /* 0x0000065405097816 */ /* 0x040fe20000000007 */
[C---:B-1----:R-:W-:Y:S01]  /*0350*/  IMAD.SHL.U32 R3, R4.reuse, 0x20, RZ ;  /* 0x0000002004037824 */ /* 0x042fe200078e00ff */
[----:B------:R-:W-:Y:S01]  /*0360*/  PRMT R8, R5, 0x654, R0 ;  /* 0x0000065405087816 */ /* 0x000fe20000000000 */
[----:B------:R-:W-:Y:S01]  /*0370*/  IMAD.MOV.U32 R12, RZ, RZ, 0x1 ;  /* 0x00000001ff0c7424 */ /* 0x000fe200078e00ff */
[----:B------:R1:W-:Y:S01]  /*0380*/  SYNCS.ARRIVE.TRANS64.RED RZ, [R9+URZ], R10 ;  /* 0x0000000a09ff79a7 */ /* 0x0003e200080004ff */
[----:B------:R-:W-:Y:S01]  /*0390*/  VIADD R7, R4, 0x10 ;  /* 0x0000001004077836 */ /* 0x000fe20000000000 */
[----:B------:R2:W-:Y:S01]  /*03a0*/  STS [R0], R3 ;  /* 0x0000000300007388 */ /* 0x0005e20000000800 */
[----:B------:R-:W-:-:S03]  /*03b0*/  SHF.L.U32 R2, R13, R4, RZ ;  /* 0x000000040d027219 */ /* 0x000fc600000006ff */
[----:B------:R-:W-:Y:S01]  /*03c0*/  SHF.L.U32 R7, R12, R7, RZ ;  /* 0x000000070c077219 */ /* 0x000fe200000006ff */
[----:B------:R2:W-:Y:S01]  /*03d0*/  STAS [R8.64], R4 ;  /* 0x0000000408007dbd */ /* 0x0005e2000c0008ff */
[----:B-1----:R-:W-:Y:S02]  /*03e0*/  MOV R10, 0x50 ;  /* 0x00000050000a7802 */ /* 0x002fe40000000f00 */
[----:B------:R-:W-:Y:S02]  /*03f0*/  LOP3.LUT R2, R7, R2, RZ, 0xfc, !PT ;  /* 0x0000000207027212 */ /* 0x000fe400078efcff */
[----:B------:R-:W-:-:S05]  /*0400*/  LEA R7, R11, R10, 0x18 ;  /* 0x0000000a0b077211 */ /* 0x000fca00078ec0ff */
[----:B------:R2:W-:Y:S04]  /*0410*/  ATOMS.OR RZ, [R7], R2 ;  /* 0x0000000207ff738c */ /* 0x0005e80003000000 */
[----:B------:R2:W-:Y:S02]  /*0420*/  ATOMS.XOR RZ, [R6], R12 ;  /* 0x0000000c06ff738c */ /* 0x0005e40003800000 */
.L_x_3:
[----:B0-----:R-:W-:Y:S05]  /*0430*/  BSYNC B0 ;  /* 0x0000000000007941 */ /* 0x001fea0003800000 */
.L_x_2:
[----:B------:R-:W-:Y:S05]  /*0440*/  @P0 BRA `(.L_x_8) ;  /* 0x0000000000880947 */ /* 0x000fea0003800000 */
[----:B------:R-:W-:Y:S05]  /*0450*/  WARPSYNC.ALL ;  /* 0x0000000000007948 */ /* 0x000fea0003800000 */
[----:B------:R-:W-:Y:S01]  /*0460*/  NOP ;  /* 0x0000000000007918 */ /* 0x000fe20000000000 */
[----:B------:R-:W-:-:S13]  /*0470*/  ELECT P0, URZ, PT ;  /* 0x0000000000ff782f */ /* 0x000fda0003800000 */
[----:B------:R-:W-:Y:S05]  /*0480*/  @!P0 BRA `(.L_x_8) ;  /* 0x0000000000788947 */ /* 0x000fea0003800000 */
[----:B--2---:R-:W-:Y:S02]  /*0490*/  MOV R2, 0x60 ;  /* 0x0000006000027802 */ /* 0x004fe40000000f00 */
[----:B------:R-:W-:Y:S02]  /*04a0*/  MOV R4, 0x58 ;  /* 0x0000005800047802 */ /* 0x000fe40000000f00 */
        /* <DEDUP_REMOVED lines=8> */
.L_x_9:
[----:B------:R-:W2:Y:S01]  /*0530*/  LDS R2, [R0] ;  /* 0x0000000000027984 */ /* 0x000ea20000000800 */
[----:B------:R-:W-:Y:S01]  /*0540*/  IMAD.MOV.U32 R7, RZ, RZ, 0xffff ;  /* 0x0000ffffff077424 */ /* 0x000fe200078e00ff */
[----:B------:R-:W-:Y:S01]  /*0550*/  PRMT R5, R5, 0x654, R9 ;  /* 0x0000065405057816 */ /* 0x000fe20000000009 */
[----:B------:R-:W-:Y:S02]  /*0560*/  IMAD.MOV.U32 R13, RZ, RZ, 0x1 ;  /* 0x00000001ff0d7424 */ /* 0x000fe400078e00ff */
[C---:B-12---:R-:W-:Y:S02]  /*0570*/  IMAD.SHL.U32 R3, R2.reuse, 0x20, RZ ;  /* 0x0000002002037824 */ /* 0x046fe400078e00ff */
[----:B------:R-:W-:Y:S01]  /*0580*/  VIADD R4, R2, 0x10 ;  /* 0x0000001002047836 */ /* 0x000fe20000000000 */
[----:B------:R-:W-:Y:S02]  /*0590*/  SHF.L.U32 R2, R7, R2, RZ ;  /* 0x0000000207027219 */ /* 0x000fe400000006ff */
[----:B------:R1:W-:Y:S02]  /*05a0*/  STS [R0], R3 ;  /* 0x0000000300007388 */ /* 0x0003e40000000800 */
[----:B------:R-:W-:-:S02]  /*05b0*/  SHF.L.U32 R7, R13, R4, RZ ;  /* 0x000000040d077219 */ /* 0x000fc400000006ff */
[----:B------:R-:W-:Y:S02]  /*05c0*/  MOV R4, 0x50 ;  /* 0x0000005000047802 */ /* 0x000fe40000000f00 */
[----:B------:R-:W-:Y:S02]  /*05d0*/  LOP3.LUT R2, R7, R2, RZ, 0xfc, !PT ;  /* 0x0000000207027212 */ /* 0x000fe400078efcff */
[----:B------:R-:W-:-:S05]  /*05e0*/  LEA R11, R11, R4, 0x18 ;  /* 0x000000040b0b7211 */ /* 0x000fca00078ec0ff */
[----:B------:R1:W-:Y:S01]  /*05f0*/  ATOMS.OR RZ, [R11], R2 ;  /* 0x000000020bff738c */ /* 0x0003e20003000000 */
[----:B------:R1:W-:Y:S03]  /*0600*/  SYNCS.ARRIVE.TRANS64.RED.A1T0 RZ, [R5+URZ], RZ ;  /* 0x000000ff05ff79a7 */ /* 0x0003e600081004ff */
[----:B------:R1:W-:Y:S01]  /*0610*/  ATOMS.XOR RZ, [R6], R13 ;  /* 0x0000000d06ff738c */ /* 0x0003e20003800000 */
[----:B------:R-:W-:Y:S05]  /*0620*/  BRA `(.L_x_8) ;  /* 0x0000000000107947 */ /* 0x000fea0003800000 */
.L_x_1:
[----:B------:R-:W-:Y:S01]  /*0630*/  IMAD.MOV.U32 R3, RZ, RZ, -0x1 ;  /* 0xffffffffff037424 */ /* 0x000fe200078e00ff */
[----:B------:R-:W-:-:S04]  /*0640*/  MOV R2, 0x670 ;  /* 0x0000067000027802 */ /* 0x000fc80000000f00 */
[----:B------:R1:W-:Y:S03]  /*0650*/  STS [R0], R3 ;  /* 0x0000000300007388 */ /* 0x0003e60000000800 */
[----:B01----:R-:W-:Y:S05]  /*0660*/  CALL.REL.NOINC `($__internal_1_$__cuda_sm10x_tcgen05_guardrail_trap_phase_invalid_during_alloc) ;  /* 0x0000014800fc7944 */ /* 0x003fea0003c00000 */
.L_x_8:
[----:B------:R-:W-:Y:S05]  /*0670*/  WARPSYNC.ALL ;  /* 0x0000000000007948 */ /* 0x000fea0003800000 */
[----:B------:R-:W-:Y:S01]  /*0680*/  NOP ;  /* 0x0000000000007918 */ /* 0x000fe20000000000 */
.L_x_0:
[----:B-12---:R-:W1:Y:S08]  /*0690*/  LDC.64 R12, c[0x0][0x398] ;  /* 0x0000e600ff0c7b82 */ /* 0x006e700000000a00 */
[----:B------:R-:W2:Y:S02]  /*06a0*/  S2UR UR5, SR_CgaSize ;  /* 0x00000000000579c3 */ /* 0x000ea40000008a00 */
[----:B--2---:R-:W-:-:S12]  /*06b0*/  UIMAD UR5, UR5, -0xa0, URZ ;  /* 0xffffff60050578a4 */ /* 0x004fd8000f8e02ff */
[----:B------:R-:W2:Y:S01]  /*06c0*/  LDCU UR5, c[0x0][UR5+0x2b0] ;  /* 0x00005600050577ac */ /* 0x000ea20008000800 */
[----:B------:R-:W-:Y:S01]  /*06d0*/  SHF.R.U32.HI R204, RZ, 0x5, R203 ;  /* 0x00000005ffcc7819 */ /* 0x000fe200000116cb */
[----:B------:R-:W-:Y:S01]  /*06e0*/  UMOV UR6, 0x400 ;  /* 0x0000040000067882 */ /* 0x000fe20000000000 */
[----:B------:R-:W3:Y:S01]  /*06f0*/  LDCU.128 UR12, c[0x0][0x380] ;  /* 0x00007000ff0c77ac */ /* 0x000ee20008000c00 */
[----:B------:R-:W4:Y:S08]  /*0700*/  S2UR UR4, SR_CTAID.X ;  /* 0x00000000000479c3 */ /* 0x000f300000002500 */
[----:B------:R-:W5:Y:S01]  /*0710*/  S2UR UR9, SR_CgaCtaId ;  /* 0x00000000000979c3 */ /* 0x000f620000008800 */
[----:B-1----:R-:W-:Y:S01]  /*0720*/  VIADD R0, R13, 0xff ;  /* 0x000000ff0d007836 */ /* 0x002fe20000000000 */
[----:B------:R-:W-:-:S04]  /*0730*/  IABS R11, R12 ;  /* 0x0000000c000b7213 */ /* 0x000fc80000000000 */
[----:B------:R-:W-:Y:S02]  /*0740*/  SHF.R.S32.HI R3, RZ, 0x1f, R0 ;  /* 0x0000001fff037819 */ /* 0x000fe40000011400 */
[----:B----4-:R-:W-:Y:S02]  /*0750*/  I2FP.F32.U32 R5, UR4 ;  /* 0x0000000400057c45 */ /* 0x010fe40008201000 */
[----:B------:R-:W-:-:S03]  /*0760*/  LEA.HI R3, R3, R0, RZ, 0x8 ;  /* 0x0000000003037211 */ /* 0x000fc600078f40ff */
[----:B--2---:R-:W-:Y:S01]  /*0770*/  FMUL R5, R5, UR5 ;  /* 0x0000000505057c20 */ /* 0x004fe20008400000 */
[----:B------:R-:W-:Y:S01]  /*0780*/  SHF.R.S32.HI R3, RZ, 0x8, R3 ;  /* 0x00000008ff037819 */ /* 0x000fe20000011403 */
[----:B-----5:R-:W-:Y:S02]  /*0790*/  USHF.L.U32 UR4, UR9, 0x7, URZ ;  /* 0x0000000709047899 */ /* 0x020fe400080006ff */
[----:B------:R-:W-:Y:S02]  /*07a0*/  ULEA UR6, UR9, UR6, 0x18 ;  /* 0x0000000609067291 */ /* 0x000fe4000f8ec0ff */
[----:B------:R-:W-:Y:S01]  /*07b0*/  IMAD.SHL.U32 R4, R3, 0x8, RZ ;  /* 0x0000000803047824 */ /* 0x000fe200078e00ff */
[----:B------:R-:W-:Y:S01]  /*07c0*/  F2I.U32.TRUNC.NTZ R5, R5 ;  /* 0x0000000500057305 */ /* 0x000fe2000020f000 */
[----:B------:R-:W-:Y:S02]  /*07d0*/  ULOP3.LUT UR5, UR4, 0x80, URZ, 0xc0, !UPT ;  /* 0x0000008004057892 */ /* 0x000fe4000f8ec0ff */
[----:B------:R-:W-:Y:S01]  /*07e0*/  UIADD3 UR8, UPT, UPT, UR6, 0x8000, URZ ;  /* 0x0000800006087890 */ /* 0x000fe2000fffe0ff */
[----:B------:R-:W-:-:S04]  /*07f0*/  IABS R7, R4 ;  /* 0x0000000400077213 */ /* 0x000fc80000000000 */
[----:B------:R-:W1:Y:S08]  /*0800*/  I2F.RP R0, R7 ;  /* 0x0000000700007306 */ /* 0x000e700000209400 */
[----:B-1----:R-:W1:Y:S02]  /*0810*/  MUFU.RCP R0, R0 ;  /* 0x0000000000007308 */ /* 0x002e640000001000 */
[----:B-1----:R-:W-:Y:S01]  /*0820*/  VIADD R2, R0, 0xffffffe ;  /* 0x0ffffffe00027836 */ /* 0x002fe20000000000 */
[----:B------:R-:W-:-:S05]  /*0830*/  IABS R0, R5 ;  /* 0x0000000500007213 */ /* 0x000fca0000000000 */
[----:B------:R1:W2:Y:S02]  /*0840*/  F2I.FTZ.U32.TRUNC.NTZ R3, R2 ;  /* 0x0000000200037305 */ /* 0x0002a4000021f000 */
[----:B-1----:R-:W-:Y:S02]  /*0850*/  IMAD.MOV.U32 R2, RZ, RZ, RZ ;  /* 0x000000ffff027224 */ /* 0x002fe400078e00ff */
[----:B--2---:R-:W-:-:S04]  /*0860*/  IMAD.MOV R6, RZ, RZ, -R3 ;  /* 0x000000ffff067224 */ /* 0x004fc800078e0a03 */
[----:B------:R-:W-:Y:S01]  /*0870*/  IMAD R9, R6, R7, RZ ;  /* 0x0000000706097224 */ /* 0x000fe200078e02ff */
[----:B------:R-:W-:-:S03]  /*0880*/  IABS R6, R4 ;  /* 0x0000000400067213 */ /* 0x000fc60000000000 */
[----:B------:R-:W-:-:S04]  /*0890*/  IMAD.HI.U32 R3, R3, R9, R2 ;  /* 0x0000000903037227 */ /* 0x000fc800078e0002 */
[----:B------:R-:W-:Y:S02]  /*08a0*/  IMAD.MOV R2, RZ, RZ, -R6 ;  /* 0x000000ffff027224 */ /* 0x000fe400078e0a06 */
[----:B------:R-:W-:-:S04]  /*08b0*/  IMAD.HI.U32 R3, R3, R0, RZ ;  /* 0x0000000003037227 */ /* 0x000fc800078e00ff */
[----:B------:R-:W-:Y:S01]  /*08c0*/  IMAD R0, R3, R2, R0 ;  /* 0x0000000203007224 */ /* 0x000fe200078e0200 */
[----:B------:R-:W-:Y:S04]  /*08d0*/  BAR.SYNC.DEFER_BLOCKING 0x0 ;  /* 0x0000000000007b1d */ /* 0x000fe80000010000 */
[----:B------:R-:W-:-:S13]  /*08e0*/  ISETP.GT.U32.AND P1, PT, R7, R0, PT ;  /* 0x000000000700720c */ /* 0x000fda0003f24070 */
[----:B------:R-:W-:Y:S02]  /*08f0*/  @!P1 IMAD.IADD R0, R0, 0x1, -R7 ;  /* 0x0000000100009824 */ /* 0x000fe400078e0a07 */
[----:B------:R-:W-:Y:S01]  /*0900*/  @!P1 VIADD R3, R3, 0x1 ;  /* 0x0000000103039836 */ /* 0x000fe20000000000 */
[----:B------:R-:W-:Y:S02]  /*0910*/  ISETP.NE.AND P1, PT, R4, RZ, PT ;  /* 0x000000ff0400720c */ /* 0x000fe40003f25270 */
[----:B------:R-:W-:Y:S02]  /*0920*/  ISETP.GE.U32.AND P0, PT, R0, R7, PT ;  /* 0x000000070000720c */ /* 0x000fe40003f06070 */
[----:B------:R-:W-:-:S04]  /*0930*/  LOP3.LUT R0, R5, R4, RZ, 0x3c, !PT ;  /* 0x0000000405007212 */ /* 0x000fc800078e3cff */
[----:B------:R-:W-:Y:S01]  /*0940*/  ISETP.GE.AND P2, PT, R0, RZ, PT ;  /* 0x000000ff0000720c */ /* 0x000fe20003f46270 */
[----:B------:R-:W-:-:S06]  /*0950*/  VIADD R0, R12, 0xff ;  /* 0x000000ff0c007836 */ /* 0x000fcc0000000000 */
[----:B------:R-:W-:-:S04]  /*0960*/  @P0 VIADD R3, R3, 0x1 ;  /* 0x0000000103030836 */ /* 0x000fc80000000000 */
[----:B------:R-:W-:Y:S01]  /*0970*/  IMAD.MOV.U32 R2, RZ, RZ, R3 ;  /* 0x000000ffff027224 */ /* 0x000fe200078e0003 */
[----:B------:R-:W-:-:S03]  /*0980*/  SHF.R.S32.HI R3, RZ, 0x1f, R0 ;  /* 0x0000001fff037819 */ /* 0x000fc60000011400 */
[----:B------:R-:W-:Y:S01]  /*0990*/  @!P2 IMAD.MOV R2, RZ, RZ, -R2 ;  /* 0x000000ffff02a224 */ /* 0x000fe200078e0a02 */
[----:B------:R-:W-:Y:S02]  /*09a0*/  @!P1 LOP3.LUT R2, RZ, R4, RZ, 0x33, !PT ;  /* 0x00000004ff029212 */ /* 0x000fe400078e33ff */
[----:B------:R-:W-:-:S03]  /*09b0*/  LEA.HI R3, R3, R0, RZ, 0x8 ;  /* 0x0000000003037211 */ /* 0x000fc600078f40ff */
[----:B------:R-:W-:Y:S02]  /*09c0*/  IMAD.SHL.U32 R10, R2, 0x8, RZ ;  /* 0x00000008020a7824 */ /* 0x000fe400078e00ff */
[----:B------:R-:W-:-:S03]  /*09d0*/  IMAD.MOV R2, RZ, RZ, -R2 ;  /* 0x000000ffff027224 */ /* 0x000fc600078e0a02 */
[----:B------:R-:W-:Y:S01]  /*09e0*/  LEA.HI.SX32 R3, R3, -R10, 0x18 ;  /* 0x8000000a03037211 */ /* 0x000fe200078fc2ff */
[----:B------:R-:W-:Y:S02]  /*09f0*/  IMAD R14, R4, R2, R5 ;  /* 0x00000002040e7224 */ /* 0x000fe400078e0205 */
[----:B------:R-:W-:Y:S01]  /*0a00*/  IMAD.MOV.U32 R2, RZ, RZ, RZ ;  /* 0x000000ffff027224 */ /* 0x000fe200078e00ff */
[----:B------:R-:W-:-:S04]  /*0a10*/  VIMNMX R15, PT, PT, R3, 0x8, PT ;  /* 0x00000008030f7848 */ /* 0x000fc80003fe0100 */
[-C--:B------:R-:W-:Y:S02]  /*0a20*/  IABS R6, R15.reuse ;  /* 0x0000000f00067213 */ /* 0x080fe40000000000 */
[----:B------:R-:W-:Y:S02]  /*0a30*/  IABS R4, R15 ;  /* 0x0000000f00047213 */ /* 0x000fe40000000000 */
[----:B------:R-:W1:Y:S08]  /*0a40*/  I2F.RP R0, R6 ;  /* 0x0000000600007306 */ /* 0x000e700000209400 */
[----:B-1----:R-:W1:Y:S02]  /*0a50*/  MUFU.RCP R0, R0 ;  /* 0x0000000000007308 */ /* 0x002e640000001000 */
[----:B-1----:R-:W-:Y:S01]  /*0a60*/  VIADD R3, R0, 0xffffffe ;  /* 0x0ffffffe00037836 */ /* 0x002fe20000000000 */
[----:B------:R-:W-:-:S05]  /*0a70*/  IABS R0, R13 ;  /* 0x0000000d00007213 */ /* 0x000fca0000000000 */
[----:B------:R-:W1:Y:S02]  /*0a80*/  F2I.FTZ.U32.TRUNC.NTZ R3, R3 ;  /* 0x0000000300037305 */ /* 0x000e64000021f000 */
[----:B-1----:R-:W-:-:S04]  /*0a90*/  IMAD.MOV R7, RZ, RZ, -R3 ;  /* 0x000000ffff077224 */ /* 0x002fc800078e0a03 */
[----:B------:R-:W-:Y:S01]  /*0aa0*/  IMAD.MOV.U32 R5, RZ, RZ, R7 ;  /* 0x000000ffff057224 */ /* 0x000fe200078e0007 */
[----:B------:R-:W-:-:S03]  /*0ab0*/  IABS R7, R14 ;  /* 0x0000000e00077213 */ /* 0x000fc60000000000 */
[----:B------:R-:W-:-:S04]  /*0ac0*/  IMAD R5, R5, R6, RZ ;  /* 0x0000000605057224 */ /* 0x000fc800078e02ff */
[----:B------:R-:W-:Y:S02]  /*0ad0*/  IMAD.HI.U32 R2, R3, R5, R2 ;  /* 0x0000000503027227 */ /* 0x000fe400078e0002 */
[----:B------:R-:W1:Y:S02]  /*0ae0*/  I2F.RP R5, R0 ;  /* 0x0000000000057306 */ /* 0x000e640000209400 */
[----:B------:R-:W-:Y:S02]  /*0af0*/  IMAD.MOV R3, RZ, RZ, -R4 ;  /* 0x000000ffff037224 */ /* 0x000fe400078e0a04 */
[----:B------:R-:W-:-:S04]  /*0b00*/  IMAD.HI.U32 R2, R2, R7, RZ ;  /* 0x0000000702027227 */ /* 0x000fc800078e00ff */
[----:B------:R-:W-:Y:S01]  /*0b10*/  IMAD R3, R2, R3, R7 ;  /* 0x0000000302037224 */ /* 0x000fe200078e0207 */
[----:B------:R-:W2:Y:S04]  /*0b20*/  I2F.RP R4, R11 ;  /* 0x0000000b00047306 */ /* 0x000ea80000209400 */
[----:B------:R-:W-:-:S04]  /*0b30*/  ISETP.GT.U32.AND P1, PT, R6, R3, PT ;  /* 0x000000030600720c */ /* 0x000fc80003f24070 */
[----:B-1----:R-:W1:Y:S08]  /*0b40*/  MUFU.RCP R5, R5 ;  /* 0x0000000500057308 */ /* 0x002e700000001000 */
[----:B--2---:R-:W2:Y:S01]  /*0b50*/  MUFU.RCP R4, R4 ;  /* 0x0000000400047308 */ /* 0x004ea20000001000 */
[----:B------:R-:W-:Y:S02]  /*0b60*/  @!P1 IMAD.IADD R3, R3, 0x1, -R6 ;  /* 0x0000000103039824 */ /* 0x000fe400078e0a06 */
[----:B------:R-:W-:Y:S01]  /*0b70*/  @!P1 VIADD R2, R2, 0x1 ;  /* 0x0000000102029836 */ /* 0x000fe20000000000 */
[----:B------:R-:W-:-:S02]  /*0b80*/  ISETP.NE.AND P1, PT, R15, RZ, PT ;  /* 0x000000ff0f00720c */ /* 0x000fc40003f25270 */
[----:B------:R-:W-:Y:S02]  /*0b90*/  ISETP.GE.U32.AND P0, PT, R3, R6, PT ;  /* 0x000000060300720c */ /* 0x000fe40003f06070 */
[----:B------:R-:W-:Y:S01]  /*0ba0*/  LOP3.LUT R3, R14, R15, RZ, 0x3c, !PT ;  /* 0x0000000f0e037212 */ /* 0x000fe200078e3cff */
[----:B-1----:R-:W-:Y:S01]  /*0bb0*/  VIADD R8, R5, 0xffffffe ;  /* 0x0ffffffe05087836 */ /* 0x002fe20000000000 */
[----:B------:R-:W-:Y:S02]  /*0bc0*/  LEA.HI R5, R203, UR4, RZ, 0x1a ;  /* 0x00000004cb057c11 */ /* 0x000fe4000f8fd0ff */
[----:B------:R-:W-:Y:S01]  /*0bd0*/  ISETP.GE.AND P2, PT, R3, RZ, PT ;  /* 0x000000ff0300720c */ /* 0x000fe20003f46270 */
[----:B------:R1:W4:Y:S01]  /*0be0*/  F2I.FTZ.U32.TRUNC.NTZ R9, R8 ;  /* 0x0000000800097305 */ /* 0x000322000021f000 */
[----:B------:R-:W-:Y:S01]  /*0bf0*/  LOP3.LUT R3, R203, 0x7f, RZ, 0xc0, !PT ;  /* 0x0000007fcb037812 */ /* 0x000fe200078ec0ff */
[----:B--2---:R-:W-:-:S04]  /*0c00*/  VIADD R6, R4, 0xffffffe ;  /* 0x0ffffffe04067836 */ /* 0x004fc80000000000 */
[----:B------:R-:W-:Y:S02]  /*0c10*/  @P0 VIADD R2, R2, 0x1 ;  /* 0x0000000102020836 */ /* 0x000fe40000000000 */
[----:B------:R-:W2:Y:S01]  /*0c20*/  F2I.FTZ.U32.TRUNC.NTZ R7, R6 ;  /* 0x0000000600077305 */ /* 0x000ea2000021f000 */
[----:B-1----:R-:W-:Y:S02]  /*0c30*/  IMAD.MOV.U32 R8, RZ, RZ, RZ ;  /* 0x000000ffff087224 */ /* 0x002fe400078e00ff */
[----:B------:R-:W-:-:S04]  /*0c40*/  IMAD.MOV.U32 R16, RZ, RZ, R2 ;  /* 0x000000ffff107224 */ /* 0x000fc800078e0002 */
[----:B------:R-:W-:Y:S01]  /*0c50*/  @!P2 IMAD.MOV R16, RZ, RZ, -R16 ;  /* 0x000000ffff10a224 */ /* 0x000fe200078e0a10 */
[----:B------:R-:W-:Y:S01]  /*0c60*/  @!P1 LOP3.LUT R16, RZ, R15, RZ, 0x33, !PT ;  /* 0x0000000fff109212 */ /* 0x000fe200078e33ff */
[----:B----4-:R-:W-:-:S04]  /*0c70*/  IMAD.MOV R17, RZ, RZ, -R9 ;  /* 0x000000ffff117224 */ /* 0x010fc800078e0a09 */
[----:B------:R-:W-:Y:S02]  /*0c80*/  IMAD.MOV R2, RZ, RZ, -R16 ;  /* 0x000000ffff027224 */ /* 0x000fe400078e0a10 */
[----:B--2---:R-:W-:Y:S02]  /*0c90*/  IMAD.MOV R6, RZ, RZ, -R7 ;  /* 0x000000ffff067224 */ /* 0x004fe400078e0a07 */
[----:B------:R-:W-:Y:S02]  /*0ca0*/  IMAD R2, R15, R2, R14 ;  /* 0x000000020f027224 */ /* 0x000fe400078e020e */
[----:B------:R-:W-:Y:S02]  /*0cb0*/  IMAD R15, R6, R11, RZ ;  /* 0x0000000b060f7224 */ /* 0x000fe400078e02ff */
[----:B------:R-:W-:Y:S02]  /*0cc0*/  IMAD.IADD R2, R10, 0x1, R2 ;  /* 0x000000010a027824 */ /* 0x000fe400078e0202 */
[----:B------:R-:W-:-:S03]  /*0cd0*/  IMAD.MOV.U32 R6, RZ, RZ, RZ ;  /* 0x000000ffff067224 */ /* 0x000fc600078e00ff */
[----:B------:R-:W-:Y:S01]  /*0ce0*/  LEA R4, R2, UR5, 0x8 ;  /* 0x0000000502047c11 */ /* 0x000fe2000f8e40ff */
[----:B------:R-:W-:Y:S01]  /*0cf0*/  IMAD.SHL.U32 R2, R16, 0x100, RZ ;  /* 0x0000010010027824 */ /* 0x000fe200078e00ff */
[----:B------:R-:W-:Y:S01]  /*0d00*/  UMOV UR5, 0x1 ;  /* 0x0000000100057882 */ /* 0x000fe20000000000 */
[----:B------:R-:W-:-:S03]  /*0d10*/  IMAD.HI.U32 R7, R7, R15, R6 ;  /* 0x0000000f07077227 */ /* 0x000fc600078e0006 */
[----:B------:R-:W-:Y:S01]  /*0d20*/  LOP3.LUT R5, R2, 0x81, R5, 0xf8, !PT ;  /* 0x0000008102057812 */ /* 0x000fe200078ef805 */
[----:B------:R-:W-:Y:S02]  /*0d30*/  IMAD.IADD R36, R3, 0x1, R4 ;  /* 0x0000000103247824 */ /* 0x000fe400078e0204 */
[----:B------:R-:W-:Y:S01]  /*0d40*/  IMAD R15, R17, R0, RZ ;  /* 0x00000000110f7224 */ /* 0x000fe200078e02ff */
[----:B------:R-:W-:Y:S02]  /*0d50*/  LOP3.LUT R16, R5, 0x7e, RZ, 0xfc, !PT ;  /* 0x0000007e05107812 */ /* 0x000fe400078efcff */
[----:B------:R-:W-:Y:S01]  /*0d60*/  IABS R4, R36 ;  /* 0x0000002400047213 */ /* 0x000fe20000000000 */
[----:B------:R-:W-:Y:S01]  /*0d70*/  IMAD.HI.U32 R6, R9, R15, R8 ;  /* 0x0000000f09067227 */ /* 0x000fe200078e0008 */
[----:B------:R-:W-:Y:S01]  /*0d80*/  IABS R39, R16 ;  /* 0x0000001000277213 */ /* 0x000fe20000000000 */
[----:B------:R-:W-:Y:S01]  /*0d90*/  STL [R1+0x70], R36 ;  /* 0x0000702401007387 */ /* 0x000fe20000100800 */
[----:B------:R-:W-:Y:S01]  /*0da0*/  IABS R115, R5 ;  /* 0x0000000500737213 */ /* 0x000fe20000000000 */
[----:B------:R-:W-:Y:S01]  /*0db0*/  IMAD.HI.U32 R7, R7, R4, RZ ;  /* 0x0000000407077227 */ /* 0x000fe200078e00ff */
[----:B------:R-:W-:-:S02]  /*0dc0*/  LOP3.LUT R14, R5, 0x4, RZ, 0xfc, !PT ;  /* 0x00000004050e7812 */ /* 0x000fc400078efcff */
[----:B------:R-:W-:Y:S01]  /*0dd0*/  LOP3.LUT R10, R5, 0x2, RZ, 0xfc, !PT ;  /* 0x00000002050a7812 */ /* 0x000fe200078efcff */
[----:B------:R-:W-:Y:S01]  /*0de0*/  IMAD.MOV R8, RZ, RZ, -R7 ;  /* 0x000000ffff087224 */ /* 0x000fe200078e0a07 */
[----:B------:R-:W-:Y:S01]  /*0df0*/  IABS R9, R14 ;  /* 0x0000000e00097213 */ /* 0x000fe20000000000 */
[----:B------:R-:W-:Y:S01]  /*0e00*/  IMAD.HI.U32 R7, R6, R39, RZ ;  /* 0x0000002706077227 */ /* 0x000fe200078e00ff */
[----:B------:R-:W-:Y:S02]  /*0e10*/  IABS R121, R10 ;  /* 0x0000000a00797213 */ /* 0x000fe40000000000 */
[----:B------:R-:W-:Y:S01]  /*0e20*/  ISETP.GE.AND P4, PT, R16, RZ, PT ;  /* 0x000000ff1000720c */ /* 0x000fe20003f86270 */
[----:B------:R-:W-:Y:S01]  /*0e30*/  IMAD.MOV R7, RZ, RZ, -R7 ;  /* 0x000000ffff077224 */ /* 0x000fe200078e0a07 */
[----:B------:R-:W-:Y:S01]  /*0e40*/  ISETP.GE.AND P2, PT, R10, RZ, PT ;  /* 0x000000ff0a00720c */ /* 0x000fe20003f46270 */
[----:B------:R-:W-:Y:S01]  /*0e50*/  IMAD R4, R11, R8, R4 ;  /* 0x000000080b047224 */ /* 0x000fe200078e0204 */
[C---:B------:R-:W-:Y:S01]  /*0e60*/  LOP3.LUT R10, R5.reuse, 0xa, RZ, 0xfc, !PT ;  /* 0x0000000a050a7812 */ /* 0x040fe200078efcff */
[----:B------:R-:W-:Y:S01]  /*0e70*/  IMAD R39, R0, R7, R39 ;  /* 0x0000000700277224 */ /* 0x000fe200078e0227 */
[----:B------:R-:W-:Y:S01]  /*0e80*/  LOP3.LUT R15, R5, 0x12, RZ, 0xfc, !PT ;  /* 0x00000012050f7812 */ /* 0x000fe200078efcff */
[----:B------:R-:W-:Y:S01]  /*0e90*/  IMAD.HI.U32 R7, R6, R115, RZ ;  /* 0x0000007306077227 */ /* 0x000fe200078e00ff */
[----:B------:R-:W-:-:S02]  /*0ea0*/  ISETP.GT.U32.AND P0, PT, R11, R4, PT ;  /* 0x000000040b00720c */ /* 0x000fc40003f04070 */
[----:B------:R-:W-:Y:S01]  /*0eb0*/  ISETP.GT.U32.AND P3, PT, R0, R39, PT ;  /* 0x000000270000720c */ /* 0x000fe20003f64070 */
[----:B------:R-:W-:Y:S01]  /*0ec0*/  IMAD.MOV R7, RZ, RZ, -R7 ;  /* 0x000000ffff077224 */ /* 0x000fe200078e0a07 */
[----:B------:R-:W-:Y:S01]  /*0ed0*/  IABS R125, R10 ;  /* 0x0000000a007d7213 */ /* 0x000fe20000000000 */
[----:B------:R-:W-:Y:S01]  /*0ee0*/  IMAD.HI.U32 R8, R6, R9, RZ ;  /* 0x0000000906087227 */ /* 0x000fe200078e00ff */
[----:B------:R-:W-:Y:S02]  /*0ef0*/  IABS R129, R15 ;  /* 0x0000000f00817213 */ /* 0x000fe40000000000 */
[C---:B------:R-:W-:Y:S01]  /*0f00*/  LOP3.LUT R16, R5.reuse, 0x26, RZ, 0xfc, !PT ;  /* 0x0000002605107812 */ /* 0x040fe200078efcff */
[----:B------:R-:W-:Y:S01]  /*0f10*/  IMAD R115, R0, R7, R115 ;  /* 0x0000000700737224 */ /* 0x000fe200078e0273 */
[----:B------:R-:W-:Y:S01]  /*0f20*/  LOP3.LUT R18, R5, 0x2a, RZ, 0xfc, !PT ;  /* 0x0000002a05127812 */ /* 0x000fe200078efcff */
[----:B------:R-:W-:Y:S01]  /*0f30*/  IMAD.HI.U32 R7, R6, R121, RZ ;  /* 0x0000007906077227 */ /* 0x000fe200078e00ff */
[----:B------:R-:W-:-:S02]  /*0f40*/  IABS R139, R16 ;  /* 0x00000010008b7213 */ /* 0x000fc40000000000 */
[C---:B------:R-:W-:Y:S01]  /*0f50*/  ISETP.GT.U32.AND P5, PT, R0.reuse, R115, PT ;  /* 0x000000730000720c */ /* 0x040fe20003fa4070 */
[----:B------:R-:W-:Y:S01]  /*0f60*/  @!P3 IMAD.IADD R39, R39, 0x1, -R0 ;  /* 0x000000012727b824 */ /* 0x000fe200078e0a00 */
[C---:B------:R-:W-:Y:S01]  /*0f70*/  LOP3.LUT R17, R5.reuse, 0x28, RZ, 0xfc, !PT ;  /* 0x0000002805117812 */ /* 0x040fe200078efcff */
[----:B------:R-:W-:Y:S01]  /*0f80*/  IMAD.MOV R8, RZ, RZ, -R8 ;  /* 0x000000ffff087224 */ /* 0x000fe200078e0a08 */
[----:B------:R-:W-:Y:S01]  /*0f90*/  IABS R141, R18 ;  /* 0x00000012008d7213 */ /* 0x000fe20000000000 */
[----:B------:R-:W-:Y:S01]  /*0fa0*/  IMAD.MOV R7, RZ, RZ, -R7 ;  /* 0x000000ffff077224 */ /* 0x000fe200078e0a07 */
[C---:B------:R-:W-:Y:S01]  /*0fb0*/  ISETP.GT.U32.AND P6, PT, R0.reuse, R39, PT ;  /* 0x000000270000720c */ /* 0x040fe20003fc4070 */
[C---:B------:R-:W-:Y:S01]  /*0fc0*/  IMAD R122, R0.reuse, R8, R9 ;  /* 0x00000008007a7224 */ /* 0x040fe200078e0209 */
[C---:B------:R-:W-:Y:S01]  /*0fd0*/  LOP3.LUT R8, R5.reuse, 0x8, RZ, 0xfc, !PT ;  /* 0x0000000805087812 */ /* 0x040fe200078efcff */
[----:B------:R-:W-:Y:S01]  /*0fe0*/  IMAD R121, R0, R7, R121 ;  /* 0x0000000700797224 */ /* 0x000fe200078e0279 */
[----:B------:R-:W-:Y:S01]  /*0ff0*/  LOP3.LUT R7, R5, 0x6, RZ, 0xfc, !PT ;  /* 0x0000000605077812 */ /* 0x000fe200078efcff */
[----:B------:R-:W-:Y:S01]  /*1000*/  @!P0 IMAD.IADD R4, R4, 0x1, -R11 ;  /* 0x0000000104048824 */ /* 0x000fe200078e0a0b */
[----:B------:R-:W-:Y:S01]  /*1010*/  ISETP.GE.AND P0, PT, R14, RZ, PT ;  /* 0x000000ff0e00720c */ /* 0x000fe20003f06270 */
[----:B------:R-:W-:Y:S01]  /*1020*/  @!P5 IMAD.IADD R115, R115, 0x1, -R0 ;  /* 0x000000017373d824 */ /* 0x000fe200078e0a00 */
[----:B------:R-:W-:-:S02]  /*1030*/  ISETP.GT.U32.AND P3, PT, R0, R121, PT ;  /* 0x000000790000720c */ /* 0x000fc40003f64070 */
[----:B------:R-:W-:Y:S02]  /*1040*/  ISETP.GT.U32.AND P1, PT, R11, R4, PT ;  /* 0x000000040b00720c */ /* 0x000fe40003f24070 */
[C---:B------:R-:W-:Y:S01]  /*1050*/  ISETP.GT.U32.AND P5, PT, R0.reuse, R115, PT ;  /* 0x000000730000720c */ /* 0x040fe20003fa4070 */
[--C-:B------:R-:W-:Y:S01]  /*1060*/  @!P6 IMAD.IADD R39, R39, 0x1, -R0.reuse ;  /* 0x000000012727e824 */ /* 0x100fe200078e0a00 */
[----:B------:R-:W-:Y:S02]  /*1070*/  ISETP.GT.U32.AND P6, PT, R0, R122, PT ;  /* 0x0000007a0000720c */ /* 0x000fe40003fc4070 */
[----:B------:R-:W-:Y:S01]  /*1080*/  IABS R123, R7 ;  /* 0x00000007007b7213 */ /* 0x000fe20000000000 */
[----:B------:R-:W-:Y:S01]  /*1090*/  @!P4 IMAD.MOV R39, RZ, RZ, -R39 ;  /* 0x000000ffff27c224 */ /* 0x000fe200078e0a27 */
[C---:B------:R-:W-:Y:S02]  /*10a0*/  ISETP.GE.AND P4, PT, R5.reuse, RZ, PT ;  /* 0x000000ff0500720c */ /* 0x040fe40003f86270 */
[----:B------:R-:W-:Y:S01]  /*10b0*/  LOP3.LUT R14, R5, 0x10, RZ, 0xfc, !PT ;  /* 0x00000010050e7812 */ /* 0x000fe200078efcff */
[--C-:B------:R-:W-:Y:S01]  /*10c0*/  @!P3 IMAD.IADD R121, R121, 0x1, -R0.reuse ;  /* 0x000000017979b824 */ /* 0x100fe200078e0a00 */
[----:B------:R-:W-:Y:S01]  /*10d0*/  LOP3.LUT R19, R5, 0x2e, RZ, 0xfc, !PT ;  /* 0x0000002e05137812 */ /* 0x000fe200078efcff */
[----:B------:R-:W-:Y:S01]  /*10e0*/  @!P1 IMAD.IADD R4, R4, 0x1, -R11 ;  /* 0x0000000104049824 */ /* 0x000fe200078e0a0b */
[----:B------:R-:W-:Y:S01]  /*10f0*/  ISETP.GE.AND P1, PT, R7, RZ, PT ;  /* 0x000000ff0700720c */ /* 0x000fe20003f26270 */
[--C-:B------:R-:W-:Y:S01]  /*1100*/  @!P5 IMAD.IADD R115, R115, 0x1, -R0.reuse ;  /* 0x000000017373d824 */ /* 0x100fe200078e0a00 */
[----:B------:R-:W-:Y:S01]  /*1110*/  ISETP.GT.U32.AND P3, PT, R0, R121, PT ;  /* 0x000000790000720c */ /* 0x000fe20003f64070 */
[----:B------:R-:W-:Y:S01]  /*1120*/  @!P6 IMAD.IADD R122, R122, 0x1, -R0 ;  /* 0x000000017a7ae824 */ /* 0x000fe200078e0a00 */
[----:B------:R-:W-:Y:S01]  /*1130*/  IABS R11, R8 ;  /* 0x00000008000b7213 */ /* 0x000fe20000000000 */
[----:B------:R-:W-:Y:S01]  /*1140*/  IMAD.HI.U32 R7, R6, R123, RZ ;  /* 0x0000007b06077227 */ /* 0x000fe200078e00ff */
[----:B------:R-:W-:-:S02]  /*1150*/  ISETP.GE.AND P5, PT, R8, RZ, PT ;  /* 0x000000ff0800720c */ /* 0x000fc40003fa6270 */
[----:B------:R-:W-:Y:S01]  /*1160*/  ISETP.GT.U32.AND P6, PT, R0, R122, PT ;  /* 0x0000007a0000720c */ /* 0x000fe20003fc4070 */
[----:B------:R-:W-:Y:S01]  /*1170*/  IMAD.HI.U32 R8, R6, R125, RZ ;  /* 0x0000007d06087227 */ /* 0x000fe200078e00ff */
[C---:B------:R-:W-:Y:S02]  /*1180*/  LOP3.LUT R20, R5.reuse, 0x54, RZ, 0xfc, !PT ;  /* 0x0000005405147812 */ /* 0x040fe400078efcff */
[C---:B------:R-:W-:Y:S01]  /*1190*/  LOP3.LUT R22, R5.reuse, 0x6e, RZ, 0xfc, !PT ;  /* 0x0000006e05167812 */ /* 0x040fe200078efcff */
[----:B------:R-:W-:Y:S01]  /*11a0*/  IMAD.MOV R9, RZ, RZ, -R7 ;  /* 0x000000ffff097224 */ /* 0x000fe200078e0a07 */
[C---:B------:R-:W-:Y:S01]  /*11b0*/  LOP3.LUT R24, R5.reuse, 0x70, RZ, 0xfc, !PT ;  /* 0x0000007005187812 */ /* 0x040fe200078efcff */
[----:B------:R-:W-:Y:S01]  /*11c0*/  IMAD.MOV R8, RZ, RZ, -R8 ;  /* 0x000000ffff087224 */ /* 0x000fe200078e0a08 */
[----:B------:R-:W-:Y:S01]  /*11d0*/  IABS R41, R22 ;  /* 0x0000001600297213 */ /* 0x000fe20000000000 */
[C---:B------:R-:W-:Y:S01]  /*11e0*/  IMAD R123, R0.reuse, R9, R123 ;  /* 0x00000009007b7224 */ /* 0x040fe200078e027b */
[----:B------:R-:W-:Y:S01]  /*11f0*/  IABS R43, R24 ;  /* 0x00000018002b7213 */ /* 0x000fe20000000000 */
[----:B------:R-:W-:Y:S01]  /*1200*/  IMAD R125, R0, R8, R125 ;  /* 0x00000008007d7224 */ /* 0x000fe200078e027d */
[C---:B------:R-:W-:Y:S01]  /*1210*/  LOP3.LUT R26, R5.reuse, 0x72, RZ, 0xfc, !PT ;  /* 0x00000072051a7812 */ /* 0x040fe200078efcff */
[--C-:B------:R-:W-:Y:S01]  /*1220*/  @!P6 IMAD.IADD R122, R122, 0x1, -R0.reuse ;  /* 0x000000017a7ae824 */ /* 0x100fe200078e0a00 */
[----:B------:R-:W-:Y:S01]  /*1230*/  LOP3.LUT R28, R5, 0x74, RZ, 0xfc, !PT ;  /* 0x00000074051c7812 */ /* 0x000fe200078efcff */
[----:B------:R-:W-:Y:S01]  /*1240*/  @!P3 IMAD.IADD R121, R121, 0x1, -R0 ;  /* 0x000000017979b824 */ /* 0x000fe200078e0a00 */
[C---:B------:R-:W-:Y:S01]  /*1250*/  ISETP.GT.U32.AND P3, PT, R0.reuse, R123, PT ;  /* 0x0000007b0000720c */ /* 0x040fe20003f64070 */
[----:B------:R-:W-:Y:S01]  /*1260*/  @!P0 IMAD.MOV R122, RZ, RZ, -R122 ;  /* 0x000000ffff7a8224 */ /* 0x000fe200078e0a7a */
[----:B------:R-:W-:Y:S01]  /*1270*/  ISETP.GT.U32.AND P0, PT, R0, R125, PT ;  /* 0x0000007d0000720c */ /* 0x000fe20003f04070 */
[----:B------:R-:W-:Y:S01]  /*1280*/  IMAD.HI.U32 R7, R6, R11, RZ ;  /* 0x0000000b06077227 */ /* 0x000fe200078e00ff */
[----:B------:R-:W-:-:S02]  /*1290*/  IABS R45, R26 ;  /* 0x0000001a002d7213 */ /* 0x000fc40000000000 */
[C---:B------:R-:W-:Y:S01]  /*12a0*/  LOP3.LUT R30, R5.reuse, 0x76, RZ, 0xfc, !PT ;  /* 0x00000076051e7812 */ /* 0x040fe200078efcff */
[----:B------:R-:W-:Y:S01]  /*12b0*/  @!P4 IMAD.MOV R115, RZ, RZ, -R115 ;  /* 0x000000ffff73c224 */ /* 0x000fe200078e0a73 */
[----:B------:R-:W-:Y:S01]  /*12c0*/  ISETP.GE.AND P4, PT, R10, RZ, PT ;  /* 0x000000ff0a00720c */ /* 0x000fe20003f86270 */
[----:B------:R-:W-:Y:S01]  /*12d0*/  IMAD.MOV R7, RZ, RZ, -R7 ;  /* 0x000000ffff077224 */ /* 0x000fe200078e0a07 */
[----:B------:R-:W-:Y:S01]  /*12e0*/  LOP3.LUT R10, R5, 0xe, RZ, 0xfc, !PT ;  /* 0x0000000e050a7812 */ /* 0x000fe200078efcff */
[----:B------:R-:W-:Y:S01]  /*12f0*/  @!P2 IMAD.MOV R121, RZ, RZ, -R121 ;  /* 0x000000ffff79a224 */ /* 0x000fe200078e0a79 */
[----:B------:R-:W-:Y:S01]  /*1300*/  IABS R47, R28 ;  /* 0x0000001c002f7213 */ /* 0x000fe20000000000 */
[C---:B------:R-:W-:Y:S01]  /*1310*/  IMAD R124, R0.reuse, R7, R11 ;  /* 0x00000007007c7224 */ /* 0x040fe200078e020b */
[----:B------:R-:W-:Y:S01]  /*1320*/  IABS R127, R10 ;  /* 0x0000000a007f7213 */ /* 0x000fe20000000000 */
[--C-:B------:R-:W-:Y:S01]  /*1330*/  @!P3 IMAD.IADD R123, R123, 0x1, -R0.reuse ;  /* 0x000000017b7bb824 */ /* 0x100fe200078e0a00 */
[----:B------:R-:W-:Y:S01]  /*1340*/  LOP3.LUT R7, R5, 0xc, RZ, 0xfc, !PT ;  /* 0x0000000c05077812 */ /* 0x000fe200078efcff */
[----:B------:R-:W-:Y:S01]  /*1350*/  @!P0 IMAD.IADD R125, R125, 0x1, -R0 ;  /* 0x000000017d7d8824 */ /* 0x000fe200078e0a00 */
[----:B------:R-:W-:Y:S01]  /*1360*/  ISETP.GT.U32.AND P2, PT, R0, R124, PT ;  /* 0x0000007c0000720c */ /* 0x000fe20003f44070 */
[----:B------:R-:W-:Y:S01]  /*1370*/  IMAD.HI.U32 R8, R6, R127, RZ ;  /* 0x0000007f06087227 */ /* 0x000fe200078e00ff */
[----:B------:R-:W-:-:S02]  /*1380*/  ISETP.GT.U32.AND P3, PT, R0, R123, PT ;  /* 0x0000007b0000720c */ /* 0x000fc40003f64070 */
[C---:B------:R-:W-:Y:S01]  /*1390*/  ISETP.GT.U32.AND P0, PT, R0.reuse, R125, PT ;  /* 0x0000007d0000720c */ /* 0x040fe20003f04070 */
[----:B------:R-:W-:Y:S01]  /*13a0*/  IMAD.MOV R8, RZ, RZ, -R8 ;  /* 0x000000ffff087224 */ /* 0x000fe200078e0a08 */
[----:B------:R-:W-:Y:S02]  /*13b0*/  IABS R9, R7 ;  /* 0x0000000700097213 */ /* 0x000fe40000000000 */
[----:B------:R-:W-:Y:S01]  /*13c0*/  ISETP.GE.AND P6, PT, R7, RZ, PT ;  /* 0x000000ff0700720c */ /* 0x000fe20003fc6270 */
[----:B------:R-:W-:Y:S01]  /*13d0*/  IMAD R127, R0, R8, R127 ;  /* 0x00000008007f7224 */ /* 0x000fe200078e027f */
[----:B------:R-:W-:Y:S01]  /*13e0*/  IABS R11, R14 ;  /* 0x0000000e000b7213 */ /* 0x000fe20000000000 */
[----:B------:R-:W-:Y:S01]  /*13f0*/  IMAD.HI.U32 R8, R6, R129, RZ ;  /* 0x0000008106087227 */ /* 0x000fe200078e00ff */
[----:B------:R-:W-:Y:S02]  /*1400*/  IABS R49, R30 ;  /* 0x0000001e00317213 */ /* 0x000fe40000000000 */
[C---:B------:R-:W-:Y:S01]  /*1410*/  LOP3.LUT R32, R5.reuse, 0x78, RZ, 0xfc, !PT ;  /* 0x0000007805207812 */ /* 0x040fe200078efcff */
[----:B------:R-:W-:Y:S01]  /*1420*/  IMAD.MOV R8, RZ, RZ, -R8 ;  /* 0x000000ffff087224 */ /* 0x000fe200078e0a08 */
[----:B------:R-:W-:Y:S01]  /*1430*/  LOP3.LUT R34, R5, 0x7a, RZ, 0xfc, !PT ;  /* 0x0000007a05227812 */ /* 0x000fe200078efcff */
[--C-:B------:R-:W-:Y:S01]  /*1440*/  @!P2 IMAD.IADD R124, R124, 0x1, -R0.reuse ;  /* 0x000000017c7ca824 */ /* 0x100fe200078e0a00 */
[----:B------:R-:W-:Y:S01]  /*1450*/  IABS R51, R32 ;  /* 0x0000002000337213 */ /* 0x000fe20000000000 */
[--C-:B------:R-:W-:Y:S01]  /*1460*/  @!P3 IMAD.IADD R123, R123, 0x1, -R0.reuse ;  /* 0x000000017b7bb824 */ /* 0x100fe200078e0a00 */
[----:B------:R-:W-:Y:S01]  /*1470*/  ISETP.GE.AND P3, PT, R10, RZ, PT ;  /* 0x000000ff0a00720c */ /* 0x000fe20003f66270 */
[C---:B------:R-:W-:Y:S01]  /*1480*/  IMAD R129, R0.reuse, R8, R129 ;  /* 0x0000000800817224 */ /* 0x040fe200078e0281 */
[----:B------:R-:W-:Y:S01]  /*1490*/  ISETP.GT.U32.AND P2, PT, R0, R124, PT ;  /* 0x0000007c0000720c */ /* 0x000fe20003f44070 */
[----:B------:R-:W-:Y:S01]  /*14a0*/  @!P0 IMAD.IADD R125, R125, 0x1, -R0 ;  /* 0x000000017d7d8824 */ /* 0x000fe200078e0a00 */
[----:B------:R-:W-:Y:S01]  /*14b0*/  LOP3.LUT R10, R5, 0x14, RZ, 0xfc, !PT ;  /* 0x00000014050a7812 */ /* 0x000fe200078efcff */
[----:B------:R-:W-:Y:S01]  /*14c0*/  IMAD.HI.U32 R7, R6, R9, RZ ;  /* 0x0000000906077227 */ /* 0x000fe200078e00ff */
[----:B------:R-:W-:-:S03]  /*14d0*/  IABS R53, R34 ;  /* 0x0000002200357213 */ /* 0x000fc60000000000 */
[----:B------:R-:W-:Y:S01]  /*14e0*/  @!P1 IMAD.MOV R123, RZ, RZ, -R123 ;  /* 0x000000ffff7b9224 */ /* 0x000fe200078e0a7b */
[C---:B------:R-:W-:Y:S01]  /*14f0*/  ISETP.GT.U32.AND P1, PT, R0.reuse, R127, PT ;  /* 0x0000007f0000720c */ /* 0x040fe20003f24070 */
[----:B------:R-:W-:Y:S01]  /*1500*/  @!P4 IMAD.MOV R125, RZ, RZ, -R125 ;  /* 0x000000ffff7dc224 */ /* 0x000fe200078e0a7d */
[----:B------:R-:W-:Y:S01]  /*1510*/  ISETP.GT.U32.AND P4, PT, R0, R129, PT ;  /* 0x000000810000720c */ /* 0x000fe20003f84070 */
[----:B------:R-:W-:Y:S02]  /*1520*/  IMAD.MOV R126, RZ, RZ, -R7 ;  /* 0x000000ffff7e7224 */ /* 0x000fe400078e0a07 */
[----:B------:R-:W-:-:S04]  /*1530*/  IMAD.HI.U32 R7, R6, R11, RZ ;  /* 0x0000000b06077227 */ /* 0x000fc800078e00ff */
[----:B------:R-:W-:Y:S01]  /*1540*/  IMAD R126, R0, R126, R9 ;  /* 0x0000007e007e7224 */ /* 0x000fe200078e0209 */
[----:B------:R-:W-:Y:S01]  /*1550*/  IABS R9, R10 ;  /* 0x0000000a00097213 */ /* 0x000fe20000000000 */
[----:B------:R-:W-:Y:S02]  /*1560*/  IMAD.MOV R7, RZ, RZ, -R7 ;  /* 0x000000ffff077224 */ /* 0x000fe400078e0a07 */
[----:B------:R-:W-:Y:S01]  /*1570*/  @!P2 IMAD.IADD R124, R124, 0x1, -R0 ;  /* 0x000000017c7ca824 */ /* 0x000fe200078e0a00 */
[C---:B------:R-:W-:Y:S01]  /*1580*/  ISETP.GT.U32.AND P2, PT, R0.reuse, R126, PT ;  /* 0x0000007e0000720c */ /* 0x040fe20003f44070 */
[----:B------:R-:W-:Y:S01]  /*1590*/  IMAD R128, R0, R7, R11 ;  /* 0x0000000700807224 */ /* 0x000fe200078e020b */
[----:B------:R-:W-:Y:S01]  /*15a0*/  LOP3.LUT R11, R5, 0x16, RZ, 0xfc, !PT ;  /* 0x00000016050b7812 */ /* 0x000fe200078efcff */
[----:B------:R-:W-:-:S03]  /*15b0*/  IMAD.HI.U32 R7, R6, R9, RZ ;  /* 0x0000000906077227 */ /* 0x000fc600078e00ff */
[C---:B------:R-:W-:Y:S01]  /*15c0*/  ISETP.GT.U32.AND P0, PT, R0.reuse, R128, PT ;  /* 0x000000800000720c */ /* 0x040fe20003f04070 */
[--C-:B------:R-:W-:Y:S01]  /*15d0*/  @!P1 IMAD.IADD R127, R127, 0x1, -R0.reuse ;  /* 0x000000017f7f9824 */ /* 0x100fe200078e0a00 */
[----:B------:R-:W-:Y:S01]  /*15e0*/  IABS R131, R11 ;  /* 0x0000000b00837213 */ /* 0x000fe20000000000 */
[--C-:B------:R-:W-:Y:S02]  /*15f0*/  @!P4 IMAD.IADD R129, R129, 0x1, -R0.reuse ;  /* 0x000000018181c824 */ /* 0x100fe400078e0a00 */
[----:B------:R-:W-:Y:S01]  /*1600*/  IMAD.MOV R7, RZ, RZ, -R7 ;  /* 0x000000ffff077224 */ /* 0x000fe200078e0a07 */
[----:B------:R-:W-:Y:S01]  /*1610*/  ISETP.GT.U32.AND P1, PT, R0, R127, PT ;  /* 0x0000007f0000720c */ /* 0x000fe20003f24070 */
[----:B------:R-:W-:Y:S01]  /*1620*/  @!P2 IMAD.IADD R126, R126, 0x1, -R0 ;  /* 0x000000017e7ea824 */ /* 0x000fe200078e0a00 */
[C---:B------:R-:W-:Y:S01]  /*1630*/  ISETP.GT.U32.AND P4, PT, R0.reuse, R129, PT ;  /* 0x000000810000720c */ /* 0x040fe20003f84070 */
[----:B------:R-:W-:Y:S02]  /*1640*/  IMAD R130, R0, R7, R9 ;  /* 0x0000000700827224 */ /* 0x000fe400078e0209 */
[----:B------:R-:W-:Y:S01]  /*1650*/  IMAD.HI.U32 R7, R6, R131, RZ ;  /* 0x0000008306077227 */ /* 0x000fe200078e00ff */
[----:B------:R-:W-:-:S03]  /*1660*/  ISETP.GT.U32.AND P2, PT, R0, R126, PT ;  /* 0x0000007e0000720c */ /* 0x000fc60003f44070 */
[----:B------:R-:W-:Y:S02]  /*1670*/  IMAD.MOV R7, RZ, RZ, -R7 ;  /* 0x000000ffff077224 */ /* 0x000fe400078e0a07 */
[----:B------:R-:W-:Y:S01]  /*1680*/  @!P5 IMAD.MOV R124, RZ, RZ, -R124 ;  /* 0x000000ffff7cd224 */ /* 0x000fe200078e0a7c */
[----:B------:R-:W-:Y:S01]  /*1690*/  ISETP.GE.AND P5, PT, R14, RZ, PT ;  /* 0x000000ff0e00720c */ /* 0x000fe20003fa6270 */
[--C-:B------:R-:W-:Y:S01]  /*16a0*/  @!P0 IMAD.IADD R128, R128, 0x1, -R0.reuse ;  /* 0x0000000180808824 */ /* 0x100fe200078e0a00 */
[C---:B------:R-:W-:Y:S01]  /*16b0*/  LOP3.LUT R14, R5.reuse, 0x18, RZ, 0xfc, !PT ;  /* 0x00000018050e7812 */ /* 0x040fe200078efcff */
[C---:B------:R-:W-:Y:S01]  /*16c0*/  IMAD R131, R0.reuse, R7, R131 ;  /* 0x0000000700837224 */ /* 0x040fe200078e0283 */
[----:B------:R-:W-:Y:S01]  /*16d0*/  LOP3.LUT R7, R5, 0x1a, RZ, 0xfc, !PT ;  /* 0x0000001a05077812 */ /* 0x000fe200078efcff */
[--C-:B------:R-:W-:Y:S01]  /*16e0*/  @!P1 IMAD.IADD R127, R127, 0x1, -R0.reuse ;  /* 0x000000017f7f9824 */ /* 0x100fe200078e0a00 */
[----:B------:R-:W-:Y:S01]  /*16f0*/  ISETP.GT.U32.AND P1, PT, R0, R130, PT ;  /* 0x000000820000720c */ /* 0x000fe20003f24070 */
[--C-:B------:R-:W-:Y:S01]  /*1700*/  @!P4 IMAD.IADD R129, R129, 0x1, -R0.reuse ;  /* 0x000000018181c824 */ /* 0x100fe200078e0a00 */
[----:B------:R-:W-:Y:S01]  /*1710*/  IABS R8, R14 ;  /* 0x0000000e00087213 */ /* 0x000fe20000000000 */
[----:B------:R-:W-:Y:S01]  /*1720*/  @!P2 IMAD.IADD R126, R126, 0x1, -R0 ;  /* 0x000000017e7ea824 */ /* 0x000fe200078e0a00 */
[C---:B------:R-:W-:Y:S01]  /*1730*/  ISETP.GT.U32.AND P0, PT, R0.reuse, R128, PT ;  /* 0x000000800000720c */ /* 0x040fe20003f04070 */
[----:B------:R-:W-:Y:S01]  /*1740*/  @!P3 IMAD.MOV R127, RZ, RZ, -R127 ;  /* 0x000000ffff7fb224 */ /* 0x000fe200078e0a7f */
[----:B------:R-:W-:Y:S01]  /*1750*/  ISETP.GT.U32.AND P4, PT, R0, R131, PT ;  /* 0x000000830000720c */ /* 0x000fe20003f84070 */
[----:B------:R-:W-:Y:S01]  /*1760*/  IMAD.MOV.U32 R9, RZ, RZ, R8 ;  /* 0x000000ffff097224 */ /* 0x000fe200078e0008 */
[----:B------:R-:W-:Y:S01]  /*1770*/  ISETP.GE.AND P2, PT, R15, RZ, PT ;  /* 0x000000ff0f00720c */ /* 0x000fe20003f46270 */
[----:B------:R-:W-:Y:S01]  /*1780*/  @!P6 IMAD.MOV R126, RZ, RZ, -R126 ;  /* 0x000000ffff7ee224 */ /* 0x000fe200078e0a7e */
[----:B------:R-:W-:Y:S01]  /*1790*/  IABS R133, R7 ;  /* 0x0000000700857213 */ /* 0x000fe20000000000 */
[----:B------:R-:W-:Y:S01]  /*17a0*/  IMAD.HI.U32 R8, R6, R9, RZ ;  /* 0x0000000906087227 */ /* 0x000fe200078e00ff */
[----:B------:R-:W-:-:S02]  /*17b0*/  ISETP.GE.AND P6, PT, R10, RZ, PT ;  /* 0x000000ff0a00720c */ /* 0x000fc40003fc6270 */
[----:B------:R-:W-:Y:S01]  /*17c0*/  ISETP.GE.AND P3, PT, R11, RZ, PT ;  /* 0x000000ff0b00720c */ /* 0x000fe20003f66270 */
[----:B------:R-:W-:Y:S01]  /*17d0*/  @!P1 IMAD.IADD R130, R130, 0x1, -R0 ;  /* 0x0000000182829824 */ /* 0x000fe200078e0a00 */
[----:B------:R-:W-:Y:S01]  /*17e0*/  LOP3.LUT R10, R5, 0x1e, RZ, 0xfc, !PT ;  /* 0x0000001e050a7812 */ /* 0x000fe200078efcff */
[----:B------:R-:W-:Y:S01]  /*17f0*/  IMAD.MOV R8, RZ, RZ, -R8 ;  /* 0x000000ffff087224 */ /* 0x000fe200078e0a08 */
[----:B------:R-:W-:Y:S01]  /*1800*/  IABS R15, R17 ;  /* 0x00000011000f7213 */ /* 0x000fe20000000000 */
[--C-:B------:R-:W-:Y:S01]  /*1810*/  @!P0 IMAD.IADD R128, R128, 0x1, -R0.reuse ;  /* 0x0000000180808824 */ /* 0x100fe200078e0a00 */
[C---:B------:R-:W-:Y:S01]  /*1820*/  ISETP.GT.U32.AND P1, PT, R0.reuse, R130, PT ;  /* 0x000000820000720c */ /* 0x040fe20003f24070 */
[----:B------:R-:W-:Y:S01]  /*1830*/  @!P4 IMAD.IADD R131, R131, 0x1, -R0 ;  /* 0x000000018383c824 */ /* 0x000fe200078e0a00 */
[----:B------:R-:W-:Y:S01]  /*1840*/  IABS R135, R10 ;  /* 0x0000000a00877213 */ /* 0x000fe20000000000 */
[----:B------:R-:W-:Y:S01]  /*1850*/  IMAD R132, R0, R8, R9 ;  /* 0x0000000800847224 */ /* 0x000fe200078e0209 */
[----:B------:R-:W-:Y:S01]  /*1860*/  LOP3.LUT R8, R5, 0x1c, RZ, 0xfc, !PT ;  /* 0x0000001c05087812 */ /* 0x000fe200078efcff */
[----:B------:R-:W-:Y:S01]  /*1870*/  @!P5 IMAD.MOV R128, RZ, RZ, -R128 ;  /* 0x000000ffff80d224 */ /* 0x000fe200078e0a80 */
[----:B------:R-:W-:Y:S01]  /*1880*/  ISETP.GE.AND P5, PT, R7, RZ, PT ;  /* 0x000000ff0700720c */ /* 0x000fe20003fa6270 */
[----:B------:R-:W-:Y:S01]  /*1890*/  IMAD.HI.U32 R7, R6, R133, RZ ;  /* 0x0000008506077227 */ /* 0x000fe200078e00ff */
[----:B------:R-:W-:-:S02]  /*18a0*/  ISETP.GT.U32.AND P4, PT, R0, R131, PT ;  /* 0x000000830000720c */ /* 0x000fc40003f84070 */
[----:B------:R-:W-:Y:S01]  /*18b0*/  IABS R9, R8 ;  /* 0x0000000800097213 */ /* 0x000fe20000000000 */
[----:B------:R-:W-:Y:S01]  /*18c0*/  IMAD.MOV R7, RZ, RZ, -R7 ;  /* 0x000000ffff077224 */ /* 0x000fe200078e0a07 */
[----:B------:R-:W-:Y:S01]  /*18d0*/  ISETP.GE.AND P0, PT, R14, RZ, PT ;  /* 0x000000ff0e00720c */ /* 0x000fe20003f06270 */
[----:B------:R-:W-:Y:S01]  /*18e0*/  @!P2 IMAD.MOV R129, RZ, RZ, -R129 ;  /* 0x000000ffff81a224 */ /* 0x000fe200078e0a81 */
[----:B------:R-:W-:Y:S01]  /*18f0*/  ISETP.GE.AND P2, PT, R8, RZ, PT ;  /* 0x000000ff0800720c */ /* 0x000fe20003f46270 */
[----:B------:R-:W-:Y:S01]  /*1900*/  IMAD.HI.U32 R8, R6, R9, RZ ;  /* 0x0000000906087227 */ /* 0x000fe200078e00ff */
[----:B------:R-:W-:-:S03]  /*1910*/  LOP3.LUT R14, R5, 0x20, RZ, 0xfc, !PT ;  /* 0x00000020050e7812 */ /* 0x000fc600078efcff */
[----:B------:R-:W-:Y:S01]  /*1920*/  IMAD R133, R0, R7, R133 ;  /* 0x0000000700857224 */ /* 0x000fe200078e0285 */
[----:B------:R-:W-:Y:S01]  /*1930*/  IABS R11, R14 ;  /* 0x0000000e000b7213 */ /* 0x000fe20000000000 */
[----:B------:R-:W-:Y:S01]  /*1940*/  @!P1 IMAD.IADD R130, R130, 0x1, -R0 ;  /* 0x0000000182829824 */ /* 0x000fe200078e0a00 */
[C---:B------:R-:W-:Y:S01]  /*1950*/  ISETP.GT.U32.AND P1, PT, R0.reuse, R132, PT ;  /* 0x000000840000720c */ /* 0x040fe20003f24070 */
[----:B------:R-:W-:Y:S02]  /*1960*/  IMAD.MOV R8, RZ, RZ, -R8 ;  /* 0x000000ffff087224 */ /* 0x000fe400078e0a08 */
[----:B------:R-:W-:Y:S01]  /*1970*/  @!P4 IMAD.IADD R131, R131, 0x1, -R0 ;  /* 0x000000018383c824 */ /* 0x000fe200078e0a00 */
[C---:B------:R-:W-:Y:S01]  /*1980*/  ISETP.GT.U32.AND P4, PT, R0.reuse, R133, PT ;  /* 0x000000850000720c */ /* 0x040fe20003f84070 */
[----:B------:R-:W-:Y:S02]  /*1990*/  IMAD R134, R0, R8, R9 ;  /* 0x0000000800867224 */ /* 0x000fe400078e0209 */
[----:B------:R-:W-:-:S02]  /*19a0*/  @!P6 IMAD.MOV R130, RZ, RZ, -R130 ;  /* 0x000000ffff82e224 */ /* 0x000fc400078e0a82 */
[----:B------:R-:W-:Y:S01]  /*19b0*/  IMAD.HI.U32 R7, R6, R135, RZ ;  /* 0x0000008706077227 */ /* 0x000fe200078e00ff */
[----:B------:R-:W-:-:S03]  /*19c0*/  ISETP.GT.U32.AND P6, PT, R0, R134, PT ;  /* 0x000000860000720c */ /* 0x000fc60003fc4070 */
[--C-:B------:R-:W-:Y:S02]  /*19d0*/  @!P1 IMAD.IADD R132, R132, 0x1, -R0.reuse ;  /* 0x0000000184849824 */ /* 0x100fe400078e0a00 */
[----:B------:R-:W-:Y:S01]  /*19e0*/  @!P3 IMAD.MOV R131, RZ, RZ, -R131 ;  /* 0x000000ffff83b224 */ /* 0x000fe200078e0a83 */
[----:B------:R-:W-:Y:S01]  /*19f0*/  ISETP.GE.AND P3, PT, R10, RZ, PT ;  /* 0x000000ff0a00720c */ /* 0x000fe20003f66270 */
[--C-:B------:R-:W-:Y:S01]  /*1a00*/  @!P4 IMAD.IADD R133, R133, 0x1, -R0.reuse ;  /* 0x000000018585c824 */ /* 0x100fe200078e0a00 */
[----:B------:R-:W-:Y:S01]  /*1a10*/  ISETP.GT.U32.AND P1, PT, R0, R132, PT ;  /* 0x000000840000720c */ /* 0x000fe20003f24070 */
[----:B------:R-:W-:Y:S01]  /*1a20*/  IMAD.MOV R7, RZ, RZ, -R7 ;  /* 0x000000ffff077224 */ /* 0x000fe200078e0a07 */
[----:B------:R-:W-:Y:S01]  /*1a30*/  LOP3.LUT R10, R5, 0x22, RZ, 0xfc, !PT ;  /* 0x00000022050a7812 */ /* 0x000fe200078efcff */
[----:B------:R-:W-:Y:S01]  /*1a40*/  IMAD.HI.U32 R8, R6, R11, RZ ;  /* 0x0000000b06087227 */ /* 0x000fe200078e00ff */
[----:B------:R-:W-:Y:S02]  /*1a50*/  ISETP.GT.U32.AND P4, PT, R0, R133, PT ;  /* 0x000000850000720c */ /* 0x000fe40003f84070 */
[----:B------:R-:W-:Y:S01]  /*1a60*/  IABS R137, R10 ;  /* 0x0000000a00897213 */ /* 0x000fe20000000000 */
[----:B------:R-:W-:-:S02]  /*1a70*/  @!P6 IMAD.IADD R134, R134, 0x1, -R0 ;  /* 0x000000018686e824 */ /* 0x000fc400078e0a00 */
[C---:B------:R-:W-:Y:S02]  /*1a80*/  IMAD R135, R0.reuse, R7, R135 ;  /* 0x0000000700877224 */ /* 0x040fe400078e0287 */
[----:B------:R-:W-:Y:S01]  /*1a90*/  IMAD.MOV R8, RZ, RZ, -R8 ;  /* 0x000000ffff087224 */ /* 0x000fe200078e0a08 */
[----:B------:R-:W-:Y:S01]  /*1aa0*/  ISETP.GT.U32.AND P6, PT, R0, R134, PT ;  /* 0x000000860000720c */ /* 0x000fe20003fc4070 */
[----:B------:R-:W-:Y:S01]  /*1ab0*/  @!P1 IMAD.IADD R132, R132, 0x1, -R0 ;  /* 0x0000000184849824 */ /* 0x000fe200078e0a00 */
[----:B------:R-:W-:Y:S01]  /*1ac0*/  ISETP.GE.AND P1, PT, R14, RZ, PT ;  /* 0x000000ff0e00720c */ /* 0x000fe20003f26270 */
[----:B------:R-:W-:Y:S01]  /*1ad0*/  IMAD.HI.U32 R7, R6, R137, RZ ;  /* 0x0000008906077227 */ /* 0x000fe200078e00ff */
[----:B------:R-:W-:-:S03]  /*1ae0*/  LOP3.LUT R14, R5, 0x24, RZ, 0xfc, !PT ;  /* 0x00000024050e7812 */ /* 0x000fc600078efcff */
[--C-:B------:R-:W-:Y:S01]  /*1af0*/  @!P4 IMAD.IADD R133, R133, 0x1, -R0.reuse ;  /* 0x000000018585c824 */ /* 0x100fe200078e0a00 */
[C---:B------:R-:W-:Y:S01]  /*1b00*/  ISETP.GT.U32.AND P4, PT, R0.reuse, R135, PT ;  /* 0x000000870000720c */ /* 0x040fe20003f84070 */
[----:B------:R-:W-:Y:S01]  /*1b10*/  IMAD R136, R0, R8, R11 ;  /* 0x0000000800887224 */ /* 0x000fe200078e020b */
[----:B------:R-:W-:Y:S01]  /*1b20*/  IABS R11, R14 ;  /* 0x0000000e000b7213 */ /* 0x000fe20000000000 */
[----:B------:R-:W-:Y:S02]  /*1b30*/  IMAD.MOV R9, RZ, RZ, -R7 ;  /* 0x000000ffff097224 */ /* 0x000fe400078e0a07 */
[----:B------:R-:W-:Y:S01]  /*1b40*/  @!P6 IMAD.IADD R134, R134, 0x1, -R0 ;  /* 0x000000018686e824 */ /* 0x000fe200078e0a00 */
[----:B------:R-:W-:Y:S01]  /*1b50*/  ISETP.GT.U32.AND P6, PT, R0, R136, PT ;  /* 0x000000880000720c */ /* 0x000fe20003fc4070 */
[----:B------:R-:W-:-:S04]  /*1b60*/  IMAD.HI.U32 R7, R6, R11, RZ ;  /* 0x0000000b06077227 */ /* 0x000fc800078e00ff */
[C---:B------:R-:W-:Y:S02]  /*1b70*/  IMAD R137, R0.reuse, R9, R137 ;  /* 0x0000000900897224 */ /* 0x040fe400078e0289 */
[----:B------:R-:W-:Y:S02]  /*1b80*/  IMAD.MOV R138, RZ, RZ, -R7 ;  /* 0x000000ffff8a7224 */ /* 0x000fe400078e0a07 */
[--C-:B------:R-:W-:Y:S01]  /*1b90*/  @!P4 IMAD.IADD R135, R135, 0x1, -R0.reuse ;  /* 0x000000018787c824 */ /* 0x100fe200078e0a00 */
[C---:B------:R-:W-:Y:S01]  /*1ba0*/  ISETP.GT.U32.AND P4, PT, R0.reuse, R137, PT ;  /* 0x000000890000720c */ /* 0x040fe20003f84070 */
[----:B------:R-:W-:Y:S01]  /*1bb0*/  IMAD R138, R0, R138, R11 ;  /* 0x0000008a008a7224 */ /* 0x000fe200078e020b */
[----:B------:R-:W-:Y:S01]  /*1bc0*/  IABS R11, R19 ;  /* 0x00000013000b7213 */ /* 0x000fe20000000000 */
[----:B------:R-:W-:Y:S02]  /*1bd0*/  @!P6 IMAD.IADD R136, R136, 0x1, -R0 ;  /* 0x000000018888e824 */ /* 0x000fe400078e0a00 */
[----:B------:R-:W-:Y:S01]  /*1be0*/  IMAD.HI.U32 R8, R6, R139, RZ ;  /* 0x0000008b06087227 */ /* 0x000fe200078e00ff */
[----:B------:R-:W-:-:S03]  /*1bf0*/  ISETP.GT.U32.AND P6, PT, R0, R138, PT ;  /* 0x0000008a0000720c */ /* 0x000fc60003fc4070 */
[----:B------:R-:W-:Y:S02]  /*1c00*/  IMAD.MOV R8, RZ, RZ, -R8 ;  /* 0x000000ffff087224 */ /* 0x000fe400078e0a08 */
[----:B------:R-:W-:Y:S02]  /*1c10*/  @!P5 IMAD.MOV R133, RZ, RZ, -R133 ;  /* 0x000000ffff85d224 */ /* 0x000fe400078e0a85 */
[----:B------:R-:W-:Y:S01]  /*1c20*/  @!P4 IMAD.IADD R137, R137, 0x1, -R0 ;  /* 0x000000018989c824 */ /* 0x000fe200078e0a00 */
[----:B------:R-:W-:Y:S01]  /*1c30*/  ISETP.GT.U32.AND P4, PT, R0, R136, PT ;  /* 0x000000880000720c */ /* 0x000fe20003f84070 */
[----:B------:R-:W-:-:S03]  /*1c40*/  IMAD.HI.U32 R7, R6, R141, RZ ;  /* 0x0000008d06077227 */ /* 0x000fc600078e00ff */
[C---:B------:R-:W-:Y:S01]  /*1c50*/  ISETP.GT.U32.AND P5, PT, R0.reuse, R137, PT ;  /* 0x000000890000720c */ /* 0x040fe20003fa4070 */
[----:B------:R-:W-:Y:S02]  /*1c60*/  IMAD R139, R0, R8, R139 ;  /* 0x00000008008b7224 */ /* 0x000fe400078e028b */
[----:B------:R-:W-:Y:S02]  /*1c70*/  @!P6 IMAD.IADD R138, R138, 0x1, -R0 ;  /* 0x000000018a8ae824 */ /* 0x000fe400078e0a00 */
[----:B------:R-:W-:-:S03]  /*1c80*/  IMAD.HI.U32 R9, R6, R15, RZ ;  /* 0x0000000f06097227 */ /* 0x000fc600078e00ff */
[C---:B------:R-:W-:Y:S01]  /*1c90*/  ISETP.GT.U32.AND P6, PT, R0.reuse, R138, PT ;  /* 0x0000008a0000720c */ /* 0x040fe20003fc4070 */
[----:B------:R-:W-:Y:S02]  /*1ca0*/  IMAD.MOV R7, RZ, RZ, -R7 ;  /* 0x000000ffff077224 */ /* 0x000fe400078e0a07 */
[----:B------:R-:W-:Y:S01]  /*1cb0*/  @!P0 IMAD.MOV R132, RZ, RZ, -R132 ;  /* 0x000000ffff848224 */ /* 0x000fe200078e0a84 */
[C---:B------:R-:W-:Y:S01]  /*1cc0*/  ISETP.GT.U32.AND P0, PT, R0.reuse, R135, PT ;  /* 0x000000870000720c */ /* 0x040fe20003f04070 */
[----:B------:R-:W-:Y:S01]  /*1cd0*/  @!P2 IMAD.MOV R134, RZ, RZ, -R134 ;  /* 0x000000ffff86a224 */ /* 0x000fe200078e0a86 */
[C---:B------:R-:W-:Y:S01]  /*1ce0*/  ISETP.GT.U32.AND P2, PT, R0.reuse, R139, PT ;  /* 0x0000008b0000720c */ /* 0x040fe20003f44070 */
[----:B------:R-:W-:Y:S02]  /*1cf0*/  IMAD.MOV R9, RZ, RZ, -R9 ;  /* 0x000000ffff097224 */ /* 0x000fe400078e0a09 */
[C---:B------:R-:W-:Y:S02]  /*1d00*/  IMAD R141, R0.reuse, R7, R141 ;  /* 0x00000007008d7224 */ /* 0x040fe400078e028d */
[C---:B------:R-:W-:Y:S01]  /*1d10*/  IMAD R140, R0.reuse, R9, R15 ;  /* 0x00000009008c7224 */ /* 0x040fe200078e020f */
[----:B------:R-:W-:Y:S01]  /*1d20*/  LOP3.LUT R15, R5, 0x2c, RZ, 0xfc, !PT ;  /* 0x0000002c050f7812 */ /* 0x000fe200078efcff */
[----:B------:R-:W-:Y:S01]  /*1d30*/  @!P5 IMAD.IADD R137, R137, 0x1, -R0 ;  /* 0x000000018989d824 */ /* 0x000fe200078e0a00 */
[----:B------:R-:W-:Y:S01]  /*1d40*/  ISETP.GT.U32.AND P5, PT, R0, R141, PT ;  /* 0x0000008d0000720c */ /* 0x000fe20003fa4070 */
[----:B------:R-:W-:Y:S01]  /*1d50*/  IMAD.HI.U32 R8, R6, R11, RZ ;  /* 0x0000000b06087227 */ /* 0x000fe200078e00ff */
[----:B------:R-:W-:-:S03]  /*1d60*/  IABS R9, R15 ;  /* 0x0000000f00097213 */ /* 0x000fc60000000000 */
[--C-:B------:R-:W-:Y:S01]  /*1d70*/  @!P0 IMAD.IADD R135, R135, 0x1, -R0.reuse ;  /* 0x0000000187878824 */ /* 0x100fe200078e0a00 */
[----:B------:R-:W-:Y:S01]  /*1d80*/  ISETP.GT.U32.AND P0, PT, R0, R140, PT ;  /* 0x0000008c0000720c */ /* 0x000fe20003f04070 */
[--C-:B------:R-:W-:Y:S01]  /*1d90*/  @!P4 IMAD.IADD R136, R136, 0x1, -R0.reuse ;  /* 0x000000018888c824 */ /* 0x100fe200078e0a00 */
[----:B------:R-:W-:Y:S01]  /*1da0*/  ISETP.GE.AND P4, PT, R10, RZ, PT ;  /* 0x000000ff0a00720c */ /* 0x000fe20003f86270 */
[--C-:B------:R-:W-:Y:S01]  /*1db0*/  @!P6 IMAD.IADD R138, R138, 0x1, -R0.reuse ;  /* 0x000000018a8ae824 */ /* 0x100fe200078e0a00 */
[----:B------:R-:W-:Y:S01]  /*1dc0*/  ISETP.GE.AND P6, PT, R14, RZ, PT ;  /* 0x000000ff0e00720c */ /* 0x000fe20003fc6270 */
[----:B------:R-:W-:Y:S01]  /*1dd0*/  @!P2 IMAD.IADD R139, R139, 0x1, -R0 ;  /* 0x000000018b8ba824 */ /* 0x000fe200078e0a00 */
[C---:B------:R-:W-:Y:S01]  /*1de0*/  LOP3.LUT R10, R5.reuse, 0x32, RZ, 0xfc, !PT ;  /* 0x00000032050a7812 */ /* 0x040fe200078efcff */
[----:B------:R-:W-:Y:S01]  /*1df0*/  IMAD.HI.U32 R7, R6, R9, RZ ;  /* 0x0000000906077227 */ /* 0x000fe200078e00ff */
[----:B------:R-:W-:Y:S02]  /*1e00*/  ISETP.GE.AND P2, PT, R16, RZ, PT ;  /* 0x000000ff1000720c */ /* 0x000fe40003f46270 */
[C---:B------:R-:W-:Y:S01]  /*1e10*/  LOP3.LUT R14, R5.reuse, 0x3e, RZ, 0xfc, !PT ;  /* 0x0000003e050e7812 */ /* 0x040fe200078efcff */
[----:B------:R-:W-:Y:S01]  /*1e20*/  IMAD.MOV R8, RZ, RZ, -R8 ;  /* 0x000000ffff087224 */ /* 0x000fe200078e0a08 */
[----:B------:R-:W-:Y:S01]  /*1e30*/  LOP3.LUT R16, R5, 0x4a, RZ, 0xfc, !PT ;  /* 0x0000004a05107812 */ /* 0x000fe200078efcff */
[----:B------:R-:W-:Y:S01]  /*1e40*/  @!P3 IMAD.MOV R135, RZ, RZ, -R135 ;  /* 0x000000ffff87b224 */ /* 0x000fe200078e0a87 */
[----:B------:R-:W-:Y:S01]  /*1e50*/  ISETP.GT.U32.AND P3, PT, R0, R139, PT ;  /* 0x0000008b0000720c */ /* 0x000fe20003f64070 */
[----:B------:R-:W-:-:S02]  /*1e60*/  IMAD.MOV R7, RZ, RZ, -R7 ;  /* 0x000000ffff077224 */ /* 0x000fc400078e0a07 */
[C---:B------:R-:W-:Y:S01]  /*1e70*/  IMAD R116, R0.reuse, R8, R11 ;  /* 0x0000000800747224 */ /* 0x040fe200078e020b */
[----:B------:R-:W-:Y:S01]  /*1e80*/  LOP3.LUT R8, R5, 0x30, RZ, 0xfc, !PT ;  /* 0x0000003005087812 */ /* 0x000fe200078efcff */
[--C-:B------:R-:W-:Y:S02]  /*1e90*/  @!P5 IMAD.IADD R141, R141, 0x1, -R0.reuse ;  /* 0x000000018d8dd824 */ /* 0x100fe400078e0a00 */
[----:B------:R-:W-:Y:S01]  /*1ea0*/  IMAD R114, R0, R7, R9 ;  /* 0x0000000700727224 */ /* 0x000fe200078e0209 */
[----:B------:R-:W-:Y:S01]  /*1eb0*/  IABS R117, R8 ;  /* 0x0000000800757213 */ /* 0x000fe20000000000 */
[----:B------:R-:W-:Y:S01]  /*1ec0*/  @!P0 IMAD.IADD R140, R140, 0x1, -R0 ;  /* 0x000000018c8c8824 */ /* 0x000fe200078e0a00 */
[C---:B------:R-:W-:Y:S01]  /*1ed0*/  ISETP.GT.U32.AND P5, PT, R0.reuse, R141, PT ;  /* 0x0000008d0000720c */ /* 0x040fe20003fa4070 */
[----:B------:R-:W-:Y:S01]  /*1ee0*/  @!P4 IMAD.MOV R137, RZ, RZ, -R137 ;  /* 0x000000ffff89c224 */ /* 0x000fe200078e0a89 */
[----:B------:R-:W-:Y:S01]  /*1ef0*/  ISETP.GT.U32.AND P4, PT, R0, R114, PT ;  /* 0x000000720000720c */ /* 0x000fe20003f84070 */
[----:B------:R-:W-:Y:S01]  /*1f00*/  @!P6 IMAD.MOV R138, RZ, RZ, -R138 ;  /* 0x000000ffff8ae224 */ /* 0x000fe200078e0a8a */
[----:B------:R-:W-:Y:S01]  /*1f10*/  ISETP.GE.AND P6, PT, R18, RZ, PT ;  /* 0x000000ff1200720c */ /* 0x000fe20003fc6270 */
[----:B------:R-:W-:Y:S01]  /*1f20*/  IMAD.HI.U32 R7, R6, R117, RZ ;  /* 0x0000007506077227 */ /* 0x000fe200078e00ff */
[----:B------:R-:W-:-:S02]  /*1f30*/  ISETP.GE.AND P0, PT, R17, RZ, PT ;  /* 0x000000ff1100720c */ /* 0x000fc40003f06270 */
[----:B------:R-:W-:Y:S01]  /*1f40*/  IABS R9, R10 ;  /* 0x0000000a00097213 */ /* 0x000fe20000000000 */
[----:B------:R-:W-:Y:S01]  /*1f50*/  @!P1 IMAD.MOV R136, RZ, RZ, -R136 ;  /* 0x000000ffff889224 */ /* 0x000fe200078e0a88 */
[C---:B------:R-:W-:Y:S01]  /*1f60*/  ISETP.GT.U32.AND P1, PT, R0.reuse, R140, PT ;  /* 0x0000008c0000720c */ /* 0x040fe20003f24070 */
[--C-:B------:R-:W-:Y:S01]  /*1f70*/  @!P3 IMAD.IADD R139, R139, 0x1, -R0.reuse ;  /* 0x000000018b8bb824 */ /* 0x100fe200078e0a00 */
[C---:B------:R-:W-:Y:S01]  /*1f80*/  ISETP.GT.U32.AND P3, PT, R0.reuse, R116, PT ;  /* 0x000000740000720c */ /* 0x040fe20003f64070 */
[----:B------:R-:W-:Y:S01]  /*1f90*/  IMAD.MOV R7, RZ, RZ, -R7 ;  /* 0x000000ffff077224 */ /* 0x000fe200078e0a07 */
[----:B------:R-:W-:Y:S01]  /*1fa0*/  LOP3.LUT R18, R5, 0x52, RZ, 0xfc, !PT ;  /* 0x0000005205127812 */ /* 0x000fe200078efcff */
[--C-:B------:R-:W-:Y:S01]  /*1fb0*/  @!P5 IMAD.IADD R141, R141, 0x1, -R0.reuse ;  /* 0x000000018d8dd824 */ /* 0x100fe200078e0a00 */
[----:B------:R-:W-:Y:S01]  /*1fc0*/  ISETP.GE.AND P5, PT, R19, RZ, PT ;  /* 0x000000ff1300720c */ /* 0x000fe20003fa6270 */
[----:B------:R-:W-:Y:S01]  /*1fd0*/  IMAD R117, R0, R7, R117 ;  /* 0x0000000700757224 */ /* 0x000fe200078e0275 */
[----:B------:R-:W-:Y:S01]  /*1fe0*/  LOP3.LUT R7, R5, 0x34, RZ, 0xfc, !PT ;  /* 0x0000003405077812 */ /* 0x000fe200078efcff */
[--C-:B------:R-:W-:Y:S01]  /*1ff0*/  @!P4 IMAD.IADD R114, R114, 0x1, -R0.reuse ;  /* 0x000000017272c824 */ /* 0x100fe200078e0a00 */
[----:B------:R-:W-:Y:S01]  /*2000*/  ISETP.GE.AND P4, PT, R8, RZ, PT ;  /* 0x000000ff0800720c */ /* 0x000fe20003f86270 */
[----:B------:R-:W-:Y:S01]  /*2010*/  @!P6 IMAD.MOV R141, RZ, RZ, -R141 ;  /* 0x000000ffff8de224 */ /* 0x000fe200078e0a8d */
[----:B------:R-:W-:Y:S01]  /*2020*/  ISETP.GT.U32.AND P6, PT, R0, R117, PT ;  /* 0x000000750000720c */ /* 0x000fe20003fc4070 */
[--C-:B------:R-:W-:Y:S01]  /*2030*/  @!P1 IMAD.IADD R140, R140, 0x1, -R0.reuse ;  /* 0x000000018c8c9824 */ /* 0x100fe200078e0a00 */
[----:B------:R-:W-:Y:S01]  /*2040*/  ISETP.GE.AND P1, PT, R15, RZ, PT ;  /* 0x000000ff0f00720c */ /* 0x000fe20003f26270 */
[----:B------:R-:W-:Y:S01]  /*2050*/  @!P3 IMAD.IADD R116, R116, 0x1, -R0 ;  /* 0x000000017474b824 */ /* 0x000fe200078e0a00 */
[----:B------:R-:W-:Y:S01]  /*2060*/  ISETP.GT.U32.AND P3, PT, R0, R114, PT ;  /* 0x000000720000720c */ /* 0x000fe20003f64070 */
[----:B------:R-:W-:Y:S01]  /*2070*/  @!P0 IMAD.MOV R140, RZ, RZ, -R140 ;  /* 0x000000ffff8c8224 */ /* 0x000fe200078e0a8c */
[----:B------:R-:W-:Y:S01]  /*2080*/  IABS R11, R7 ;  /* 0x00000007000b7213 */ /* 0x000fe20000000000 */
[----:B------:R-:W-:Y:S01]  /*2090*/  IMAD.HI.U32 R8, R6, R9, RZ ;  /* 0x0000000906087227 */ /* 0x000fe200078e00ff */
[----:B------:R-:W-:-:S02]  /*20a0*/  ISETP.GT.U32.AND P0, PT, R0, R116, PT ;  /* 0x000000740000720c */ /* 0x000fc40003f04070 */
[----:B------:R-:W-:Y:S01]  /*20b0*/  LOP3.LUT R15, R5, 0x40, RZ, 0xfc, !PT ;  /* 0x00000040050f7812 */ /* 0x000fe200078efcff */
[----:B------:R-:W-:Y:S01]  /*20c0*/  IMAD.MOV R8, RZ, RZ, -R8 ;  /* 0x000000ffff087224 */ /* 0x000fe200078e0a08 */
[----:B------:R-:W-:Y:S01]  /*20d0*/  IABS R17, R18 ;  /* 0x0000001200117213 */ /* 0x000fe20000000000 */
[--C-:B------:R-:W-:Y:S01]  /*20e0*/  @!P6 IMAD.IADD R117, R117, 0x1, -R0.reuse ;  /* 0x000000017575e824 */ /* 0x100fe200078e0a00 */
[----:B------:R-:W-:Y:S01]  /*20f0*/  IABS R109, R15 ;  /* 0x0000000f006d7213 */ /* 0x000fe20000000000 */
[----:B------:R-:W-:Y:S01]  /*2100*/  @!P2 IMAD.MOV R139, RZ, RZ, -R139 ;  /* 0x000000ffff8ba224 */ /* 0x000fe200078e0a8b */
[----:B------:R-:W-:Y:S01]  /*2110*/  ISETP.GE.AND P2, PT, R10, RZ, PT ;  /* 0x000000ff0a00720c */ /* 0x000fe20003f46270 */
[----:B------:R-:W-:Y:S01]  /*2120*/  IMAD R120, R0, R8, R9 ;  /* 0x0000000800787224 */ /* 0x000fe200078e0209 */
[----:B------:R-:W-:Y:S01]  /*2130*/  LOP3.LUT R10, R5, 0x38, RZ, 0xfc, !PT ;  /* 0x00000038050a7812 */ /* 0x000fe200078efcff */
[----:B------:R-:W-:Y:S01]  /*2140*/  @!P3 IMAD.IADD R114, R114, 0x1, -R0 ;  /* 0x000000017272b824 */ /* 0x000fe200078e0a00 */
[----:B------:R-:W-:Y:S01]  /*2150*/  ISETP.GE.AND P3, PT, R7, RZ, PT ;  /* 0x000000ff0700720c */ /* 0x000fe20003f66270 */
[----:B------:R-:W-:Y:S01]  /*2160*/  IMAD.HI.U32 R7, R6, R11, RZ ;  /* 0x0000000b06077227 */ /* 0x000fe200078e00ff */
[----:B------:R-:W-:-:S02]  /*2170*/  ISETP.GT.U32.AND P6, PT, R0, R117, PT ;  /* 0x000000750000720c */ /* 0x000fc40003fc4070 */
[----:B------:R-:W-:Y:S01]  /*2180*/  LOP3.LUT R8, R5, 0x36, RZ, 0xfc, !PT ;  /* 0x0000003605087812 */ /* 0x000fe200078efcff */
[----:B------:R-:W-:Y:S01]  /*2190*/  @!P0 IMAD.IADD R116, R116, 0x1, -R0 ;  /* 0x0000000174748824 */ /* 0x000fe200078e0a00 */
[C---:B------:R-:W-:Y:S01]  /*21a0*/  ISETP.GT.U32.AND P0, PT, R0.reuse, R120, PT ;  /* 0x000000780000720c */ /* 0x040fe20003f04070 */
[----:B------:R-:W-:Y:S01]  /*21b0*/  IMAD.MOV R7, RZ, RZ, -R7 ;  /* 0x000000ffff077224 */ /* 0x000fe200078e0a07 */
[----:B------:R-:W-:Y:S01]  /*21c0*/  IABS R113, R10 ;  /* 0x0000000a00717213 */ /* 0x000fe20000000000 */
[----:B------:R-:W-:Y:S01]  /*21d0*/  @!P1 IMAD.MOV R114, RZ, RZ, -R114 ;  /* 0x000000ffff729224 */ /* 0x000fe200078e0a72 */
[----:B------:R-:W-:Y:S01]  /*21e0*/  IABS R119, R8 ;  /* 0x0000000800777213 */ /* 0x000fe20000000000 */
[----:B------:R-:W-:Y:S01]  /*21f0*/  IMAD R118, R0, R7, R11 ;  /* 0x0000000700767224 */ /* 0x000fe200078e020b */
[----:B------:R-:W-:Y:S01]  /*2200*/  ISETP.GE.AND P1, PT, R8, RZ, PT ;  /* 0x000000ff0800720c */ /* 0x000fe20003f26270 */
[----:B------:R-:W-:Y:S01]  /*2210*/  IMAD.HI.U32 R9, R6, R113, RZ ;  /* 0x0000007106097227 */ /* 0x000fe200078e00ff */
[----:B------:R-:W-:-:S02]  /*2220*/  IABS R11, R14 ;  /* 0x0000000e000b7213 */ /* 0x000fc40000000000 */
[----:B------:R-:W-:Y:S01]  /*2230*/  IABS R19, R20 ;  /* 0x0000001400137213 */ /* 0x000fe20000000000 */
[----:B------:R-:W-:-:S04]  /*2240*/  IMAD.HI.U32 R8, R6, R119, RZ ;  /* 0x0000007706087227 */ /* 0x000fc800078e00ff */
[----:B------:R-:W-:Y:S02]  /*2250*/  IMAD.MOV R9, RZ, RZ, -R9 ;  /* 0x000000ffff097224 */ /* 0x000fe400078e0a09 */
[----:B------:R-:W-:Y:S01]  /*2260*/  @!P6 IMAD.IADD R117, R117, 0x1, -R0 ;  /* 0x000000017575e824 */ /* 0x000fe200078e0a00 */
[----:B------:R-:W-:Y:S01]  /*2270*/  ISETP.GT.U32.AND P6, PT, R0, R118, PT ;  /* 0x000000760000720c */ /* 0x000fe20003fc4070 */
[----:B------:R-:W-:Y:S02]  /*2280*/  IMAD.MOV R8, RZ, RZ, -R8 ;  /* 0x000000ffff087224 */ /* 0x000fe400078e0a08 */
[----:B------:R-:W-:Y:S02]  /*2290*/  @!P0 IMAD.IADD R120, R120, 0x1, -R0 ;  /* 0x0000000178788824 */ /* 0x000fe400078e0a00 */
[C---:B------:R-:W-:Y:S02]  /*22a0*/  IMAD R113, R0.reuse, R9, R113 ;  /* 0x0000000900717224 */ /* 0x040fe400078e0271 */
[C---:B------:R-:W-:Y:S01]  /*22b0*/  IMAD R119, R0.reuse, R8, R119 ;  /* 0x0000000800777224 */ /* 0x040fe200078e0277 */
[----:B------:R-:W-:Y:S01]  /*22c0*/  LOP3.LUT R8, R5, 0x3a, RZ, 0xfc, !PT ;  /* 0x0000003a05087812 */ /* 0x000fe200078efcff */
[----:B------:R-:W-:Y:S01]  /*22d0*/  @!P4 IMAD.MOV R117, RZ, RZ, -R117 ;  /* 0x000000ffff75c224 */ /* 0x000fe200078e0a75 */
[C---:B------:R-:W-:Y:S01]  /*22e0*/  ISETP.GT.U32.AND P0, PT, R0.reuse, R120, PT ;  /* 0x000000780000720c */ /* 0x040fe20003f04070 */
[----:B------:R-:W-:Y:S01]  /*22f0*/  @!P5 IMAD.MOV R116, RZ, RZ, -R116 ;  /* 0x000000ffff74d224 */ /* 0x000fe200078e0a74 */
[----:B------:R-:W-:Y:S01]  /*2300*/  ISETP.GT.U32.AND P4, PT, R0, R113, PT ;  /* 0x000000710000720c */ /* 0x000fe20003f84070 */
[----:B------:R-:W-:Y:S01]  /*2310*/  @!P6 IMAD.IADD R118, R118, 0x1, -R0 ;  /* 0x000000017676e824 */ /* 0x000fe200078e0a00 */
[----:B------:R-:W-:-:S02]  /*2320*/  IABS R9, R8 ;  /* 0x0000000800097213 */ /* 0x000fc40000000000 */
[----:B------:R-:W-:Y:S02]  /*2330*/  ISETP.GE.AND P5, PT, R10, RZ, PT ;  /* 0x000000ff0a00720c */ /* 0x000fe40003fa6270 */
[----:B------:R-:W-:Y:S01]  /*2340*/  LOP3.LUT R10, R5, 0x3c, RZ, 0xfc, !PT ;  /* 0x0000003c050a7812 */ /* 0x000fe200078efcff */
[----:B------:R-:W-:Y:S01]  /*2350*/  IMAD.HI.U32 R7, R6, R9, RZ ;  /* 0x0000000906077227 */ /* 0x000fe200078e00ff */
[----:B------:R-:W-:Y:S02]  /*2360*/  ISETP.GT.U32.AND P6, PT, R0, R118, PT ;  /* 0x000000760000720c */ /* 0x000fe40003fc4070 */
[----:B------:R-:W-:Y:S01]  /*2370*/  IABS R111, R10 ;  /* 0x0000000a006f7213 */ /* 0x000fe20000000000 */
[----:B------:R-:W-:Y:S02]  /*2380*/  IMAD.MOV R7, RZ, RZ, -R7 ;  /* 0x000000ffff077224 */ /* 0x000fe400078e0a07 */
[--C-:B------:R-:W-:Y:S01]  /*2390*/  @!P0 IMAD.IADD R120, R120, 0x1, -R0.reuse ;  /* 0x0000000178788824 */ /* 0x100fe200078e0a00 */
[----:B------:R-:W-:Y:S01]  /*23a0*/  ISETP.GT.U32.AND P0, PT, R0, R119, PT ;  /* 0x000000770000720c */ /* 0x000fe20003f04070 */
[----:B------:R-:W-:-:S02]  /*23b0*/  @!P4 IMAD.IADD R113, R113, 0x1, -R0 ;  /* 0x000000017171c824 */ /* 0x000fc400078e0a00 */
[----:B------:R-:W-:Y:S02]  /*23c0*/  IMAD R112, R0, R7, R9 ;  /* 0x0000000700707224 */ /* 0x000fe400078e0209 */
[----:B------:R-:W-:Y:S01]  /*23d0*/  IMAD.HI.U32 R7, R6, R111, RZ ;  /* 0x0000006f06077227 */ /* 0x000fe200078e00ff */
[----:B------:R-:W-:-:S03]  /*23e0*/  ISETP.GT.U32.AND P4, PT, R0, R113, PT ;  /* 0x000000710000720c */ /* 0x000fc60003f84070 */
[----:B------:R-:W-:Y:S01]  /*23f0*/  @!P2 IMAD.MOV R120, RZ, RZ, -R120 ;  /* 0x000000ffff78a224 */ /* 0x000fe200078e0a78 */
[----:B------:R-:W-:Y:S01]  /*2400*/  ISETP.GE.AND P2, PT, R8, RZ, PT ;  /* 0x000000ff0800720c */ /* 0x000fe20003f46270 */
[----:B------:R-:W-:-:S04]  /*2410*/  IMAD.HI.U32 R8, R6, R11, RZ ;  /* 0x0000000b06087227 */ /* 0x000fc800078e00ff */
[----:B------:R-:W-:Y:S02]  /*2420*/  IMAD.MOV R7, RZ, RZ, -R7 ;  /* 0x000000ffff077224 */ /* 0x000fe400078e0a07 */
[----:B------:R-:W-:Y:S01]  /*2430*/  @!P6 IMAD.IADD R118, R118, 0x1, -R0 ;  /* 0x000000017676e824 */ /* 0x000fe200078e0a00 */
[C---:B------:R-:W-:Y:S01]  /*2440*/  ISETP.GT.U32.AND P6, PT, R0.reuse, R112, PT ;  /* 0x000000700000720c */ /* 0x040fe20003fc4070 */
[----:B------:R-:W-:Y:S02]  /*2450*/  IMAD.MOV R8, RZ, RZ, -R8 ;  /* 0x000000ffff087224 */ /* 0x000fe400078e0a08 */
[C---:B------:R-:W-:Y:S02]  /*2460*/  IMAD R111, R0.reuse, R7, R111 ;  /* 0x00000007006f7224 */ /* 0x040fe400078e026f */
[C---:B------:R-:W-:Y:S01]  /*2470*/  IMAD R110, R0.reuse, R8, R11 ;  /* 0x00000008006e7224 */ /* 0x040fe200078e020b */
[----:B------:R-:W-:Y:S01]  /*2480*/  LOP3.LUT R8, R5, 0x42, RZ, 0xfc, !PT ;  /* 0x0000004205087812 */ /* 0x000fe200078efcff */
[----:B------:R-:W-:Y:S01]  /*2490*/  @!P3 IMAD.MOV R118, RZ, RZ, -R118 ;  /* 0x000000ffff76b224 */ /* 0x000fe200078e0a76 */
[C---:B------:R-:W-:Y:S01]  /*24a0*/  ISETP.GT.U32.AND P3, PT, R0.reuse, R111, PT ;  /* 0x0000006f0000720c */ /* 0x040fe20003f64070 */
[----:B------:R-:W-:Y:S01]  /*24b0*/  @!P4 IMAD.IADD R113, R113, 0x1, -R0 ;  /* 0x000000017171c824 */ /* 0x000fe200078e0a00 */
[----:B------:R-:W-:Y:S01]  /*24c0*/  ISETP.GT.U32.AND P4, PT, R0, R110, PT ;  /* 0x0000006e0000720c */ /* 0x000fe20003f84070 */
[----:B------:R-:W-:-:S04]  /*24d0*/  IMAD.HI.U32 R9, R6, R109, RZ ;  /* 0x0000006d06097227 */ /* 0x000fc800078e00ff */
[--C-:B------:R-:W-:Y:S02]  /*24e0*/  @!P0 IMAD.IADD R119, R119, 0x1, -R0.reuse ;  /* 0x0000000177778824 */ /* 0x100fe400078e0a00 */
[----:B------:R-:W-:Y:S02]  /*24f0*/  IMAD.MOV R9, RZ, RZ, -R9 ;  /* 0x000000ffff097224 */ /* 0x000fe400078e0a09 */
[--C-:B------:R-:W-:Y:S01]  /*2500*/  @!P6 IMAD.IADD R112, R112, 0x1, -R0.reuse ;  /* 0x000000017070e824 */ /* 0x100fe200078e0a00 */
[C---:B------:R-:W-:Y:S01]  /*2510*/  ISETP.GT.U32.AND P0, PT, R0.reuse, R119, PT ;  /* 0x000000770000720c */ /* 0x040fe20003f04070 */
[C---:B------:R-:W-:Y:S01]  /*2520*/  IMAD R109, R0.reuse, R9, R109 ;  /* 0x00000009006d7224 */ /* 0x040fe200078e026d */
[----:B------:R-:W-:Y:S01]  /*2530*/  IABS R9, R8 ;  /* 0x0000000800097213 */ /* 0x000fe20000000000 */
[--C-:B------:R-:W-:Y:S01]  /*2540*/  @!P3 IMAD.IADD R111, R111, 0x1, -R0.reuse ;  /* 0x000000016f6fb824 */ /* 0x100fe200078e0a00 */
[----:B------:R-:W-:Y:S01]  /*2550*/  ISETP.GT.U32.AND P6, PT, R0, R112, PT ;  /* 0x000000700000720c */ /* 0x000fe20003fc4070 */
[----:B------:R-:W-:Y:S01]  /*2560*/  @!P4 IMAD.IADD R110, R110, 0x1, -R0 ;  /* 0x000000016e6ec824 */ /* 0x000fe200078e0a00 */
[----:B------:R-:W-:Y:S01]  /*2570*/  ISETP.GE.AND P3, PT, R8, RZ, PT ;  /* 0x000000ff0800720c */ /* 0x000fe20003f66270 */
[----:B------:R-:W-:Y:S01]  /*2580*/  @!P5 IMAD.MOV R113, RZ, RZ, -R113 ;  /* 0x000000ffff71d224 */ /* 0x000fe200078e0a71 */
[----:B------:R-:W-:Y:S01]  /*2590*/  ISETP.GT.U32.AND P4, PT, R0, R111, PT ;  /* 0x0000006f0000720c */ /* 0x000fe20003f84070 */
[----:B------:R-:W-:Y:S01]  /*25a0*/  IMAD.HI.U32 R7, R6, R9, RZ ;  /* 0x0000000906077227 */ /* 0x000fe200078e00ff */
[----:B------:R-:W-:-:S03]  /*25b0*/  ISETP.GT.U32.AND P5, PT, R0, R109, PT ;  /* 0x0000006d0000720c */ /* 0x000fc60003fa4070 */
[----:B------:R-:W-:Y:S02]  /*25c0*/  IMAD.MOV R7, RZ, RZ, -R7 ;  /* 0x000000ffff077224 */ /* 0x000fe400078e0a07 */
[--C-:B------:R-:W-:Y:S01]  /*25d0*/  @!P0 IMAD.IADD R119, R119, 0x1, -R0.reuse ;  /* 0x0000000177778824 */ /* 0x100fe200078e0a00 */
[----:B------:R-:W-:Y:S01]  /*25e0*/  ISETP.GE.AND P0, PT, R10, RZ, PT ;  /* 0x000000ff0a00720c */ /* 0x000fe20003f06270 */
[----:B------:R-:W-:Y:S01]  /*25f0*/  IMAD R108, R0, R7, R9 ;  /* 0x00000007006c7224 */ /* 0x000fe200078e0209 */
[----:B------:R-:W-:Y:S01]  /*2600*/  LOP3.LUT R10, R5, 0x44, RZ, 0xfc, !PT ;  /* 0x00000044050a7812 */ /* 0x000fe200078efcff */
[----:B------:R-:W-:Y:S01]  /*2610*/  @!P1 IMAD.MOV R119, RZ, RZ, -R119 ;  /* 0x000000ffff779224 */ /* 0x000fe200078e0a77 */
[----:B------:R-:W-:Y:S01]  /*2620*/  ISETP.GE.AND P1, PT, R14, RZ, PT ;  /* 0x000000ff0e00720c */ /* 0x000fe20003f26270 */
[--C-:B------:R-:W-:Y:S01]  /*2630*/  @!P4 IMAD.IADD R111, R111, 0x1, -R0.reuse ;  /* 0x000000016f6fc824 */ /* 0x100fe200078e0a00 */
[----:B------:R-:W-:Y:S01]  /*2640*/  ISETP.GT.U32.AND P4, PT, R0, R108, PT ;  /* 0x0000006c0000720c */ /* 0x000fe20003f84070 */
[--C-:B------:R-:W-:Y:S01]  /*2650*/  @!P6 IMAD.IADD R112, R112, 0x1, -R0.reuse ;  /* 0x000000017070e824 */ /* 0x100fe200078e0a00 */
[----:B------:R-:W-:Y:S01]  /*2660*/  LOP3.LUT R14, R5, 0x48, RZ, 0xfc, !PT ;  /* 0x00000048050e7812 */ /* 0x000fe200078efcff */
[----:B------:R-:W-:Y:S01]  /*2670*/  @!P5 IMAD.IADD R109, R109, 0x1, -R0 ;  /* 0x000000016d6dd824 */ /* 0x000fe200078e0a00 */
[----:B------:R-:W-:Y:S01]  /*2680*/  ISETP.GE.AND P6, PT, R15, RZ, PT ;  /* 0x000000ff0f00720c */ /* 0x000fe20003fc6270 */
[----:B------:R-:W-:Y:S01]  /*2690*/  @!P2 IMAD.MOV R112, RZ, RZ, -R112 ;  /* 0x000000ffff70a224 */ /* 0x000fe200078e0a70 */
[----:B------:R-:W-:Y:S01]  /*26a0*/  IABS R11, R14 ;  /* 0x0000000e000b7213 */ /* 0x000fe20000000000 */
[----:B------:R-:W-:Y:S01]  /*26b0*/  @!P0 IMAD.MOV R111, RZ, RZ, -R111 ;  /* 0x000000ffff6f8224 */ /* 0x000fe200078e0a6f */
[----:B------:R-:W-:-:S02]  /*26c0*/  ISETP.GT.U32.AND P2, PT, R0, R109, PT ;  /* 0x0000006d0000720c */ /* 0x000fc40003f44070 */
[----:B------:R-:W-:Y:S01]  /*26d0*/  IABS R107, R10 ;  /* 0x0000000a006b7213 */ /* 0x000fe20000000000 */
[----:B------:R-:W-:Y:S01]  /*26e0*/  IMAD.HI.U32 R8, R6, R11, RZ ;  /* 0x0000000b06087227 */ /* 0x000fe200078e00ff */
[----:B------:R-:W-:Y:S02]  /*26f0*/  ISETP.GT.U32.AND P5, PT, R0, R110, PT ;  /* 0x0000006e0000720c */ /* 0x000fe40003fa4070 */
[----:B------:R-:W-:Y:S01]  /*2700*/  LOP3.LUT R9, R5, 0x46, RZ, 0xfc, !PT ;  /* 0x0000004605097812 */ /* 0x000fe200078efcff */
[----:B------:R-:W-:Y:S01]  /*2710*/  @!P4 IMAD.IADD R108, R108, 0x1, -R0 ;  /* 0x000000016c6cc824 */ /* 0x000fe200078e0a00 */
[----:B------:R-:W-:Y:S01]  /*2720*/  IABS R15, R16 ;  /* 0x00000010000f7213 */ /* 0x000fe20000000000 */
[----:B------:R-:W-:Y:S01]  /*2730*/  IMAD.HI.U32 R7, R6, R107, RZ ;  /* 0x0000006b06077227 */ /* 0x000fe200078e00ff */
[----:B------:R-:W-:Y:S02]  /*2740*/  IABS R105, R9 ;  /* 0x0000000900697213 */ /* 0x000fe40000000000 */
[----:B------:R-:W-:Y:S01]  /*2750*/  ISETP.GT.U32.AND P0, PT, R0, R108, PT ;  /* 0x0000006c0000720c */ /* 0x000fe20003f04070 */
[----:B------:R-:W-:Y:S01]  /*2760*/  IMAD.MOV R8, RZ, RZ, -R8 ;  /* 0x000000ffff087224 */ /* 0x000fe200078e0a08 */
[----:B------:R-:W-:Y:S01]  /*2770*/  ISETP.GE.AND P4, PT, R9, RZ, PT ;  /* 0x000000ff0900720c */ /* 0x000fe20003f86270 */
[----:B------:R-:W-:-:S02]  /*2780*/  IMAD.MOV R7, RZ, RZ, -R7 ;  /* 0x000000ffff077224 */ /* 0x000fc400078e0a07 */
[--C-:B------:R-:W-:Y:S01]  /*2790*/  @!P2 IMAD.IADD R109, R109, 0x1, -R0.reuse ;  /* 0x000000016d6da824 */ /* 0x100fe200078e0a00 */
[----:B------:R-:W-:Y:S01]  /*27a0*/  ISETP.GE.AND P2, PT, R10, RZ, PT ;  /* 0x000000ff0a00720c */ /* 0x000fe20003f46270 */
[C---:B------:R-:W-:Y:S01]  /*27b0*/  IMAD R106, R0.reuse, R8, R11 ;  /* 0x00000008006a7224 */ /* 0x040fe200078e020b */
[----:B------:R-:W-:Y:S01]  /*27c0*/  LOP3.LUT R10, R5, 0x4c, RZ, 0xfc, !PT ;  /* 0x0000004c050a7812 */ /* 0x000fe200078efcff */
[C---:B------:R-:W-:Y:S02]  /*27d0*/  IMAD R107, R0.reuse, R7, R107 ;  /* 0x00000007006b7224 */ /* 0x040fe400078e026b */
[----:B------:R-:W-:Y:S01]  /*27e0*/  @!P6 IMAD.MOV R109, RZ, RZ, -R109 ;  /* 0x000000ffff6de224 */ /* 0x000fe200078e0a6d */
[----:B------:R-:W-:Y:S01]  /*27f0*/  ISETP.GT.U32.AND P6, PT, R0, R106, PT ;  /* 0x0000006a0000720c */ /* 0x000fe20003fc4070 */
[----:B------:R-:W-:Y:S01]  /*2800*/  @!P5 IMAD.IADD R110, R110, 0x1, -R0 ;  /* 0x000000016e6ed824 */ /* 0x000fe200078e0a00 */
[----:B------:R-:W-:Y:S01]  /*2810*/  ISETP.GT.U32.AND P5, PT, R0, R107, PT ;  /* 0x0000006b0000720c */ /* 0x000fe20003fa4070 */
[----:B------:R-:W-:-:S04]  /*2820*/  IMAD.HI.U32 R9, R6, R15, RZ ;  /* 0x0000000f06097227 */ /* 0x000fc800078e00ff */
[----:B------:R-:W-:-:S04]  /*2830*/  IMAD.HI.U32 R7, R6, R105, RZ ;  /* 0x0000006906077227 */ /* 0x000fc800078e00ff */
[----:B------:R-:W-:Y:S02]  /*2840*/  IMAD.MOV R9, RZ, RZ, -R9 ;  /* 0x000000ffff097224 */ /* 0x000fe400078e0a09 */
[--C-:B------:R-:W-:Y:S01]  /*2850*/  @!P0 IMAD.IADD R108, R108, 0x1, -R0.reuse ;  /* 0x000000016c6c8824 */ /* 0x100fe200078e0a00 */
[----:B------:R-:W-:Y:S01]  /*2860*/  ISETP.GE.AND P0, PT, R14, RZ, PT ;  /* 0x000000ff0e00720c */ /* 0x000fe20003f06270 */
[----:B------:R-:W-:Y:S01]  /*2870*/  IMAD.MOV R7, RZ, RZ, -R7 ;  /* 0x000000ffff077224 */ /* 0x000fe200078e0a07 */
[----:B------:R-:W-:Y:S01]  /*2880*/  LOP3.LUT R14, R5, 0x4e, RZ, 0xfc, !PT ;  /* 0x0000004e050e7812 */ /* 0x000fe200078efcff */
[C---:B------:R-:W-:Y:S01]  /*2890*/  IMAD R104, R0.reuse, R9, R15 ;  /* 0x0000000900687224 */ /* 0x040fe200078e020f */
[----:B------:R-:W-:Y:S01]  /*28a0*/  IABS R9, R10 ;  /* 0x0000000a00097213 */ /* 0x000fe20000000000 */
[----:B------:R-:W-:Y:S01]  /*28b0*/  IMAD R105, R0, R7, R105 ;  /* 0x0000000700697224 */ /* 0x000fe200078e0269 */
[----:B------:R-:W-:Y:S01]  /*28c0*/  IABS R11, R14 ;  /* 0x0000000e000b7213 */ /* 0x000fe20000000000 */
[----:B------:R-:W-:-:S02]  /*28d0*/  @!P6 IMAD.IADD R106, R106, 0x1, -R0 ;  /* 0x000000016a6ae824 */ /* 0x000fc400078e0a00 */
[----:B------:R-:W-:Y:S02]  /*28e0*/  @!P5 IMAD.IADD R107, R107, 0x1, -R0 ;  /* 0x000000016b6bd824 */ /* 0x000fe400078e0a00 */
[----:B------:R-:W-:Y:S01]  /*28f0*/  @!P1 IMAD.MOV R110, RZ, RZ, -R110 ;  /* 0x000000ffff6e9224 */ /* 0x000fe200078e0a6e */
[C---:B------:R-:W-:Y:S01]  /*2900*/  ISETP.GT.U32.AND P1, PT, R0.reuse, R105, PT ;  /* 0x000000690000720c */ /* 0x040fe20003f24070 */
[----:B------:R-:W-:Y:S01]  /*2910*/  @!P3 IMAD.MOV R108, RZ, RZ, -R108 ;  /* 0x000000ffff6cb224 */ /* 0x000fe200078e0a6c */
[----:B------:R-:W-:Y:S01]  /*2920*/  ISETP.GT.U32.AND P3, PT, R0, R106, PT ;  /* 0x0000006a0000720c */ /* 0x000fe20003f64070 */
[----:B------:R-:W-:Y:S01]  /*2930*/  IMAD.HI.U32 R7, R6, R9, RZ ;  /* 0x0000000906077227 */ /* 0x000fe200078e00ff */
[----:B------:R-:W-:-:S03]  /*2940*/  ISETP.GT.U32.AND P5, PT, R0, R107, PT ;  /* 0x0000006b0000720c */ /* 0x000fc60003fa4070 */
[----:B------:R-:W-:-:S04]  /*2950*/  IMAD.HI.U32 R8, R6, R11, RZ ;  /* 0x0000000b06087227 */ /* 0x000fc800078e00ff */
[----:B------:R-:W-:Y:S02]  /*2960*/  IMAD.MOV R7, RZ, RZ, -R7 ;  /* 0x000000ffff077224 */ /* 0x000fe400078e0a07 */
[----:B------:R-:W-:Y:S02]  /*2970*/  IMAD.MOV R8, RZ, RZ, -R8 ;  /* 0x000000ffff087224 */ /* 0x000fe400078e0a08 */
[C---:B------:R-:W-:Y:S02]  /*2980*/  IMAD R7, R0.reuse, R7, R9 ;  /* 0x0000000700077224 */ /* 0x040fe400078e0209 */
[----:B------:R-:W-:Y:S02]  /*2990*/  IMAD R9, R0, R8, R11 ;  /* 0x0000000800097224 */ /* 0x000fe400078e020b */
[--C-:B------:R-:W-:Y:S01]  /*29a0*/  @!P1 IMAD.IADD R105, R105, 0x1, -R0.reuse ;  /* 0x0000000169699824 */ /* 0x100fe200078e0a00 */
[----:B------:R-:W-:Y:S01]  /*29b0*/  ISETP.GE.AND P1, PT, R16, RZ, PT ;  /* 0x000000ff1000720c */ /* 0x000fe20003f26270 */
[--C-:B------:R-:W-:Y:S01]  /*29c0*/  @!P3 IMAD.IADD R106, R106, 0x1, -R0.reuse ;  /* 0x000000016a6ab824 */ /* 0x100fe200078e0a00 */
[C---:B------:R-:W-:Y:S01]  /*29d0*/  ISETP.GT.U32.AND P3, PT, R0.reuse, R9, PT ;  /* 0x000000090000720c */ /* 0x040fe20003f64070 */
[----:B------:R-:W-:Y:S01]  /*29e0*/  @!P5 IMAD.IADD R107, R107, 0x1, -R0 ;  /* 0x000000016b6bd824 */ /* 0x000fe200078e0a00 */
[----:B------:R-:W-:Y:S01]  /*29f0*/  LOP3.LUT R16, R5, 0x50, RZ, 0xfc, !PT ;  /* 0x0000005005107812 */ /* 0x000fe200078efcff */
[----:B------:R-:W-:Y:S01]  /*2a00*/  @!P0 IMAD.MOV R106, RZ, RZ, -R106 ;  /* 0x000000ffff6a8224 */ /* 0x000fe200078e0a6a */
[C---:B------:R-:W-:Y:S01]  /*2a10*/  ISETP.GT.U32.AND P5, PT, R0.reuse, R104, PT ;  /* 0x000000680000720c */ /* 0x040fe20003fa4070 */
[----:B------:R-:W-:Y:S01]  /*2a20*/  @!P2 IMAD.MOV R107, RZ, RZ, -R107 ;  /* 0x000000ffff6ba224 */ /* 0x000fe200078e0a6b */
[----:B------:R-:W-:-:S02]  /*2a30*/  ISETP.GT.U32.AND P6, PT, R0, R105, PT ;  /* 0x000000690000720c */ /* 0x000fc40003fc4070 */
[----:B------:R-:W-:Y:S02]  /*2a40*/  IABS R15, R16 ;  /* 0x00000010000f7213 */ /* 0x000fe40000000000 */
[----:B------:R-:W-:Y:S02]  /*2a50*/  ISETP.GE.AND P0, PT, R16, RZ, PT ;  /* 0x000000ff1000720c */ /* 0x000fe40003f06270 */
[----:B------:R-:W-:Y:S01]  /*2a60*/  LOP3.LUT R16, R5, 0x60, RZ, 0xfc, !PT ;  /* 0x0000006005107812 */ /* 0x000fe200078efcff */
[----:B------:R-:W-:-:S03]  /*2a70*/  IMAD.HI.U32 R8, R6, R15, RZ ;  /* 0x0000000f06087227 */ /* 0x000fc600078e00ff */
[----:B------:R-:W-:Y:S01]  /*2a80*/  IABS R29, R16 ;  /* 0x00000010001d7213 */ /* 0x000fe20000000000 */
[----:B------:R-:W-:Y:S02]  /*2a90*/  @!P3 IMAD.IADD R9, R9, 0x1, -R0 ;  /* 0x000000010909b824 */ /* 0x000fe400078e0a00 */
[----:B------:R-:W-:Y:S02]  /*2aa0*/  IMAD.MOV R11, RZ, RZ, -R8 ;  /* 0x000000ffff0b7224 */ /* 0x000fe400078e0a08 */
[--C-:B------:R-:W-:Y:S01]  /*2ab0*/  @!P5 IMAD.IADD R104, R104, 0x1, -R0.reuse ;  /* 0x000000016868d824 */ /* 0x100fe200078e0a00 */
[C---:B------:R-:W-:Y:S01]  /*2ac0*/  ISETP.GT.U32.AND P3, PT, R0.reuse, R9, PT ;  /* 0x000000090000720c */ /* 0x040fe20003f64070 */
[----:B------:R-:W-:Y:S01]  /*2ad0*/  @!P6 IMAD.IADD R105, R105, 0x1, -R0 ;  /* 0x000000016969e824 */ /* 0x000fe200078e0a00 */
[C---:B------:R-:W-:Y:S01]  /*2ae0*/  ISETP.GT.U32.AND P6, PT, R0.reuse, R7, PT ;  /* 0x000000070000720c */ /* 0x040fe20003fc4070 */
[C---:B------:R-:W-:Y:S01]  /*2af0*/  IMAD R11, R0.reuse, R11, R15 ;  /* 0x0000000b000b7224 */ /* 0x040fe200078e020f */
[----:B------:R-:W-:Y:S01]  /*2b00*/  ISETP.GT.U32.AND P5, PT, R0, R104, PT ;  /* 0x000000680000720c */ /* 0x000fe20003fa4070 */
[----:B------:R-:W-:-:S04]  /*2b10*/  IMAD.HI.U32 R8, R6, R17, RZ ;  /* 0x0000001106087227 */ /* 0x000fc800078e00ff */
[----:B------:R-:W-:Y:S01]  /*2b20*/  @!P4 IMAD.MOV R105, RZ, RZ, -R105 ;  /* 0x000000ffff69c224 */ /* 0x000fe200078e0a69 */
[C---:B------:R-:W-:Y:S01]  /*2b30*/  ISETP.GT.U32.AND P4, PT, R0.reuse, R11, PT ;  /* 0x0000000b0000720c */ /* 0x040fe20003f84070 */
[----:B------:R-:W-:Y:S02]  /*2b40*/  IMAD.MOV R15, RZ, RZ, -R8 ;  /* 0x000000ffff0f7224 */ /* 0x000fe400078e0a08 */
[--C-:B------:R-:W-:Y:S02]  /*2b50*/  @!P3 IMAD.IADD R9, R9, 0x1, -R0.reuse ;  /* 0x000000010909b824 */ /* 0x100fe400078e0a00 */
[----:B------:R-:W-:Y:S02]  /*2b60*/  IMAD R15, R0, R15, R17 ;  /* 0x0000000f000f7224 */ /* 0x000fe400078e0211 */
[----:B------:R-:W-:Y:S01]  /*2b70*/  @!P6 IMAD.IADD R7, R7, 0x1, -R0 ;  /* 0x000000010707e824 */ /* 0x000fe200078e0a00 */
[----:B------:R-:W-:Y:S01]  /*2b80*/  ISETP.GE.AND P6, PT, R14, RZ, PT ;  /* 0x000000ff0e00720c */ /* 0x000fe20003fc6270 */
[----:B------:R-:W-:Y:S01]  /*2b90*/  IMAD.HI.U32 R8, R6, R19, RZ ;  /* 0x0000001306087227 */ /* 0x000fe200078e00ff */
[----:B------:R-:W-:-:S02]  /*2ba0*/  ISETP.GT.U32.AND P3, PT, R0, R15, PT ;  /* 0x0000000f0000720c */ /* 0x000fc40003f64070 */
[----:B------:R-:W-:Y:S01]  /*2bb0*/  LOP3.LUT R14, R5, 0x56, RZ, 0xfc, !PT ;  /* 0x00000056050e7812 */ /* 0x000fe200078efcff */
[--C-:B------:R-:W-:Y:S01]  /*2bc0*/  @!P5 IMAD.IADD R104, R104, 0x1, -R0.reuse ;  /* 0x000000016868d824 */ /* 0x100fe200078e0a00 */
[----:B------:R-:W-:Y:S01]  /*2bd0*/  ISETP.GE.AND P5, PT, R10, RZ, PT ;  /* 0x000000ff0a00720c */ /* 0x000fe20003fa6270 */
[----:B------:R-:W-:Y:S01]  /*2be0*/  @!P4 IMAD.IADD R11, R11, 0x1, -R0 ;  /* 0x000000010b0bc824 */ /* 0x000fe200078e0a00 */
[----:B------:R-:W-:Y:S01]  /*2bf0*/  IABS R10, R14 ;  /* 0x0000000e000a7213 */ /* 0x000fe20000000000 */
[----:B------:R-:W-:Y:S01]  /*2c00*/  IMAD.MOV R8, RZ, RZ, -R8 ;  /* 0x000000ffff087224 */ /* 0x000fe200078e0a08 */
[C---:B------:R-:W-:Y:S01]  /*2c10*/  ISETP.GT.U32.AND P2, PT, R0.reuse, R7, PT ;  /* 0x000000070000720c */ /* 0x040fe20003f44070 */
[----:B------:R-:W-:Y:S01]  /*2c20*/  @!P1 IMAD.MOV R104, RZ, RZ, -R104 ;  /* 0x000000ffff689224 */ /* 0x000fe200078e0a68 */
[C---:B------:R-:W-:Y:S01]  /*2c30*/  ISETP.GT.U32.AND P4, PT, R0.reuse, R11, PT ;  /* 0x0000000b0000720c */ /* 0x040fe20003f84070 */
[----:B------:R-:W-:Y:S01]  /*2c40*/  IMAD R17, R0, R8, R19 ;  /* 0x0000000800117224 */ /* 0x000fe200078e0213 */
[----:B------:R-:W-:Y:S01]  /*2c50*/  ISETP.GE.AND P1, PT, R18, RZ, PT ;  /* 0x000000ff1200720c */ /* 0x000fe20003f26270 */
[----:B------:R-:W-:Y:S01]  /*2c60*/  IMAD.MOV.U32 R19, RZ, RZ, R10 ;  /* 0x000000ffff137224 */ /* 0x000fe200078e000a */
[----:B------:R-:W-:Y:S01]  /*2c70*/  LOP3.LUT R10, R5, 0x58, RZ, 0xfc, !PT ;  /* 0x00000058050a7812 */ /* 0x000fe200078efcff */
[----:B------:R-:W-:Y:S01]  /*2c80*/  @!P3 IMAD.IADD R15, R15, 0x1, -R0 ;  /* 0x000000010f0fb824 */ /* 0x000fe200078e0a00 */
[----:B------:R-:W-:Y:S01]  /*2c90*/  LOP3.LUT R18, R5, 0x62, RZ, 0xfc, !PT ;  /* 0x0000006205127812 */ /* 0x000fe200078efcff */
[----:B------:R-:W-:Y:S01]  /*2ca0*/  IMAD.HI.U32 R8, R6, R19, RZ ;  /* 0x0000001306087227 */ /* 0x000fe200078e00ff */
[----:B------:R-:W-:-:S02]  /*2cb0*/  IABS R21, R10 ;  /* 0x0000000a00157213 */ /* 0x000fc40000000000 */
[----:B------:R-:W-:Y:S01]  /*2cc0*/  ISETP.GT.U32.AND P3, PT, R0, R15, PT ;  /* 0x0000000f0000720c */ /* 0x000fe20003f64070 */
[----:B------:R-:W-:Y:S02]  /*2cd0*/  IMAD.MOV R8, RZ, RZ, -R8 ;  /* 0x000000ffff087224 */ /* 0x000fe400078e0a08 */
[----:B------:R-:W-:Y:S01]  /*2ce0*/  @!P4 IMAD.IADD R11, R11, 0x1, -R0 ;  /* 0x000000010b0bc824 */ /* 0x000fe200078e0a00 */
[----:B------:R-:W-:Y:S01]  /*2cf0*/  ISETP.GE.AND P4, PT, R10, RZ, PT ;  /* 0x000000ff0a00720c */ /* 0x000fe20003f86270 */
[----:B------:R-:W-:Y:S01]  /*2d00*/  IMAD R19, R0, R8, R19 ;  /* 0x0000000800137224 */ /* 0x000fe200078e0213 */
[----:B------:R-:W-:Y:S01]  /*2d10*/  LOP3.LUT R10, R5, 0x5c, RZ, 0xfc, !PT ;  /* 0x0000005c050a7812 */ /* 0x000fe200078efcff */
[----:B------:R-:W-:-:S03]  /*2d20*/  IMAD.HI.U32 R8, R6, R21, RZ ;  /* 0x0000001506087227 */ /* 0x000fc600078e00ff */
[----:B------:R-:W-:Y:S01]  /*2d30*/  IABS R25, R10 ;  /* 0x0000000a00197213 */ /* 0x000fe20000000000 */
[----:B------:R-:W-:Y:S01]  /*2d40*/  @!P2 IMAD.IADD R7, R7, 0x1, -R0 ;  /* 0x000000010707a824 */ /* 0x000fe200078e0a00 */
[----:B------:R-:W-:Y:S01]  /*2d50*/  ISETP.GE.AND P2, PT, R20, RZ, PT ;  /* 0x000000ff1400720c */ /* 0x000fe20003f46270 */
[----:B------:R-:W-:Y:S01]  /*2d60*/  IMAD.MOV.U32 R101, RZ, RZ, R11 ;  /* 0x000000ffff657224 */ /* 0x000fe200078e000b */
[----:B------:R-:W-:Y:S01]  /*2d70*/  LOP3.LUT R20, R5, 0x6c, RZ, 0xfc, !PT ;  /* 0x0000006c05147812 */ /* 0x000fe200078efcff */
[----:B------:R-:W-:Y:S02]  /*2d80*/  IMAD.MOV R11, RZ, RZ, -R8 ;  /* 0x000000ffff0b7224 */ /* 0x000fe400078e0a08 */
[----:B------:R-:W-:Y:S01]  /*2d90*/  @!P5 IMAD.MOV R7, RZ, RZ, -R7 ;  /* 0x000000ffff07d224 */ /* 0x000fe200078e0a07 */
[----:B------:R-:W-:Y:S01]  /*2da0*/  ISETP.GE.AND P5, PT, R14, RZ, PT ;  /* 0x000000ff0e00720c */ /* 0x000fe20003fa6270 */
[----:B------:R-:W-:Y:S01]  /*2db0*/  @!P3 IMAD.IADD R15, R15, 0x1, -R0 ;  /* 0x000000010f0fb824 */ /* 0x000fe200078e0a00 */
[C---:B------:R-:W-:Y:S01]  /*2dc0*/  LOP3.LUT R14, R5.reuse, 0x5a, RZ, 0xfc, !PT ;  /* 0x0000005a050e7812 */ /* 0x040fe200078efcff */
[C---:B------:R-:W-:Y:S01]  /*2dd0*/  IMAD R11, R0.reuse, R11, R21 ;  /* 0x0000000b000b7224 */ /* 0x040fe200078e0215 */
[----:B------:R-:W-:Y:S01]  /*2de0*/  IABS R37, R20 ;  /* 0x0000001400257213 */ /* 0x000fe20000000000 */
[----:B------:R-:W-:Y:S01]  /*2df0*/  @!P1 IMAD.MOV R15, RZ, RZ, -R15 ;  /* 0x000000ffff0f9224 */ /* 0x000fe200078e0a0f */
[----:B------:R-:W-:Y:S01]  /*2e00*/  IABS R23, R14 ;  /* 0x0000000e00177213 */ /* 0x000fe20000000000 */
[----:B------:R-:W-:Y:S01]  /*2e10*/  @!P6 IMAD.MOV R9, RZ, RZ, -R9 ;  /* 0x000000ffff09e224 */ /* 0x000fe200078e0a09 */
[----:B------:R-:W-:Y:S01]  /*2e20*/  ISETP.GT.U32.AND P1, PT, R0, R11, PT ;  /* 0x0000000b0000720c */ /* 0x000fe20003f24070 */
[----:B------:R-:W-:Y:S01]  /*2e30*/  @!P0 IMAD.MOV R101, RZ, RZ, -R101 ;  /* 0x000000ffff658224 */ /* 0x000fe200078e0a65 */
[----:B------:R-:W-:Y:S01]  /*2e40*/  ISETP.GE.AND P3, PT, R14, RZ, PT ;  /* 0x000000ff0e00720c */ /* 0x000fe20003f66270 */
[----:B------:R-:W-:Y:S01]  /*2e50*/  IMAD.HI.U32 R8, R6, R23, RZ ;  /* 0x0000001706087227 */ /* 0x000fe200078e00ff */
[----:B------:R-:W-:-:S02]  /*2e60*/  LOP3.LUT R14, R5, 0x5e, RZ, 0xfc, !PT ;  /* 0x0000005e050e7812 */ /* 0x000fc400078efcff */
[C---:B------:R-:W-:Y:S01]  /*2e70*/  ISETP.GT.U32.AND P6, PT, R0.reuse, R17, PT ;  /* 0x000000110000720c */ /* 0x040fe20003fc4070 */
[----:B------:R-:W-:Y:S01]  /*2e80*/  IMAD.MOV R8, RZ, RZ, -R8 ;  /* 0x000000ffff087224 */ /* 0x000fe200078e0a08 */
[----:B------:R-:W-:Y:S02]  /*2e90*/  IABS R27, R14 ;  /* 0x0000000e001b7213 */ /* 0x000fe40000000000 */
[C---:B------:R-:W-:Y:S01]  /*2ea0*/  ISETP.GT.U32.AND P0, PT, R0.reuse, R19, PT ;  /* 0x000000130000720c */ /* 0x040fe20003f04070 */
[----:B------:R-:W-:Y:S02]  /*2eb0*/  IMAD R21, R0, R8, R23 ;  /* 0x0000000800157224 */ /* 0x000fe400078e0217 */
[----:B------:R-:W-:Y:S02]  /*2ec0*/  @!P1 IMAD.IADD R11, R11, 0x1, -R0 ;  /* 0x000000010b0b9824 */ /* 0x000fe400078e0a00 */
[----:B------:R-:W-:-:S03]  /*2ed0*/  IMAD.HI.U32 R8, R6, R25, RZ ;  /* 0x0000001906087227 */ /* 0x000fc600078e00ff */
[----:B------:R-:W-:Y:S01]  /*2ee0*/  ISETP.GT.U32.AND P1, PT, R0, R11, PT ;  /* 0x0000000b0000720c */ /* 0x000fe20003f24070 */
[----:B------:R-:W-:Y:S02]  /*2ef0*/  IMAD.MOV R23, RZ, RZ, -R8 ;  /* 0x000000ffff177224 */ /* 0x000fe400078e0a08 */
[----:B------:R-:W-:-:S04]  /*2f00*/  IMAD.HI.U32 R8, R6, R27, RZ ;  /* 0x0000001b06087227 */ /* 0x000fc800078e00ff */
[----:B------:R-:W-:Y:S02]  /*2f10*/  IMAD.MOV R8, RZ, RZ, -R8 ;  /* 0x000000ffff087224 */ /* 0x000fe400078e0a08 */
[C---:B------:R-:W-:Y:S02]  /*2f20*/  IMAD R23, R0.reuse, R23, R25 ;  /* 0x0000001700177224 */ /* 0x040fe400078e0219 */
[C---:B------:R-:W-:Y:S02]  /*2f30*/  IMAD R25, R0.reuse, R8, R27 ;  /* 0x0000000800197224 */ /* 0x040fe400078e021b */
[--C-:B------:R-:W-:Y:S02]  /*2f40*/  @!P6 IMAD.IADD R17, R17, 0x1, -R0.reuse ;  /* 0x000000011111e824 */ /* 0x100fe400078e0a00 */
[--C-:B------:R-:W-:Y:S02]  /*2f50*/  @!P0 IMAD.IADD R19, R19, 0x1, -R0.reuse ;  /* 0x0000000113138824 */ /* 0x100fe400078e0a00 */
[----:B------:R-:W-:Y:S01]  /*2f60*/  @!P1 IMAD.IADD R11, R11, 0x1, -R0 ;  /* 0x000000010b0b9824 */ /* 0x000fe200078e0a00 */
[----:B------:R-:W-:Y:S01]  /*2f70*/  ISETP.GT.U32.AND P1, PT, R0, R25, PT ;  /* 0x000000190000720c */ /* 0x000fe20003f24070 */
[----:B------:R-:W-:Y:S01]  /*2f80*/  IMAD.HI.U32 R8, R6, R29, RZ ;  /* 0x0000001d06087227 */ /* 0x000fe200078e00ff */
[----:B------:R-:W-:-:S02]  /*2f90*/  ISETP.GT.U32.AND P6, PT, R0, R17, PT ;  /* 0x000000110000720c */ /* 0x000fc40003fc4070 */
[C---:B------:R-:W-:Y:S01]  /*2fa0*/  ISETP.GT.U32.AND P0, PT, R0.reuse, R19, PT ;  /* 0x000000130000720c */ /* 0x040fe20003f04070 */
[----:B------:R-:W-:Y:S02]  /*2fb0*/  IMAD.MOV R8, RZ, RZ, -R8 ;  /* 0x000000ffff087224 */ /* 0x000fe400078e0a08 */
[----:B------:R-:W-:Y:S02]  /*2fc0*/  IMAD.MOV.U32 R97, RZ, RZ, R11 ;  /* 0x000000ffff617224 */ /* 0x000fe400078e000b */
[----:B------:R-:W-:Y:S01]  /*2fd0*/  IMAD R11, R0, R8, R29 ;  /* 0x00000008000b7224 */ /* 0x000fe200078e021d */
[----:B------:R-:W-:Y:S01]  /*2fe0*/  LOP3.LUT R8, R5, 0x64, RZ, 0xfc, !PT ;  /* 0x0000006405087812 */ /* 0x000fe200078efcff */
[----:B------:R-:W-:Y:S01]  /*2ff0*/  @!P4 IMAD.MOV R97, RZ, RZ, -R97 ;  /* 0x000000ffff61c224 */ /* 0x000fe200078e0a61 */
[----:B------:R-:W-:Y:S01]  /*3000*/  ISETP.GE.AND P4, PT, R16, RZ, PT ;  /* 0x000000ff1000720c */ /* 0x000fe20003f86270 */
[--C-:B------:R-:W-:Y:S01]  /*3010*/  @!P1 IMAD.IADD R25, R25, 0x1, -R0.reuse ;  /* 0x0000000119199824 */ /* 0x100fe200078e0a00 */
[----:B------:R-:W-:Y:S01]  /*3020*/  IABS R29, R8 ;  /* 0x00000008001d7213 */ /* 0x000fe20000000000 */
[--C-:B------:R-:W-:Y:S01]  /*3030*/  @!P6 IMAD.IADD R17, R17, 0x1, -R0.reuse ;  /* 0x000000011111e824 */ /* 0x100fe200078e0a00 */
[----:B------:R-:W-:Y:S01]  /*3040*/  ISETP.GE.AND P6, PT, R10, RZ, PT ;  /* 0x000000ff0a00720c */ /* 0x000fe20003fc6270 */
[----:B------:R-:W-:Y:S01]  /*3050*/  @!P0 IMAD.IADD R19, R19, 0x1, -R0 ;  /* 0x0000000113138824 */ /* 0x000fe200078e0a00 */
[C---:B------:R-:W-:Y:S01]  /*3060*/  ISETP.GT.U32.AND P0, PT, R0.reuse, R23, PT ;  /* 0x000000170000720c */ /* 0x040fe20003f04070 */
[----:B------:R-:W-:Y:S01]  /*3070*/  @!P2 IMAD.MOV R17, RZ, RZ, -R17 ;  /* 0x000000ffff11a224 */ /* 0x000fe200078e0a11 */
[----:B------:R-:W-:Y:S01]  /*3080*/  ISETP.GT.U32.AND P1, PT, R0, R25, PT ;  /* 0x000000190000720c */ /* 0x000fe20003f24070 */
[----:B------:R-:W-:Y:S01]  /*3090*/  @!P5 IMAD.MOV R19, RZ, RZ, -R19 ;  /* 0x000000ffff13d224 */ /* 0x000fe200078e0a13 */
[----:B------:R-:W-:-:S02]  /*30a0*/  IABS R10, R18 ;  /* 0x00000012000a7213 */ /* 0x000fc40000000000 */
[----:B------:R-:W-:Y:S02]  /*30b0*/  ISETP.GT.U32.AND P2, PT, R0, R21, PT ;  /* 0x000000150000720c */ /* 0x000fe40003f44070 */
[----:B------:R-:W-:Y:S01]  /*30c0*/  ISETP.GE.AND P5, PT, R14, RZ, PT ;  /* 0x000000ff0e00720c */ /* 0x000fe20003fa6270 */
[----:B------:R-:W-:Y:S01]  /*30d0*/  IMAD.MOV.U32 R27, RZ, RZ, R10 ;  /* 0x000000ffff1b7224 */ /* 0x000fe200078e000a */
[----:B------:R-:W-:-:S03]  /*30e0*/  LOP3.LUT R14, R5, 0x68, RZ, 0xfc, !PT ;  /* 0x00000068050e7812 */ /* 0x000fc600078efcff */
[----:B------:R-:W-:Y:S01]  /*30f0*/  IMAD.HI.U32 R10, R6, R27, RZ ;  /* 0x0000001b060a7227 */ /* 0x000fe200078e00ff */
[----:B------:R-:W-:-:S03]  /*3100*/  IABS R33, R14 ;  /* 0x0000000e00217213 */ /* 0x000fc60000000000 */
[--C-:B------:R-:W-:Y:S02]  /*3110*/  @!P0 IMAD.IADD R23, R23, 0x1, -R0.reuse ;  /* 0x0000000117178824 */ /* 0x100fe400078e0a00 */
[----:B------:R-:W-:Y:S01]  /*3120*/  @!P1 IMAD.IADD R25, R25, 0x1, -R0 ;  /* 0x0000000119199824 */ /* 0x000fe200078e0a00 */
[C---:B------:R-:W-:Y:S01]  /*3130*/  ISETP.GT.U32.AND P1, PT, R0.reuse, R11, PT ;  /* 0x0000000b0000720c */ /* 0x040fe20003f24070 */
[----:B------:R-:W-:Y:S01]  /*3140*/  IMAD.MOV R10, RZ, RZ, -R10 ;  /* 0x000000ffff0a7224 */ /* 0x000fe200078e0a0a */
[C---:B------:R-:W-:Y:S01]  /*3150*/  ISETP.GT.U32.AND P0, PT, R0.reuse, R23, PT ;  /* 0x000000170000720c */ /* 0x040fe20003f04070 */
[----:B------:R-:W-:Y:S02]  /*3160*/  @!P2 IMAD.IADD R21, R21, 0x1, -R0 ;  /* 0x000000011515a824 */ /* 0x000fe400078e0a00 */
[C---:B------:R-:W-:Y:S01]  /*3170*/  IMAD R27, R0.reuse, R10, R27 ;  /* 0x0000000a001b7224 */ /* 0x040fe200078e021b */
[----:B------:R-:W-:Y:S01]  /*3180*/  LOP3.LUT R10, R5, 0x66, RZ, 0xfc, !PT ;  /* 0x00000066050a7812 */ /* 0x000fe200078efcff */
[----:B------:R-:W-:Y:S01]  /*3190*/  @!P5 IMAD.MOV R25, RZ, RZ, -R25 ;  /* 0x000000ffff19d224 */ /* 0x000fe200078e0a19 */
[----:B------:R-:W-:-:S02]  /*31a0*/  ISETP.GT.U32.AND P2, PT, R0, R21, PT ;  /* 0x000000150000720c */ /* 0x000fc40003f44070 */
[----:B------:R-:W-:Y:S02]  /*31b0*/  ISETP.GT.U32.AND P5, PT, R0, R27, PT ;  /* 0x0000001b0000720c */ /* 0x000fe40003fa4070 */
[----:B------:R-:W-:Y:S01]  /*31c0*/  IABS R31, R10 ;  /* 0x0000000a001f7213 */ /* 0x000fe20000000000 */
[--C-:B------:R-:W-:Y:S02]  /*31d0*/  @!P1 IMAD.IADD R11, R11, 0x1, -R0.reuse ;  /* 0x000000010b0b9824 */ /* 0x100fe400078e0a00 */
[----:B------:R-:W-:Y:S01]  /*31e0*/  @!P0 IMAD.IADD R23, R23, 0x1, -R0 ;  /* 0x0000000117178824 */ /* 0x000fe200078e0a00 */
[----:B------:R-:W-:Y:S01]  /*31f0*/  ISETP.GE.AND P0, PT, R8, RZ, PT ;  /* 0x000000ff0800720c */ /* 0x000fe20003f06270 */
[----:B------:R-:W-:Y:S01]  /*3200*/  IMAD.HI.U32 R8, R6, R29, RZ ;  /* 0x0000001d06087227 */ /* 0x000fe200078e00ff */
[----:B------:R-:W-:-:S03]  /*3210*/  ISETP.GT.U32.AND P1, PT, R0, R11, PT ;  /* 0x0000000b0000720c */ /* 0x000fc60003f24070 */
[--C-:B------:R-:W-:Y:S01]  /*3220*/  @!P2 IMAD.IADD R21, R21, 0x1, -R0.reuse ;  /* 0x000000011515a824 */ /* 0x100fe200078e0a00 */
[----:B------:R-:W-:Y:S01]  /*3230*/  ISETP.GE.AND P2, PT, R18, RZ, PT ;  /* 0x000000ff1200720c */ /* 0x000fe20003f46270 */
[----:B------:R-:W-:Y:S01]  /*3240*/  @!P5 IMAD.IADD R27, R27, 0x1, -R0 ;  /* 0x000000011b1bd824 */ /* 0x000fe200078e0a00 */
[----:B------:R-:W-:Y:S01]  /*3250*/  LOP3.LUT R18, R5, 0x6a, RZ, 0xfc, !PT ;  /* 0x0000006a05127812 */ /* 0x000fe200078efcff */
[----:B------:R-:W-:Y:S02]  /*3260*/  IMAD.MOV R8, RZ, RZ, -R8 ;  /* 0x000000ffff087224 */ /* 0x000fe400078e0a08 */
[----:B------:R-:W-:Y:S01]  /*3270*/  @!P3 IMAD.MOV R21, RZ, RZ, -R21 ;  /* 0x000000ffff15b224 */ /* 0x000fe200078e0a15 */
[----:B------:R-:W-:Y:S01]  /*3280*/  ISETP.GE.AND P3, PT, R10, RZ, PT ;  /* 0x000000ff0a00720c */ /* 0x000fe20003f66270 */
[C---:B------:R-:W-:Y:S01]  /*3290*/  IMAD R29, R0.reuse, R8, R29 ;  /* 0x00000008001d7224 */ /* 0x040fe200078e021d */
[----:B------:R-:W-:Y:S01]  /*32a0*/  ISETP.GT.U32.AND P5, PT, R0, R27, PT ;  /* 0x0000001b0000720c */ /* 0x000fe20003fa4070 */
[----:B------:R-:W-:Y:S01]  /*32b0*/  IMAD.HI.U32 R10, R6, R31, RZ ;  /* 0x0000001f060a7227 */ /* 0x000fe200078e00ff */
[----:B------:R-:W-:-:S03]  /*32c0*/  IABS R35, R18 ;  /* 0x0000001200237213 */ /* 0x000fc60000000000 */
[----:B------:R-:W-:Y:S01]  /*32d0*/  @!P1 IMAD.IADD R11, R11, 0x1, -R0 ;  /* 0x000000010b0b9824 */ /* 0x000fe200078e0a00 */
[----:B------:R-:W-:Y:S01]  /*32e0*/  ISETP.GT.U32.AND P1, PT, R0, R29, PT ;  /* 0x0000001d0000720c */ /* 0x000fe20003f24070 */
[----:B------:R-:W-:Y:S02]  /*32f0*/  IMAD.MOV R10, RZ, RZ, -R10 ;  /* 0x000000ffff0a7224 */ /* 0x000fe400078e0a0a */
[----:B------:R-:W-:Y:S01]  /*3300*/  @!P6 IMAD.MOV R23, RZ, RZ, -R23 ;  /* 0x000000ffff17e224 */ /* 0x000fe200078e0a17 */
[----:B------:R-:W-:Y:S01]  /*3310*/  ISETP.GE.AND P6, PT, R14, RZ, PT ;  /* 0x000000ff0e00720c */ /* 0x000fe20003fc6270 */
[----:B------:R-:W-:Y:S02]  /*3320*/  IMAD R31, R0, R10, R31 ;  /* 0x0000000a001f7224 */ /* 0x000fe400078e021f */
[----:B------:R-:W-:Y:S02]  /*3330*/  @!P5 IMAD.IADD R27, R27, 0x1, -R0 ;  /* 0x000000011b1bd824 */ /* 0x000fe400078e0a00 */
[----:B------:R-:W-:Y:S01]  /*3340*/  IMAD.HI.U32 R14, R6, R33, RZ ;  /* 0x00000021060e7227 */ /* 0x000fe200078e00ff */
[----:B------:R-:W-:-:S03]  /*3350*/  ISETP.GT.U32.AND P5, PT, R0, R31, PT ;  /* 0x0000001f0000720c */ /* 0x000fc60003fa4070 */
[----:B------:R-:W-:Y:S02]  /*3360*/  @!P1 IMAD.IADD R29, R29, 0x1, -R0 ;  /* 0x000000011d1d9824 */ /* 0x000fe400078e0a00 */
[----:B------:R-:W-:Y:S02]  /*3370*/  IMAD.MOV R14, RZ, RZ, -R14 ;  /* 0x000000ffff0e7224 */ /* 0x000fe400078e0a0e */
[----:B------:R-:W-:Y:S01]  /*3380*/  IMAD.HI.U32 R16, R6, R35, RZ ;  /* 0x0000002306107227 */ /* 0x000fe200078e00ff */
[----:B------:R-:W-:-:S03]  /*3390*/  ISETP.GT.U32.AND P1, PT, R0, R29, PT ;  /* 0x0000001d0000720c */ /* 0x000fc60003f24070 */
[----:B------:R-:W-:Y:S02]  /*33a0*/  IMAD R33, R0, R14, R33 ;  /* 0x0000000e00217224 */ /* 0x000fe400078e0221 */
[----:B------:R-:W-:Y:S02]  /*33b0*/  @!P5 IMAD.IADD R31, R31, 0x1, -R0 ;  /* 0x000000011f1fd824 */ /* 0x000fe400078e0a00 */
[----:B------:R-:W-:Y:S02]  /*33c0*/  IMAD.MOV R16, RZ, RZ, -R16 ;  /* 0x000000ffff107224 */ /* 0x000fe400078e0a10 */
[----:B------:R-:W-:Y:S01]  /*33d0*/  IMAD.HI.U32 R8, R6, R37, RZ ;  /* 0x0000002506087227 */ /* 0x000fe200078e00ff */
[----:B------:R-:W-:-:S03]  /*33e0*/  ISETP.GT.U32.AND P5, PT, R0, R31, PT ;  /* 0x0000001f0000720c */ /* 0x000fc60003fa4070 */
[----:B------:R-:W-:Y:S01]  /*33f0*/  @!P1 IMAD.IADD R29, R29, 0x1, -R0 ;  /* 0x000000011d1d9824 */ /* 0x000fe200078e0a00 */
[C---:B------:R-:W-:Y:S01]  /*3400*/  ISETP.GT.U32.AND P1, PT, R0.reuse, R33, PT ;  /* 0x000000210000720c */ /* 0x040fe20003f24070 */
[----:B------:R-:W-:Y:S02]  /*3410*/  IMAD R35, R0, R16, R35 ;  /* 0x0000001000237224 */ /* 0x000fe400078e0223 */
[----:B------:R-:W-:Y:S02]  /*3420*/  IMAD.MOV R8, RZ, RZ, -R8 ;  /* 0x000000ffff087224 */ /* 0x000fe400078e0a08 */
[----:B------:R-:W-:-:S04]  /*3430*/  IMAD.HI.U32 R10, R6, R41, RZ ;  /* 0x00000029060a7227 */ /* 0x000fc800078e00ff */
[--C-:B------:R-:W-:Y:S01]  /*3440*/  @!P5 IMAD.IADD R31, R31, 0x1, -R0.reuse ;  /* 0x000000011f1fd824 */ /* 0x100fe200078e0a00 */
[C---:B------:R-:W-:Y:S01]  /*3450*/  ISETP.GT.U32.AND P5, PT, R0.reuse, R35, PT ;  /* 0x000000230000720c */ /* 0x040fe20003fa4070 */
[C---:B------:R-:W-:Y:S02]  /*3460*/  IMAD R37, R0.reuse, R8, R37 ;  /* 0x0000000800257224 */ /* 0x040fe400078e0225 */
[----:B------:R-:W-:Y:S02]  /*3470*/  @!P1 IMAD.IADD R33, R33, 0x1, -R0 ;  /* 0x0000000121219824 */ /* 0x000fe400078e0a00 */
[----:B------:R-:W-:Y:S01]  /*3480*/  IMAD.MOV R10, RZ, RZ, -R10 ;  /* 0x000000ffff0a7224 */ /* 0x000fe200078e0a0a */
[----:B------:R-:W-:Y:S01]  /*3490*/  ISETP.GT.U32.AND P1, PT, R0, R37, PT ;  /* 0x000000250000720c */ /* 0x000fe20003f24070 */
[----:B------:R-:W-:-:S04]  /*34a0*/  IMAD.HI.U32 R14, R6, R43, RZ ;  /* 0x0000002b060e7227 */ /* 0x000fc800078e00ff */
[C---:B------:R-:W-:Y:S02]  /*34b0*/  IMAD R41, R0.reuse, R10, R41 ;  /* 0x0000000a00297224 */ /* 0x040fe400078e0229 */
[----:B------:R-:W-:Y:S02]  /*34c0*/  IMAD.MOV R14, RZ, RZ, -R14 ;  /* 0x000000ffff0e7224 */ /* 0x000fe400078e0a0e */
[----:B------:R-:W-:Y:S01]  /*34d0*/  @!P5 IMAD.IADD R35, R35, 0x1, -R0 ;  /* 0x000000012323d824 */ /* 0x000fe200078e0a00 */
[C---:B------:R-:W-:Y:S01]  /*34e0*/  ISETP.GT.U32.AND P5, PT, R0.reuse, R41, PT ;  /* 0x000000290000720c */ /* 0x040fe20003fa4070 */
[----:B------:R-:W-:Y:S02]  /*34f0*/  IMAD R43, R0, R14, R43 ;  /* 0x0000000e002b7224 */ /* 0x000fe400078e022b */
[----:B------:R-:W-:-:S04]  /*3500*/  IMAD.HI.U32 R16, R6, R45, RZ ;  /* 0x0000002d06107227 */ /* 0x000fc800078e00ff */
[----:B------:R-:W-:Y:S01]  /*3510*/  @!P1 IMAD.IADD R37, R37, 0x1, -R0 ;  /* 0x0000000125259824 */ /* 0x000fe200078e0a00 */
[C---:B------:R-:W-:Y:S01]  /*3520*/  ISETP.GT.U32.AND P1, PT, R0.reuse, R43, PT ;  /* 0x0000002b0000720c */ /* 0x040fe20003f24070 */
[----:B------:R-:W-:Y:S02]  /*3530*/  IMAD.MOV R16, RZ, RZ, -R16 ;  /* 0x000000ffff107224 */ /* 0x000fe400078e0a10 */
[----:B------:R-:W-:Y:S02]  /*3540*/  IMAD.MOV.U32 R93, RZ, RZ, R11 ;  /* 0x000000ffff5d7224 */ /* 0x000fe400078e000b */
[C---:B------:R-:W-:Y:S01]  /*3550*/  IMAD R45, R0.reuse, R16, R45 ;  /* 0x00000010002d7224 */ /* 0x040fe200078e022d */
[----:B------:R-:W-:Y:S01]  /*3560*/  LOP3.LUT R16, R5, 0x7c, RZ, 0xfc, !PT ;  /* 0x0000007c05107812 */ /* 0x000fe200078efcff */
[----:B------:R-:W-:Y:S02]  /*3570*/  @!P5 IMAD.IADD R41, R41, 0x1, -R0 ;  /* 0x000000012929d824 */ /* 0x000fe400078e0a00 */
[----:B------:R-:W-:Y:S01]  /*3580*/  @!P4 IMAD.MOV R93, RZ, RZ, -R93 ;  /* 0x000000ffff5dc224 */ /* 0x000fe200078e0a5d */
[----:B------:R-:W-:Y:S01]  /*3590*/  ISETP.GT.U32.AND P5, PT, R0, R45, PT ;  /* 0x0000002d0000720c */ /* 0x000fe20003fa4070 */
[----:B------:R-:W-:Y:S01]  /*35a0*/  IMAD.HI.U32 R5, R6, R47, RZ ;  /* 0x0000002f06057227 */ /* 0x000fe200078e00ff */
[----:B------:R-:W-:-:S02]  /*35b0*/  ISETP.GT.U32.AND P4, PT, R0, R35, PT ;  /* 0x000000230000720c */ /* 0x000fc40003f84070 */
[----:B------:R-:W-:Y:S01]  /*35c0*/  IABS R55, R16 ;  /* 0x0000001000377213 */ /* 0x000fe20000000000 */
[----:B------:R-:W-:Y:S01]  /*35d0*/  @!P1 IMAD.IADD R43, R43, 0x1, -R0 ;  /* 0x000000012b2b9824 */ /* 0x000fe200078e0a00 */
[----:B------:R-:W-:Y:S01]  /*35e0*/  ISETP.GT.U32.AND P1, PT, R0, R33, PT ;  /* 0x000000210000720c */ /* 0x000fe20003f24070 */
[----:B------:R-:W-:-:S04]  /*35f0*/  IMAD.HI.U32 R8, R6, R49, RZ ;  /* 0x0000003106087227 */ /* 0x000fc800078e00ff */
[----:B------:R-:W-:Y:S02]  /*3600*/  IMAD.MOV R5, RZ, RZ, -R5 ;  /* 0x000000ffff057224 */ /* 0x000fe400078e0a05 */
[----:B------:R-:W-:Y:S02]  /*3610*/  IMAD.MOV R8, RZ, RZ, -R8 ;  /* 0x000000ffff087224 */ /* 0x000fe400078e0a08 */
[C---:B------:R-:W-:Y:S02]  /*3620*/  IMAD R5, R0.reuse, R5, R47 ;  /* 0x0000000500057224 */ /* 0x040fe400078e022f */
[----:B------:R-:W-:Y:S01]  /*3630*/  @!P5 IMAD.IADD R45, R45, 0x1, -R0 ;  /* 0x000000012d2dd824 */ /* 0x000fe200078e0a00 */
[C---:B------:R-:W-:Y:S01]  /*3640*/  ISETP.GT.U32.AND P5, PT, R0.reuse, R43, PT ;  /* 0x0000002b0000720c */ /* 0x040fe20003fa4070 */
[C---:B------:R-:W-:Y:S02]  /*3650*/  IMAD R47, R0.reuse, R8, R49 ;  /* 0x00000008002f7224 */ /* 0x040fe400078e0231 */
[----:B------:R-:W-:Y:S01]  /*3660*/  @!P2 IMAD.MOV R27, RZ, RZ, -R27 ;  /* 0x000000ffff1ba224 */ /* 0x000fe200078e0a1b */
[C---:B------:R-:W-:Y:S01]  /*3670*/  ISETP.GT.U32.AND P2, PT, R0.reuse, R37, PT ;  /* 0x000000250000720c */ /* 0x040fe20003f44070 */
[----:B------:R-:W-:Y:S01]  /*3680*/  @!P0 IMAD.MOV R29, RZ, RZ, -R29 ;  /* 0x000000ffff1d8224 */ /* 0x000fe200078e0a1d */
[----:B------:R-:W-:Y:S01]  /*3690*/  ISETP.GT.U32.AND P0, PT, R0, R41, PT ;  /* 0x000000290000720c */ /* 0x000fe20003f04070 */
[C---:B------:R-:W-:Y:S01]  /*36a0*/  IMAD.HI.U32 R10, R6.reuse, R51, RZ ;  /* 0x00000033060a7227 */ /* 0x040fe200078e00ff */
[----:B------:R-:W1:Y:S03]  /*36b0*/  LDS R8, [UR6] ;  /* 0x00000006ff087984 */ /* 0x000e660008000800 */
[----:B------:R-:W-:-:S04]  /*36c0*/  IMAD.HI.U32 R14, R6, R53, RZ ;  /* 0x00000035060e7227 */ /* 0x000fc800078e00ff */
[----:B------:R-:W-:Y:S01]  /*36d0*/  @!P3 IMAD.MOV R31, RZ, RZ, -R31 ;  /* 0x000000ffff1fb224 */ /* 0x000fe200078e0a1f */
[C---:B------:R-:W-:Y:S01]  /*36e0*/  ISETP.GT.U32.AND P3, PT, R0.reuse, R45, PT ;  /* 0x0000002d0000720c */ /* 0x040fe20003f64070 */
[--C-:B------:R-:W-:Y:S01]  /*36f0*/  @!P1 IMAD.IADD R33, R33, 0x1, -R0.reuse ;  /* 0x0000000121219824 */ /* 0x100fe200078e0a00 */
[C---:B------:R-:W-:Y:S01]  /*3700*/  ISETP.GT.U32.AND P1, PT, R0.reuse, R5, PT ;  /* 0x000000050000720c */ /* 0x040fe20003f24070 */
[----:B------:R-:W-:Y:S01]  /*3710*/  @!P4 IMAD.IADD R35, R35, 0x1, -R0 ;  /* 0x000000012323c824 */ /* 0x000fe200078e0a00 */
[----:B------:R-:W-:Y:S01]  /*3720*/  ISETP.GT.U32.AND P4, PT, R0, R47, PT ;  /* 0x0000002f0000720c */ /* 0x000fe20003f84070 */
[----:B------:R-:W-:-:S04]  /*3730*/  IMAD.HI.U32 R6, R6, R55, RZ ;  /* 0x0000003706067227 */ /* 0x000fc800078e00ff */
[----:B------:R-:W-:Y:S02]  /*3740*/  IMAD.MOV R10, RZ, RZ, -R10 ;  /* 0x000000ffff0a7224 */ /* 0x000fe400078e0a0a */
[----:B------:R-:W-:Y:S02]  /*3750*/  IMAD.MOV R14, RZ, RZ, -R14 ;  /* 0x000000ffff0e7224 */ /* 0x000fe400078e0a0e */
[----:B------:R-:W-:Y:S02]  /*3760*/  IMAD.MOV R6, RZ, RZ, -R6 ;  /* 0x000000ffff067224 */ /* 0x000fe400078e0a06 */
[C---:B------:R-:W-:Y:S02]  /*3770*/  IMAD R49, R0.reuse, R10, R51 ;  /* 0x0000000a00317224 */ /* 0x040fe400078e0233 */
[C---:B------:R-:W-:Y:S01]  /*3780*/  IMAD R51, R0.reuse, R14, R53 ;  /* 0x0000000e00337224 */ /* 0x040fe200078e0235 */
[----:B------:R-:W2:Y:S01]  /*3790*/  LDC.64 R10, c[0x0][0x3a0] ;  /* 0x0000e800ff0a7b82 */ /* 0x000ea20000000a00 */
[----:B------:R-:W-:-:S02]  /*37a0*/  IMAD R53, R0, R6, R55 ;  /* 0x0000000600357224 */ /* 0x000fc400078e0237 */
[--C-:B------:R-:W-:Y:S01]  /*37b0*/  @!P2 IMAD.IADD R37, R37, 0x1, -R0.reuse ;  /* 0x000000012525a824 */ /* 0x100fe200078e0a00 */
[C---:B------:R-:W-:Y:S01]  /*37c0*/  ISETP.GT.U32.AND P2, PT, R0.reuse, R49, PT ;  /* 0x000000310000720c */ /* 0x040fe20003f44070 */
[--C-:B------:R-:W-:Y:S01]  /*37d0*/  @!P0 IMAD.IADD R41, R41, 0x1, -R0.reuse ;  /* 0x0000000129298824 */ /* 0x100fe200078e0a00 */
[C---:B------:R-:W-:Y:S01]  /*37e0*/  ISETP.GT.U32.AND P0, PT, R0.reuse, R51, PT ;  /* 0x000000330000720c */ /* 0x040fe20003f04070 */
[--C-:B------:R-:W-:Y:S01]  /*37f0*/  @!P3 IMAD.IADD R45, R45, 0x1, -R0.reuse ;  /* 0x000000012d2db824 */ /* 0x100fe200078e0a00 */
[----:B------:R-:W-:Y:S01]  /*3800*/  ISETP.GT.U32.AND P3, PT, R0, R53, PT ;  /* 0x000000350000720c */ /* 0x000fe20003f64070 */
[--C-:B------:R-:W-:Y:S01]  /*3810*/  @!P5 IMAD.IADD R43, R43, 0x1, -R0.reuse ;  /* 0x000000012b2bd824 */ /* 0x100fe200078e0a00 */
[----:B------:R-:W-:Y:S01]  /*3820*/  ISETP.GE.AND P5, PT, R18, RZ, PT ;  /* 0x000000ff1200720c */ /* 0x000fe20003fa6270 */
[--C-:B------:R-:W-:Y:S01]  /*3830*/  @!P1 IMAD.IADD R5, R5, 0x1, -R0.reuse ;  /* 0x0000000105059824 */ /* 0x100fe200078e0a00 */
[----:B------:R-:W-:Y:S01]  /*3840*/  ISETP.GE.AND P1, PT, R20, RZ, PT ;  /* 0x000000ff1400720c */ /* 0x000fe20003f26270 */
[--C-:B------:R-:W-:Y:S01]  /*3850*/  @!P4 IMAD.IADD R47, R47, 0x1, -R0.reuse ;  /* 0x000000012f2fc824 */ /* 0x100fe200078e0a00 */
[----:B------:R-:W-:Y:S01]  /*3860*/  ISETP.GE.AND P4, PT, R22, RZ, PT ;  /* 0x000000ff1600720c */ /* 0x000fe20003f86270 */
[----:B------:R-:W-:Y:S01]  /*3870*/  @!P6 IMAD.MOV R33, RZ, RZ, -R33 ;  /* 0x000000ffff21e224 */ /* 0x000fe200078e0a21 */
[----:B-1----:R-:W-:Y:S01]  /*3880*/  R2UR UR18, R8 ;  /* 0x00000000081272ca */ /* 0x002fe200000e0000 */
[--C-:B------:R-:W-:Y:S01]  /*3890*/  @!P2 IMAD.IADD R49, R49, 0x1, -R0.reuse ;  /* 0x000000013131a824 */ /* 0x100fe200078e0a00 */
[----:B------:R-:W-:Y:S01]  /*38a0*/  ISETP.GE.AND P2, PT, R24, RZ, PT ;  /* 0x000000ff1800720c */ /* 0x000fe20003f46270 */
[--C-:B------:R-:W-:Y:S01]  /*38b0*/  @!P0 IMAD.IADD R51, R51, 0x1, -R0.reuse ;  /* 0x0000000133338824 */ /* 0x100fe200078e0a00 */
[----:B------:R-:W-:Y:S01]  /*38c0*/  ISETP.GE.AND P0, PT, R26, RZ, PT ;  /* 0x000000ff1a00720c */ /* 0x000fe20003f06270 */
[--C-:B------:R-:W-:Y:S01]  /*38d0*/  @!P3 IMAD.IADD R53, R53, 0x1, -R0.reuse ;  /* 0x000000013535b824 */ /* 0x100fe200078e0a00 */
[C---:B------:R-:W-:Y:S01]  /*38e0*/  ISETP.GT.U32.AND P3, PT, R0.reuse, R5, PT ;  /* 0x000000050000720c */ /* 0x040fe20003f64070 */
[----:B------:R-:W-:Y:S01]  /*38f0*/  @!P5 IMAD.MOV R35, RZ, RZ, -R35 ;  /* 0x000000ffff23d224 */ /* 0x000fe200078e0a23 */
[C---:B------:R-:W-:Y:S01]  /*3900*/  ISETP.GT.U32.AND P5, PT, R0.reuse, R47, PT ;  /* 0x0000002f0000720c */ /* 0x040fe20003fa4070 */
[----:B------:R-:W-:Y:S01]  /*3910*/  @!P1 IMAD.MOV R37, RZ, RZ, -R37 ;  /* 0x000000ffff259224 */ /* 0x000fe200078e0a25 */
[C---:B------:R-:W-:Y:S01]  /*3920*/  ISETP.GT.U32.AND P1, PT, R0.reuse, R49, PT ;  /* 0x000000310000720c */ /* 0x040fe20003f24070 */
[----:B------:R-:W-:Y:S01]  /*3930*/  @!P4 IMAD.MOV R41, RZ, RZ, -R41 ;  /* 0x000000ffff29c224 */ /* 0x000fe200078e0a29 */
[----:B------:R-:W-:Y:S01]  /*3940*/  ISETP.GT.U32.AND P4, PT, R0, R51, PT ;  /* 0x000000330000720c */ /* 0x000fe20003f84070 */
[----:B------:R-:W-:Y:S01]  /*3950*/  IMAD.SHL.U32 R6, R204, 0x200000, RZ ;  /* 0x00200000cc067824 */ /* 0x000fe200078e00ff */
[----:B------:R-:W-:Y:S01]  /*3960*/  ISETP.GT.U32.AND P6, PT, R0, R53, PT ;  /* 0x000000350000720c */ /* 0x000fe20003fc4070 */
[----:B------:R-:W-:Y:S01]  /*3970*/  @!P2 IMAD.MOV R43, RZ, RZ, -R43 ;  /* 0x000000ffff2ba224 */ /* 0x000fe200078e0a2b */
[----:B------:R-:W-:Y:S01]  /*3980*/  ISETP.NE.U32.AND P2, PT, R3, RZ, PT ;  /* 0x000000ff0300720c */ /* 0x000fe20003f45070 */
[----:B------:R-:W-:Y:S01]  /*3990*/  @!P0 IMAD.MOV R45, RZ, RZ, -R45 ;  /* 0x000000ffff2d8224 */ /* 0x000fe200078e0a2d */
[----:B------:R-:W-:Y:S01]  /*39a0*/  ISETP.GE.AND P0, PT, R28, RZ, PT ;  /* 0x000000ff1c00720c */ /* 0x000fe20003f06270 */
[--C-:B------:R-:W-:Y:S01]  /*39b0*/  @!P3 IMAD.IADD R5, R5, 0x1, -R0.reuse ;  /* 0x000000010505b824 */ /* 0x100fe200078e0a00 */
[----:B------:R-:W-:Y:S01]  /*39c0*/  ISETP.GE.AND P3, PT, R30, RZ, PT ;  /* 0x000000ff1e00720c */ /* 0x000fe20003f66270 */
[--C-:B------:R-:W-:Y:S01]  /*39d0*/  @!P5 IMAD.IADD R47, R47, 0x1, -R0.reuse ;  /* 0x000000012f2fd824 */ /* 0x100fe200078e0a00 */
[----:B------:R-:W-:Y:S01]  /*39e0*/  ISETP.GE.AND P5, PT, R32, RZ, PT ;  /* 0x000000ff2000720c */ /* 0x000fe20003fa6270 */
[--C-:B------:R-:W-:Y:S01]  /*39f0*/  @!P1 IMAD.IADD R49, R49, 0x1, -R0.reuse ;  /* 0x0000000131319824 */ /* 0x100fe200078e0a00 */
[----:B------:R-:W-:Y:S01]  /*3a00*/  ISETP.GE.AND P1, PT, R34, RZ, PT ;  /* 0x000000ff2200720c */ /* 0x000fe20003f26270 */
[--C-:B------:R-:W-:Y:S01]  /*3a10*/  @!P4 IMAD.IADD R51, R51, 0x1, -R0.reuse ;  /* 0x000000013333c824 */ /* 0x100fe200078e0a00 */
[----:B------:R-:W-:Y:S01]  /*3a20*/  ISETP.GE.AND P4, PT, R16, RZ, PT ;  /* 0x000000ff1000720c */ /* 0x000fe20003f86270 */
[----:B------:R-:W-:Y:S01]  /*3a30*/  @!P6 IMAD.IADD R53, R53, 0x1, -R0 ;  /* 0x000000013535e824 */ /* 0x000fe200078e0a00 */
[----:B------:R-:W-:Y:S01]  /*3a40*/  ISETP.GE.AND P6, PT, R36, RZ, PT ;  /* 0x000000ff2400720c */ /* 0x000fe20003fc6270 */
[----:B--2---:R-:W-:Y:S01]  /*3a50*/  VIADD R3, R10, 0xfffffff0 ;  /* 0xfffffff00a037836 */ /* 0x004fe20000000000 */
[----:B------:R-:W-:Y:S01]  /*3a60*/  LOP3.LUT R0, RZ, R13, RZ, 0x33, !PT ;  /* 0x0000000dff007212 */ /* 0x000fe200078e33ff */
[----:B------:R-:W-:Y:S01]  /*3a70*/  @!P0 IMAD.MOV R5, RZ, RZ, -R5 ;  /* 0x000000ffff058224 */ /* 0x000fe200078e0a05 */
[----:B------:R-:W-:Y:S01]  /*3a80*/  ISETP.NE.AND P0, PT, R12, RZ, PT ;  /* 0x000000ff0c00720c */ /* 0x000fe20003f05270 */
[----:B------:R-:W-:Y:S01]  /*3a90*/  @!P3 IMAD.MOV R47, RZ, RZ, -R47 ;  /* 0x000000ffff2fb224 */ /* 0x000fe200078e0a2f */
[----:B------:R-:W-:Y:S01]  /*3aa0*/  ISETP.NE.AND P3, PT, R13, RZ, PT ;  /* 0x000000ff0d00720c */ /* 0x000fe20003f65270 */
[----:B------:R-:W-:Y:S01]  /*3ab0*/  @!P5 IMAD.MOV R49, RZ, RZ, -R49 ;  /* 0x000000ffff31d224 */ /* 0x000fe200078e0a31 */
[----:B------:R-:W-:Y:S01]  /*3ac0*/  ISETP.GE.U32.AND P5, PT, R3, 0x7fffffb1, PT ;  /* 0x7fffffb10300780c */ /* 0x000fe20003fa6070 */
[----:B------:R-:W-:Y:S01]  /*3ad0*/  @!P1 IMAD.MOV R51, RZ, RZ, -R51 ;  /* 0x000000ffff339224 */ /* 0x000fe200078e0a33 */
[C---:B------:R-:W-:Y:S01]  /*3ae0*/  SEL R87, R0.reuse, R37, !P3 ;  /* 0x0000002500577207 */ /* 0x040fe20005800000 */
[----:B------:R-:W-:Y:S01]  /*3af0*/  @!P4 IMAD.MOV R53, RZ, RZ, -R53 ;  /* 0x000000ffff35c224 */ /* 0x000fe200078e0a35 */
[C---:B------:R-:W-:Y:S01]  /*3b00*/  SEL R115, R0.reuse, R115, !P3 ;  /* 0x0000007300737207 */ /* 0x040fe20005800000 */
[----:B------:R-:W-:Y:S01]  /*3b10*/  IMAD.MOV.U32 R36, RZ, RZ, R4 ;  /* 0x000000ffff247224 */ /* 0x000fe200078e0004 */
[----:B------:R-:W-:Y:S01]  /*3b20*/  SEL R121, R0, R121, !P3 ;  /* 0x0000007900797207 */ /* 0x000fe20005800000 */
[----:B------:R-:W-:Y:S01]  /*3b30*/  VIADD R3, R10, 0xffffffed ;  /* 0xffffffed0a037836 */ /* 0x000fe20000000000 */
[----:B------:R-:W-:Y:S01]  /*3b40*/  SEL R122, R0, R122, !P3 ;  /* 0x0000007a007a7207 */ /* 0x000fe20005800000 */
[----:B------:R-:W-:Y:S01]  /*3b50*/  VIADD R4, R10, 0xffffffec ;  /* 0xffffffec0a047836 */ /* 0x000fe20000000000 */
[C---:B------:R-:W-:Y:S01]  /*3b60*/  SEL R123, R0.reuse, R123, !P3 ;  /* 0x0000007b007b7207 */ /* 0x040fe20005800000 */
[----:B------:R-:W-:Y:S01]  /*3b70*/  @!P6 IMAD.MOV R36, RZ, RZ, -R36 ;  /* 0x000000ffff24e224 */ /* 0x000fe200078e0a24 */
[----:B------:R-:W-:Y:S01]  /*3b80*/  SEL R124, R0, R124, !P3 ;  /* 0x0000007c007c7207 */ /* 0x000fe20005800000 */
[----:B------:R-:W-:Y:S01]  /*3b90*/  VIADD R8, R10, 0xffffffe6 ;  /* 0xffffffe60a087836 */ /* 0x000fe20000000000 */
[----:B------:R-:W-:Y:S01]  /*3ba0*/  SEL R125, R0, R125, !P3 ;  /* 0x0000007d007d7207 */ /* 0x000fe20005800000 */
[----:B------:R-:W-:Y:S01]  /*3bb0*/  VIADD R14, R10, 0xffffffe2 ;  /* 0xffffffe20a0e7836 */ /* 0x000fe20000000000 */
[----:B------:R-:W-:-:S02]  /*3bc0*/  SEL R126, R0, R126, !P3 ;  /* 0x0000007e007e7207 */ /* 0x000fc40005800000 */
[C---:B------:R-:W-:Y:S02]  /*3bd0*/  SEL R127, R0.reuse, R127, !P3 ;  /* 0x0000007f007f7207 */ /* 0x040fe40005800000 */
[C---:B------:R-:W-:Y:S02]  /*3be0*/  SEL R128, R0.reuse, R128, !P3 ;  /* 0x0000008000807207 */ /* 0x040fe40005800000 */
[C---:B------:R-:W-:Y:S02]  /*3bf0*/  SEL R129, R0.reuse, R129, !P3 ;  /* 0x0000008100817207 */ /* 0x040fe40005800000 */
[C---:B------:R-:W-:Y:S02]  /*3c00*/  SEL R130, R0.reuse, R130, !P3 ;  /* 0x0000008200827207 */ /* 0x040fe40005800000 */
[C---:B------:R-:W-:Y:S02]  /*3c10*/  SEL R131, R0.reuse, R131, !P3 ;  /* 0x0000008300837207 */ /* 0x040fe40005800000 */
        /* <DEDUP_REMOVED lines=27> */
[----:B------:R-:W-:Y:S01]  /*3dd0*/  SEL R102, R0, R9, !P3 ;  /* 0x0000000900667207 */ /* 0x000fe20005800000 */
[----:B------:R-:W-:Y:S01]  /*3de0*/  VIADD R9, R10, 0xffffffe7 ;  /* 0xffffffe70a097836 */ /* 0x000fe20000000000 */
[C---:B------:R-:W-:Y:S02]  /*3df0*/  SEL R101, R0.reuse, R101, !P3 ;  /* 0x0000006500657207 */ /* 0x040fe40005800000 */
        /* <DEDUP_REMOVED lines=18> */
[----:B------:R-:W-:Y:S01]  /*3f20*/  SEL R83, R0, R5, !P3 ;  /* 0x0000000500537207 */ /* 0x000fe20005800000 */
[----:B------:R-:W-:Y:S01]  /*3f30*/  VIADD R5, R10, 0xffffffee ;  /* 0xffffffee0a057836 */ /* 0x000fe20000000000 */
[C---:B------:R-:W-:Y:S02]  /*3f40*/  SEL R82, R0.reuse, R47, !P3 ;  /* 0x0000002f00527207 */ /* 0x040fe40005800000 */
[C---:B------:R-:W-:Y:S02]  /*3f50*/  SEL R81, R0.reuse, R49, !P3 ;  /* 0x0000003100517207 */ /* 0x040fe40005800000 */
[C---:B------:R-:W-:Y:S02]  /*3f60*/  SEL R80, R0.reuse, R51, !P3 ;  /* 0x0000003300507207 */ /* 0x040fe40005800000 */
[----:B------:R-:W-:-:S02]  /*3f70*/  SEL R37, R0, R53, !P3 ;  /* 0x0000003500257207 */ /* 0x000fc40005800000 */
[----:B------:R-:W-:Y:S01]  /*3f80*/  SEL R39, R0, R39, !P3 ;  /* 0x0000002700277207 */ /* 0x000fe20005800000 */
[----:B------:R-:W-:Y:S01]  /*3f90*/  VIADD R0, R10, 0xfffffffe ;  /* 0xfffffffe0a007836 */ /* 0x000fe20000000000 */
[----:B------:R-:W-:Y:S01]  /*3fa0*/  LOP3.LUT R6, R6, 0x600000, RZ, 0xc0, !PT ;  /* 0x0060000006067812 */ /* 0x000fe200078ec0ff */
[----:B------:R-:W1:Y:S08]  /*3fb0*/  LDC.64 R52, c[0x0][0x3a8] ;  /* 0x0000ea00ff347b82 */ /* 0x000e700000000a00 */
[----:B------:R-:W-:Y:S01]  /*3fc0*/  BAR.SYNC.DEFER_BLOCKING 0x0 ;  /* 0x0000000000007b1d */ /* 0x000fe20000010000 */
[----:B------:R-:W-:Y:S01]  /*3fd0*/  ISETP.GE.U32.AND P6, PT, R3, 0x7fffffae, PT ;  /* 0x7fffffae0300780c */ /* 0x000fe20003fc6070 */
[----:B------:R-:W-:Y:S01]  /*3fe0*/  VIADD R3, R10, 0xffffffe9 ;  /* 0xffffffe90a037836 */ /* 0x000fe20000000000 */
[----:B------:R-:W-:Y:S01]  /*3ff0*/  ISETP.GE.U32.AND P4, PT, R0, 0x7fffffbf, PT ;  /* 0x7fffffbf0000780c */ /* 0x000fe20003f86070 */
[----:B------:R-:W-:Y:S01]  /*4000*/  VIADD R0, R10, 0xffffffe8 ;  /* 0xffffffe80a007836 */ /* 0x000fe20000000000 */
[----:B------:R-:W-:Y:S01]  /*4010*/  ISETP.GE.U32.AND P3, PT, R4, 0x7fffffad, PT ;  /* 0x7fffffad0400780c */ /* 0x000fe20003f66070 */
[----:B------:R-:W-:Y:S01]  /*4020*/  VIADD R4, R10, 0xffffffea ;  /* 0xffffffea0a047836 */ /* 0x000fe20000000000 */
[----:B------:R-:W-:Y:S01]  /*4030*/  R2UR UR7, R6 ;  /* 0x00000000060772ca */ /* 0x000fe200000e0000 */
[----:B------:R-:W-:Y:S01]  /*4040*/  VIADD R6, R10, 0xffffffeb ;  /* 0xffffffeb0a067836 */ /* 0x000fe20000000000 */
[----:B------:R-:W-:-:S02]  /*4050*/  ISETP.GE.U32.AND P1, PT, R0, 0x7fffffa9, PT ;  /* 0x7fffffa90000780c */ /* 0x000fc40003f26070 */
[----:B------:R-:W-:Y:S02]  /*4060*/  SEL R0, RZ, 0x1, P3 ;  /* 0x00000001ff007807 */ /* 0x000fe40001800000 */
[----:B------:R-:W-:Y:S02]  /*4070*/  ISETP.GE.U32.AND P3, PT, R3, 0x7fffffaa, PT ;  /* 0x7fffffaa0300780c */ /* 0x000fe40003f66070 */
[----:B------:R-:W-:Y:S02]  /*4080*/  @!P0 LOP3.LUT R36, RZ, R12, RZ, 0x33, !PT ;  /* 0x0000000cff248212 */ /* 0x000fe400078e33ff */
[----:B------:R-:W-:Y:S02]  /*4090*/  SEL R3, RZ, 0x1fffe, P6 ;  /* 0x0001fffeff037807 */ /* 0x000fe40003000000 */
[----:B------:R-:W-:Y:S01]  /*40a0*/  ISETP.GE.U32.AND P0, PT, R5, 0x7fffffaf, PT ;  /* 0x7fffffaf0500780c */ /* 0x000fe20003f06070 */
[----:B------:R-:W-:Y:S01]  /*40b0*/  VIADD R5, R10, 0xffffffe4 ;  /* 0xffffffe40a057836 */ /* 0x000fe20000000000 */
[----:B------:R-:W-:Y:S01]  /*40c0*/  ISETP.GE.U32.AND P6, PT, R4, 0x7fffffab, PT ;  /* 0x7fffffab0400780c */ /* 0x000fe20003fc6070 */
[----:B------:R-:W-:Y:S01]  /*40d0*/  IMAD R36, R36, R11, RZ ;  /* 0x0000000b24247224 */ /* 0x000fe200078e02ff */
[----:B------:R-:W-:Y:S01]  /*40e0*/  SEL R4, RZ, 0x1, P1 ;  /* 0x00000001ff047807 */ /* 0x000fe20000800000 */
[----:B------:R-:W-:Y:S01]  /*40f0*/  UIADD3 UR7, UPT, UPT, UR18, UR7, URZ ;  /* 0x0000000712077290 */ /* 0x000fe2000fffe0ff */
[----:B------:R-:W-:Y:S01]  /*4100*/  ISETP.GE.U32.AND P1, PT, R6, 0x7fffffac, PT ;  /* 0x7fffffac0600780c */ /* 0x000fe20003f26070 */
[----:B------:R-:W-:Y:S01]  /*4110*/  VIADD R6, R10, 0xffffffe5 ;  /* 0xffffffe50a067836 */ /* 0x000fe20000000000 */
[----:B------:R-:W-:-:S02]  /*4120*/  SEL R7, RZ, 0x1fffe, P3 ;  /* 0x0001fffeff077807 */ /* 0x000fc40001800000 */
[----:B------:R-:W-:Y:S02]  /*4130*/  ISETP.GE.U32.AND P3, PT, R5, 0x7fffffa5, PT ;  /* 0x7fffffa50500780c */ /* 0x000fe40003f66070 */
[----:B------:R-:W-:Y:S01]  /*4140*/  SEL R5, RZ, 0x4, P6 ;  /* 0x00000004ff057807 */ /* 0x000fe20003000000 */
[----:B------:R-:W-:Y:S01]  /*4150*/  IMAD.IADD R7, R4, 0x1, R7 ;  /* 0x0000000104077824 */ /* 0x000fe200078e0207 */
[----:B------:R-:W-:Y:S01]  /*4160*/  ISETP.GE.U32.AND P6, PT, R6, 0x7fffffa6, PT ;  /* 0x7fffffa60600780c */ /* 0x000fe20003fc6070 */
[----:B------:R-:W-:Y:S01]  /*4170*/  IMAD.IADD R4, R0, 0x1, R3 ;  /* 0x0000000100047824 */ /* 0x000fe200078e0203 */
[----:B------:R-:W-:Y:S02]  /*4180*/  SEL R6, RZ, 0x7fff8, P1 ;  /* 0x0007fff8ff067807 */ /* 0x000fe40000800000 */
[----:B------:R-:W-:Y:S01]  /*4190*/  ISETP.GE.U32.AND P1, PT, R8, 0x7fffffa7, PT ;  /* 0x7fffffa70800780c */ /* 0x000fe20003f26070 */
[----:B------:R-:W-:Y:S01]  /*41a0*/  VIADD R8, R10, 0xffffffe1 ;  /* 0xffffffe10a087836 */ /* 0x000fe20000000000 */
[----:B------:R-:W-:-:S02]  /*41b0*/  SEL R12, RZ, 0x1, P3 ;  /* 0x00000001ff0c7807 */ /* 0x000fc40001800000 */
[----:B------:R-:W-:Y:S01]  /*41c0*/  ISETP.GE.U32.AND P3, PT, R9, 0x7fffffa8, PT ;  /* 0x7fffffa80900780c */ /* 0x000fe20003f66070 */
[----:B------:R-:W-:Y:S01]  /*41d0*/  VIADD R9, R10, 0xffffffe0 ;  /* 0xffffffe00a097836 */ /* 0x000fe20000000000 */
[----:B------:R-:W-:Y:S02]  /*41e0*/  SEL R13, RZ, 0x1fffe, P6 ;  /* 0x0001fffeff0d7807 */ /* 0x000fe40003000000 */
[----:B------:R-:W-:Y:S02]  /*41f0*/  ISETP.GE.U32.AND P6, PT, R8, 0x7fffffa2, PT ;  /* 0x7fffffa20800780c */ /* 0x000fe40003fc6070 */
[----:B------:R-:W-:Y:S01]  /*4200*/  SEL R8, RZ, 0x4, P1 ;  /* 0x00000004ff087807 */ /* 0x000fe20000800000 */
[----:B------:R-:W-:Y:S01]  /*4210*/  IMAD.IADD R12, R12, 0x1, R13 ;  /* 0x000000010c0c7824 */ /* 0x000fe200078e020d */
[----:B------:R-:W-:Y:S02]  /*4220*/  ISETP.GE.U32.AND P1, PT, R9, 0x7fffffa1, PT ;  /* 0x7fffffa10900780c */ /* 0x000fe40003f26070 */
[----:B------:R-:W-:-:S02]  /*4230*/  SEL R9, RZ, 0x7fff8, P3 ;  /* 0x0007fff8ff097807 */ /* 0x000fc40001800000 */
[----:B------:R-:W-:Y:S02]  /*4240*/  ISETP.GE.U32.AND P3, PT, R14, 0x7fffffa3, PT ;  /* 0x7fffffa30e00780c */ /* 0x000fe40003f66070 */
[----:B------:R-:W-:Y:S02]  /*4250*/  SEL R16, RZ, 0x1fffe, P6 ;  /* 0x0001fffeff107807 */ /* 0x000fe40003000000 */
[----:B------:R-:W-:Y:S02]  /*4260*/  SEL R14, RZ, 0x4, P3 ;  /* 0x00000004ff0e7807 */ /* 0x000fe40001800000 */
[----:B------:R-:W-:Y:S02]  /*4270*/  ISETP.GE.U32.AND P3, PT, R15, 0x7fffffa4, PT ;  /* 0x7fffffa40f00780c */ /* 0x000fe40003f66070 */
[----:B------:R-:W-:Y:S02]  /*4280*/  SEL R15, RZ, 0x1, P1 ;  /* 0x00000001ff0f7807 */ /* 0x000fe40000800000 */
[----:B------:R-:W-:-:S02]  /*4290*/  LOP3.LUT R7, R7, 0x3, RZ, 0xc0, !PT ;  /* 0x0000000307077812 */ /* 0x000fc400078ec0ff */
[----:B------:R-:W-:Y:S01]  /*42a0*/  SEL R3, RZ, 0x7fff8, P3 ;  /* 0x0007fff8ff037807 */ /* 0x000fe20001800000 */
[----:B------:R-:W-:Y:S01]  /*42b0*/  IMAD.IADD R15, R15, 0x1, R16 ;  /* 0x000000010f0f7824 */ /* 0x000fe200078e0210 */
[----:B------:R-:W-:Y:S01]  /*42c0*/  IADD3 R5, PT, PT, R7, R6, R5 ;  /* 0x0000000607057210 */ /* 0x000fe20007ffe005 */
[----:B------:R-:W-:Y:S01]  /*42d0*/  VIADD R7, R10, 0xfffffffd ;  /* 0xfffffffd0a077836 */ /* 0x000fe20000000000 */
[----:B------:R-:W-:Y:S02]  /*42e0*/  LOP3.LUT R12, R12, 0x3, RZ, 0xc0, !PT ;  /* 0x000000030c0c7812 */ /* 0x000fe400078ec0ff */
[----:B------:R-:W-:Y:S01]  /*42f0*/  LOP3.LUT R15, R15, 0x3, RZ, 0xc0, !PT ;  /* 0x000000030f0f7812 */ /* 0x000fe200078ec0ff */
[----:B------:R-:W-:Y:S01]  /*4300*/  IMAD.SHL.U32 R6, R5, 0x100, RZ ;  /* 0x0000010005067824 */ /* 0x000fe200078e00ff */
[----:B------:R-:W-:Y:S02]  /*4310*/  ISETP.GE.U32.AND P6, PT, R17, 0x7fffffb0, PT ;  /* 0x7fffffb01100780c */ /* 0x000fe40003fc6070 */
[----:B------:R-:W-:-:S02]  /*4320*/  IADD3 R14, PT, PT, R15, R3, R14 ;  /* 0x000000030f0e7210 */ /* 0x000fc40007ffe00e */
[----:B------:R-:W-:Y:S02]  /*4330*/  IADD3 R8, PT, PT, R12, R9, R8 ;  /* 0x000000090c087210 */ /* 0x000fe40007ffe008 */
[----:B------:R-:W-:Y:S02]  /*4340*/  LOP3.LUT R5, R14, 0xf, RZ, 0xc0, !PT ;  /* 0x0000000f0e057812 */ /* 0x000fe400078ec0ff */
[----:B------:R-:W-:Y:S02]  /*4350*/  SEL R0, RZ, 0x4, P0 ;  /* 0x00000004ff007807 */ /* 0x000fe40000000000 */
[----:B------:R-:W-:Y:S01]  /*4360*/  SEL R3, RZ, 0x7fff8, P6 ;  /* 0x0007fff8ff037807 */ /* 0x000fe20003000000 */
[----:B------:R-:W-:Y:S01]  /*4370*/  IMAD R5, R8, 0x10, R5 ;  /* 0x0000001008057824 */ /* 0x000fe200078e0205 */
[----:B------:R-:W-:Y:S02]  /*4380*/  LOP3.LUT R4, R4, 0x3, RZ, 0xc0, !PT ;  /* 0x0000000304047812 */ /* 0x000fe400078ec0ff */
[----:B------:R-:W-:-:S02]  /*4390*/  ISETP.GE.U32.AND P3, PT, R7, 0x7fffffbe, PT ;  /* 0x7fffffbe0700780c */ /* 0x000fc40003f66070 */
[----:B------:R-:W-:Y:S01]  /*43a0*/  IADD3 R0, PT, PT, R4, R3, R0 ;  /* 0x0000000304007210 */ /* 0x000fe20007ffe000 */
[----:B------:R-:W-:Y:S01]  /*43b0*/  VIADD R4, R10, 0xfffffffb ;  /* 0xfffffffb0a047836 */ /* 0x000fe20000000000 */
[----:B------:R-:W-:Y:S02]  /*43c0*/  LOP3.LUT R3, R6, 0xf00, RZ, 0xe2, !PT ;  /* 0x00000f0006037812 */ /* 0x000fe400078ee2ff */
[----:B------:R-:W-:Y:S02]  /*43d0*/  LOP3.LUT R5, R5, 0xff, RZ, 0xc0, !PT ;  /* 0x000000ff05057812 */ /* 0x000fe400078ec0ff */
[----:B------:R-:W-:Y:S01]  /*43e0*/  ISETP.GE.U32.AND P0, PT, R4, 0x7fffffbc, PT ;  /* 0x7fffffbc0400780c */ /* 0x000fe20003f06070 */
[----:B------:R-:W-:Y:S01]  /*43f0*/  IMAD R0, R0, 0x1000, R3 ;  /* 0x0000100000007824 */ /* 0x000fe200078e0203 */
[----:B------:R-:W-:Y:S01]  /*4400*/  PRMT R11, RZ, 0x7610, R11 ;  /* 0x00007610ff0b7816 */ /* 0x000fe2000000000b */
[----:B-1----:R-:W-:Y:S02]  /*4410*/  IMAD R3, R52, 0xf, RZ ;  /* 0x0000000f34037824 */ /* 0x002fe400078e02ff */
[----:B------:R-:W-:Y:S01]  /*4420*/  IMAD.IADD R5, R0, 0x1, R5 ;  /* 0x0000000100057824 */ /* 0x000fe200078e0205 */
[----:B---3--:R-:W-:Y:S07]  /*4430*/  BRA.U UP0, `(.L_x_11) ;  /* 0x0000000100187547 */ /* 0x008fee000b800000 */
[----:B------:R-:W-:Y:S01]  /*4440*/  ELECT P6, URZ, PT ;  /* 0x0000000000ff782f */ /* 0x000fe200038c0000 */
[----:B------:R-:W-:Y:S01]  /*4450*/  IMAD.MOV.U32 R0, RZ, RZ, 0x1 ;  /* 0x00000001ff007424 */ /* 0x000fe200078e00ff */
[----:B------:R-:W-:Y:S01]  /*4460*/  UMOV UR4, 0x40 ;  /* 0x0000004000047882 */ /* 0x000fe20000000000 */
[----:B------:R-:W-:Y:S01]  /*4470*/  UVIRTCOUNT.DEALLOC.SMPOOL 0x80 ;  /* 0x000000800000784c */ /* 0x000fe20000000000 */
[----:B------:R-:W-:-:S09]  /*4480*/  ULEA UR4, UR9, UR4, 0x18 ;  /* 0x0000000409047291 */ /* 0x000fd2000f8ec0ff */
[----:B------:R1:W-:Y:S03]  /*4490*/  @P6 STS.U8 [UR4], R0 ;  /* 0x00000000ff006988 */ /* 0x0003e60008000004 */
.L_x_11:
[----:B------:R-:W-:Y:S01]  /*44a0*/  STTM.x64 tmem[UR7], RZ ;  /* 0x000000ff000079ed */ /* 0x000fe20008340007 */
[----:B------:R-:W-:Y:S01]  /*44b0*/  STTM.x64 tmem[UR7+0x40], RZ ;  /* 0x000040ff000079ed */ /* 0x000fe20008340007 */
[----:B------:R-:W-:Y:S01]  /*44c0*/  STTM.x64 tmem[UR7+0x80], RZ ;  /* 0x000080ff000079ed */ /* 0x000fe20008340007 */
[----:B------:R-:W-:Y:S01]  /*44d0*/  STTM.x64 tmem[UR7+0xc0], RZ ;  /* 0x0000c0ff000079ed */ /* 0x000fe20008340007 */
[----:B------:R-:W2:Y:S02]  /*44e0*/  FENCE.VIEW.ASYNC.T ;  /* 0x00000000000073c6 */ /* 0x000ea40000000200 */
[----:B--2---:R-:W-:Y:S01]  /*44f0*/  VOTEU.ALL UP1, P2 ;  /* 0x0000000000ff7886 */ /* 0x004fe20001020000 */
[----:B------:R-:W-:Y:S01]  /*4500*/  VOTEU.ALL UP2, P2 ;  /* 0x0000000000ff7886 */ /* 0x000fe20001040000 */
[----:B------:R-:W-:Y:S02]  /*4510*/  IMAD.SHL.U32 R38, R36, 0x2, RZ ;  /* 0x0000000224267824 */ /* 0x000fe400078e00ff */
[----:B------:R-:W-:Y:S01]  /*4520*/  IMAD R21, R52, 0x1e, RZ ;  /* 0x0000001e34157824 */ /* 0x000fe200078e02ff */
[----:B------:R-:W-:-:S04]  /*4530*/  @!UP1 UIADD3 UR10, UPT, UPT, -UR5, 0x100000, URZ ;  /* 0x00100000050a9890 */ /* 0x000fc8000fffe1ff */
[----:B------:R-:W-:Y:S02]  /*4540*/  @!UP1 USHF.L.U32 UR11, UR10, 0xb, URZ ;  /* 0x0000000b0a0b9899 */ /* 0x000fe400080006ff */
[----:B------:R-:W-:Y:S01]  /*4550*/  @!UP1 USHF.L.U32 UR10, UR10, 0x1, URZ ;  /* 0x000000010a0a9899 */ /* 0x000fe200080006ff */
[----:B------:R-:W-:Y:S01]  /*4560*/  BAR.SYNC.DEFER_BLOCKING 0x0 ;  /* 0x0000000000007b1d */ /* 0x000fe20000010000 */
[----:B------:R-:W-:Y:S01]  /*4570*/  IADD3 R30, P6, PT, R38, UR12, RZ ;  /* 0x0000000c261e7c10 */ /* 0x000fe2000ffde0ff */
[----:B-1----:R-:W-:-:S03]  /*4580*/  IMAD.SHL.U32 R0, R52, 0x2, RZ ;  /* 0x0000000234007824 */ /* 0x002fc600078e00ff */
[----:B------:R-:W-:Y:S02]  /*4590*/  LEA.HI.X.SX32 R31, R36, UR13, 0x1, P6 ;  /* 0x0000000d241f7c11 */ /* 0x000fe4000b0f0eff */
[----:B------:R-:W-:Y:S02]  /*45a0*/  LOP3.LUT R9, R5, 0xffff, RZ, 0xc0, !PT ;  /* 0x0000ffff05097812 */ /* 0x000fe400078ec0ff */
[----:B------:R-:W-:Y:S01]  /*45b0*/  PRMT R206, RZ, 0x7610, R206 ;  /* 0x00007610ffce7816 */ /* 0x000fe200000000ce */
[C---:B------:R-:W-:Y:S01]  /*45c0*/  IMAD R23, R52.reuse, 0x22, RZ ;  /* 0x0000002234177824 */ /* 0x040fe200078e02ff */
[-C--:B------:R-:W-:Y:S02]  /*45d0*/  IADD3 R12, P6, PT, R21, R30.reuse, RZ ;  /* 0x0000001e150c7210 */ /* 0x080fe40007fde0ff */
[----:B------:R-:W-:Y:S01]  /*45e0*/  PRMT R207, RZ, 0x7610, R207 ;  /* 0x00007610ffcf7816 */ /* 0x000fe200000000cf */
[C---:B------:R-:W-:Y:S01]  /*45f0*/  IMAD.SHL.U32 R216, R52.reuse, 0x4, RZ ;  /* 0x0000000434d87824 */ /* 0x040fe200078e00ff */
[----:B------:R-:W-:Y:S01]  /*4600*/  LEA.HI.X.SX32 R13, R3, R31, 0x1, P6 ;  /* 0x0000001f030d7211 */ /* 0x000fe200030f0eff */
[----:B------:R-:W-:Y:S01]  /*4610*/  IMAD R51, R52, 0x24, RZ ;  /* 0x0000002434337824 */ /* 0x000fe200078e02ff */
[----:B------:R-:W-:-:S02]  /*4620*/  IADD3 R4, P6, PT, R0, R30, RZ ;  /* 0x0000001e00047210 */ /* 0x000fc40007fde0ff */
[----:B------:R-:W-:Y:S01]  /*4630*/  PRMT R199, RZ, 0x7610, R199 ;  /* 0x00007610ffc77816 */ /* 0x000fe200000000c7 */
[C---:B------:R-:W-:Y:S02]  /*4640*/  IMAD R25, R52.reuse, 0x12, RZ ;  /* 0x0000001234197824 */ /* 0x040fe400078e02ff */
[C---:B------:R-:W-:Y:S02]  /*4650*/  IMAD R49, R52.reuse, 0x26, RZ ;  /* 0x0000002634317824 */ /* 0x040fe400078e02ff */
[----:B------:R-:W-:Y:S01]  /*4660*/  IMAD R17, R52, 0x14, RZ ;  /* 0x0000001434117824 */ /* 0x000fe200078e02ff */
[----:B------:R-:W1:Y:S02]  /*4670*/  FENCE.VIEW.ASYNC.S ;  /* 0x00000000000073c6 */ /* 0x000e640000000000 */
[----:B-1----:R1:W2:Y:S02]  /*4680*/  @!UP2 SYNCS.EXCH.64 URZ, [UR8], UR10 ;  /* 0x0000000a08ffa5b2 */ /* 0x0022a40008000100 */
[----:B--2---:R-:W-:Y:S01]  /*4690*/  BAR.SYNC.DEFER_BLOCKING 0x0 ;  /* 0x0000000000007b1d */ /* 0x004fe20000010000 */
[----:B------:R-:W-:Y:S01]  /*46a0*/  VIADD R3, R10, 0xfffffff5 ;  /* 0xfffffff50a037836 */ /* 0x000fe20000000000 */
[----:B------:R-:W-:-:S02]  /*46b0*/  LEA.HI.X.SX32 R5, R52, R31, 0x1, P6 ;  /* 0x0000001f34057211 */ /* 0x000fc400030f0eff */
[CC--:B------:R-:W-:Y:S01]  /*46c0*/  LEA R6, P6, R52.reuse, R30.reuse, 0x2 ;  /* 0x0000001e34067211 */ /* 0x0c0fe200078c10ff */
[C---:B------:R-:W-:Y:S01]  /*46d0*/  IMAD R223, R52.reuse, 0xa, RZ ;  /* 0x0000000a34df7824 */ /* 0x040fe200078e02ff */
[----:B------:R-:W-:Y:S01]  /*46e0*/  PRMT R190, RZ, 0x7610, R190 ;  /* 0x00007610ffbe7816 */ /* 0x000fe200000000be */
[----:B------:R-:W-:Y:S01]  /*46f0*/  IMAD R27, R52, 0x28, RZ ;  /* 0x00000028341b7824 */ /* 0x000fe200078e02ff */
[----:B------:R-:W-:Y:S02]  /*4700*/  LEA.HI.X.SX32 R7, R0, R31, 0x1, P6 ;  /* 0x0000001f00077211 */ /* 0x000fe400030f0eff */
[----:B------:R-:W-:Y:S01]  /*4710*/  PRMT R195, RZ, 0x7610, R195 ;  /* 0x00007610ffc37816 */ /* 0x000fe200000000c3 */
[C---:B------:R-:W-:Y:S01]  /*4720*/  IMAD R47, R52.reuse, 0x2a, RZ ;  /* 0x0000002a342f7824 */ /* 0x040fe200078e02ff */
[----:B------:R-:W-:Y:S02]  /*4730*/  IADD3 R14, P6, PT, R23, R30, RZ ;  /* 0x0000001e170e7210 */ /* 0x000fe40007fde0ff */
[----:B------:R-:W-:Y:S01]  /*4740*/  PRMT R191, RZ, 0x7610, R191 ;  /* 0x00007610ffbf7816 */ /* 0x000fe200000000bf */
[C---:B------:R-:W-:Y:S01]  /*4750*/  IMAD R218, R52.reuse, 0x5, RZ ;  /* 0x0000000534da7824 */ /* 0x040fe200078e02ff */
[----:B------:R-:W-:Y:S01]  /*4760*/  PRMT R200, RZ, 0x7610, R200 ;  /* 0x00007610ffc87816 */ /* 0x000fe200000000c8 */
[----:B------:R-:W-:-:S02]  /*4770*/  IMAD R43, R52, 0x2c, RZ ;  /* 0x0000002c342b7824 */ /* 0x000fc400078e02ff */
[C---:B------:R-:W-:Y:S02]  /*4780*/  IMAD R55, R52.reuse, 0x16, RZ ;  /* 0x0000001634377824 */ /* 0x040fe400078e02ff */
[C---:B------:R-:W-:Y:S01]  /*4790*/  IMAD R41, R52.reuse, 0x2e, RZ ;  /* 0x0000002e34297824 */ /* 0x040fe200078e02ff */
[----:B------:R-:W-:Y:S01]  /*47a0*/  PRMT R189, RZ, 0x7610, R189 ;  /* 0x00007610ffbd7816 */ /* 0x000fe200000000bd */
[C---:B------:R-:W-:Y:S01]  /*47b0*/  IMAD R220, R52.reuse, 0xc, RZ ;  /* 0x0000000c34dc7824 */ /* 0x040fe200078e02ff */
[----:B0-----:R0:W5:Y:S01]  /*47c0*/  @!P5 LDG.E.U16 R11, desc[UR16][R12.64] ;  /* 0x000000100c0bd981 */ /* 0x001162000c1e1500 */
[----:B------:R-:W-:Y:S02]  /*47d0*/  ISETP.GE.U32.AND P5, PT, R3, 0x7fffffb6, PT ;  /* 0x7fffffb60300780c */ /* 0x000fe40003fa6070 */
[----:B------:R-:W-:Y:S01]  /*47e0*/  PRMT R188, RZ, 0x7610, R188 ;  /* 0x00007610ffbc7816 */ /* 0x000fe200000000bc */
[----:B------:R2:W5:Y:S01]  /*47f0*/  @!P4 LDG.E.U16 R206, desc[UR16][R4.64] ;  /* 0x0000001004cec981 */ /* 0x000562000c1e1500 */
[--C-:B------:R-:W-:Y:S01]  /*4800*/  SHF.R.U32.HI R3, RZ, 0xe, R9.reuse ;  /* 0x0000000eff037819 */ /* 0x100fe20000011609 */
[C---:B------:R-:W-:Y:S01]  /*4810*/  IMAD R33, R52.reuse, 0x30, RZ ;  /* 0x0000003034217824 */ /* 0x040fe200078e02ff */
[----:B------:R-:W-:Y:S01]  /*4820*/  SHF.R.U32.HI R8, RZ, 0xd, R9 ;  /* 0x0000000dff087819 */ /* 0x000fe20000011609 */
[----:B------:R3:W5:Y:S01]  /*4830*/  @!P3 LDG.E.U16 R207, desc[UR16][R6.64] ;  /* 0x0000001006cfb981 */ /* 0x000762000c1e1500 */
[----:B------:R-:W-:Y:S01]  /*4840*/  LOP3.LUT P4, RZ, R3, 0x1, RZ, 0xc0, !PT ;  /* 0x0000000103ff7812 */ /* 0x000fe2000788c0ff */
[----:B------:R-:W-:Y:S01]  /*4850*/  IMAD R3, R52, 0x11, RZ ;  /* 0x0000001134037824 */ /* 0x000fe200078e02ff */
[----:B0-----:R-:W-:-:S02]  /*4860*/  PRMT R12, RZ, 0x7610, R12 ;  /* 0x00007610ff0c7816 */ /* 0x001fc4000000000c */
[----:B------:R-:W-:Y:S01]  /*4870*/  PRMT R192, RZ, 0x7610, R192 ;  /* 0x00007610ffc07816 */ /* 0x000fe200000000c0 */
[C---:B------:R-:W-:Y:S01]  /*4880*/  IMAD R29, R52.reuse, 0x32, RZ ;  /* 0x00000032341d7824 */ /* 0x040fe200078e02ff */
[-C--:B------:R-:W-:Y:S01]  /*4890*/  LEA.HI.X.SX32 R15, R3, R31.reuse, 0x1, P6 ;  /* 0x0000001f030f7211 */ /* 0x080fe200030f0eff */
[C---:B------:R-:W-:Y:S01]  /*48a0*/  IMAD R221, R52.reuse, 0x6, RZ ;  /* 0x0000000634dd7824 */ /* 0x040fe200078e02ff */
[C---:B--2---:R-:W-:Y:S01]  /*48b0*/  LEA R4, P6, R52.reuse, R30, 0x3 ;  /* 0x0000001e34047211 */ /* 0x044fe200078c18ff */
[C---:B------:R-:W-:Y:S01]  /*48c0*/  IMAD R215, R52.reuse, 0x3, RZ ;  /* 0x0000000334d77824 */ /* 0x040fe200078e02ff */
[----:B------:R-:W-:Y:S01]  /*48d0*/  SHF.R.U32.HI R3, RZ, 0xc, R9 ;  /* 0x0000000cff037819 */ /* 0x000fe20000011609 */
[----:B------:R-:W-:Y:S01]  /*48e0*/  IMAD R35, R52, 0x34, RZ ;  /* 0x0000003434237824 */ /* 0x000fe200078e02ff */
[----:B------:R-:W-:Y:S01]  /*48f0*/  LOP3.LUT P3, RZ, R8, 0x1, RZ, 0xc0, !PT ;  /* 0x0000000108ff7812 */ /* 0x000fe2000786c0ff */
[----:B------:R0:W5:Y:S01]  /*4900*/  @P4 LDG.E.U16 R12, desc[UR16][R14.64] ;  /* 0x000000100e0c4981 */ /* 0x000162000c1e1500 */
[----:B------:R-:W-:-:S02]  /*4910*/  LEA.HI.X.SX32 R5, R216, R31, 0x1, P6 ;  /* 0x0000001fd8057211 */ /* 0x000fc400030f0eff */
[----:B------:R-:W-:Y:S01]  /*4920*/  PRMT R208, RZ, 0x7610, R208 ;  /* 0x00007610ffd07816 */ /* 0x000fe200000000d0 */
[----:B------:R-:W-:Y:S01]  /*4930*/  IMAD R57, R52, 0x1a, RZ ;  /* 0x0000001a34397824 */ /* 0x000fe200078e02ff */
[----:B------:R-:W-:Y:S01]  /*4940*/  LOP3.LUT P4, RZ, R3, 0x1, RZ, 0xc0, !PT ;  /* 0x0000000103ff7812 */ /* 0x000fe2000788c0ff */
[----:B------:R-:W-:Y:S01]  /*4950*/  VIADD R3, R10, 0xfffffffa ;  /* 0xfffffffa0a037836 */ /* 0x000fe20000000000 */
[-C--:B---3--:R-:W-:Y:S01]  /*4960*/  IADD3 R6, P6, PT, R51, R30.reuse, RZ ;  /* 0x0000001e33067210 */ /* 0x088fe20007fde0ff */
[----:B------:R2:W5:Y:S01]  /*4970*/  @!P0 LDG.E.U16 R199, desc[UR16][R4.64] ;  /* 0x0000001004c78981 */ /* 0x000562000c1e1500 */
[----:B------:R-:W-:Y:S02]  /*4980*/  PRMT R13, RZ, 0x7610, R13 ;  /* 0x00007610ff0d7816 */ /* 0x000fe4000000000d */
[----:B------:R-:W-:Y:S02]  /*4990*/  PRMT R62, RZ, 0x7610, R62 ;  /* 0x00007610ff3e7816 */ /* 0x000fe4000000003e */
[----:B------:R-:W-:Y:S01]  /*49a0*/  PRMT R201, RZ, 0x7610, R201 ;  /* 0x00007610ffc97816 */ /* 0x000fe200000000c9 */
[C---:B------:R-:W-:Y:S01]  /*49b0*/  IMAD R217, R52.reuse, 0xe, RZ ;  /* 0x0000000e34d97824 */ /* 0x040fe200078e02ff */
[----:B------:R-:W-:Y:S01]  /*49c0*/  ISETP.GE.U32.AND P0, PT, R3, 0x7fffffbb, PT ;  /* 0x7fffffbb0300780c */ /* 0x000fe20003f06070 */
[C---:B------:R-:W-:Y:S01]  /*49d0*/  IMAD R3, R52.reuse, 0x13, RZ ;  /* 0x0000001334037824 */ /* 0x040fe200078e02ff */
[----:B------:R-:W-:Y:S01]  /*49e0*/  LEA.HI.X.SX32 R7, R25, R31, 0x1, P6 ;  /* 0x0000001f19077211 */ /* 0x000fe200030f0eff */
[----:B------:R-:W-:Y:S01]  /*49f0*/  IMAD R214, R52, 0x7, RZ ;  /* 0x0000000734d67824 */ /* 0x000fe200078e02ff */
[----:B0-----:R-:W-:-:S02]  /*4a00*/  IADD3 R14, P6, PT, R49, R30, RZ ;  /* 0x0000001e310e7210 */ /* 0x001fc40007fde0ff */
[----:B------:R-:W-:Y:S01]  /*4a10*/  PRMT R63, RZ, 0x7610, R63 ;  /* 0x00007610ff3f7816 */ /* 0x000fe2000000003f */
[----:B------:R-:W5:Y:S01]  /*4a20*/  @P3 LDG.E.U16 R13, desc[UR16][R6.64] ;  /* 0x00000010060d3981 */ /* 0x000f62000c1e1500 */
[----:B------:R-:W-:Y:S01]  /*4a30*/  SHF.R.U32.HI R8, RZ, 0xb, R9 ;  /* 0x0000000bff087819 */ /* 0x000fe20000011609 */
[----:B------:R-:W-:Y:S01]  /*4a40*/  IMAD R61, R52, 0x1c, RZ ;  /* 0x0000001c343d7824 */ /* 0x000fe200078e02ff */
[----:B------:R-:W-:Y:S01]  /*4a50*/  LEA.HI.X.SX32 R15, R3, R31, 0x1, P6 ;  /* 0x0000001f030f7211 */ /* 0x000fe200030f0eff */
[----:B------:R-:W-:Y:S01]  /*4a60*/  VIADD R3, R10, 0xfffffff3 ;  /* 0xfffffff30a037836 */ /* 0x000fe20000000000 */
[----:B--2---:R-:W-:Y:S02]  /*4a70*/  IADD3 R4, P6, PT, R17, R30, RZ ;  /* 0x0000001e11047210 */ /* 0x004fe40007fde0ff */
[----:B------:R-:W-:Y:S01]  /*4a80*/  PRMT R202, RZ, 0x7610, R202 ;  /* 0x00007610ffca7816 */ /* 0x000fe200000000ca */
[----:B------:R0:W5:Y:S01]  /*4a90*/  @P4 LDG.E.U16 R190, desc[UR16][R14.64] ;  /* 0x000000100ebe4981 */ /* 0x000162000c1e1500 */
[----:B------:R-:W-:-:S02]  /*4aa0*/  LOP3.LUT P3, RZ, R8, 0x1, RZ, 0xc0, !PT ;  /* 0x0000000108ff7812 */ /* 0x000fc4000786c0ff */
[----:B------:R-:W-:Y:S01]  /*4ab0*/  PRMT R194, RZ, 0x7610, R194 ;  /* 0x00007610ffc27816 */ /* 0x000fe200000000c2 */
[C---:B------:R-:W-:Y:S01]  /*4ac0*/  VIADD R22, R10.reuse, 0xffffffc6 ;  /* 0xffffffc60a167836 */ /* 0x040fe20000000000 */
[-C--:B------:R-:W-:Y:S01]  /*4ad0*/  LEA.HI.X.SX32 R5, R223, R31.reuse, 0x1, P6 ;  /* 0x0000001fdf057211 */ /* 0x080fe200030f0eff */
[C---:B------:R-:W-:Y:S01]  /*4ae0*/  VIADD R20, R10.reuse, 0xffffffc7 ;  /* 0xffffffc70a147836 */ /* 0x040fe20000000000 */
[----:B------:R-:W-:Y:S01]  /*4af0*/  ISETP.GE.U32.AND P4, PT, R3, 0x7fffffb4, PT ;  /* 0x7fffffb40300780c */ /* 0x000fe20003f86070 */
[C---:B------:R-:W-:Y:S01]  /*4b00*/  VIADD R24, R10.reuse, 0xffffffc2 ;  /* 0xffffffc20a187836 */ /* 0x040fe20000000000 */
[-C--:B------:R-:W-:Y:S01]  /*4b10*/  IADD3 R16, P6, PT, R27, R30.reuse, RZ ;  /* 0x0000001e1b107210 */ /* 0x080fe20007fde0ff */
[----:B------:R2:W5:Y:S01]  /*4b20*/  @!P5 LDG.E.U16 R195, desc[UR16][R4.64] ;  /* 0x0000001004c3d981 */ /* 0x000562000c1e1500 */
[--C-:B------:R-:W-:Y:S01]  /*4b30*/  SHF.R.U32.HI R3, RZ, 0xf, R9.reuse ;  /* 0x0000000fff037819 */ /* 0x100fe20000011609 */
[C---:B------:R-:W-:Y:S01]  /*4b40*/  VIADD R26, R10.reuse, 0xffffffde ;  /* 0xffffffde0a1a7836 */ /* 0x040fe20000000000 */
[----:B0-----:R-:W-:Y:S01]  /*4b50*/  PRMT R14, RZ, 0x7610, R14 ;  /* 0x00007610ff0e7816 */ /* 0x001fe2000000000e */
[----:B------:R-:W-:Y:S01]  /*4b60*/  VIADD R48, R10, 0xffffffd2 ;  /* 0xffffffd20a307836 */ /* 0x000fe20000000000 */
[----:B------:R-:W-:Y:S01]  /*4b70*/  LEA.HI.X.SX32 R17, R17, R31, 0x1, P6 ;  /* 0x0000001f11117211 */ /* 0x000fe200030f0eff */
[C---:B------:R-:W-:Y:S01]  /*4b80*/  IMAD R211, R52.reuse, 0x9, RZ ;  /* 0x0000000934d37824 */ /* 0x040fe200078e02ff */
[----:B------:R-:W-:Y:S01]  /*4b90*/  LOP3.LUT P5, RZ, R3, 0x1, RZ, 0xc0, !PT ;  /* 0x0000000103ff7812 */ /* 0x000fe200078ac0ff */
[C---:B------:R-:W-:Y:S01]  /*4ba0*/  IMAD.SHL.U32 R3, R52.reuse, 0x10, RZ ;  /* 0x0000001034037824 */ /* 0x040fe200078e00ff */
[----:B------:R-:W-:Y:S01]  /*4bb0*/  SHF.R.U32.HI R7, RZ, 0xa, R9 ;  /* 0x0000000aff077819 */ /* 0x000fe20000011609 */
[----:B------:R-:W5:Y:S01]  /*4bc0*/  @P3 LDG.E.U16 R14, desc[UR16][R16.64] ;  /* 0x00000010100e3981 */ /* 0x000f62000c1e1500 */
[----:B------:R-:W-:-:S02]  /*4bd0*/  LEA R6, P6, R52, R30, 0x5 ;  /* 0x0000001e34067211 */ /* 0x000fc400078c28ff */
[----:B------:R-:W-:Y:S01]  /*4be0*/  PRMT R196, RZ, 0x7610, R196 ;  /* 0x00007610ffc47816 */ /* 0x000fe200000000c4 */
[C---:B------:R-:W-:Y:S01]  /*4bf0*/  IMAD R222, R52.reuse, 0xb, RZ ;  /* 0x0000000b34de7824 */ /* 0x040fe200078e02ff */
[----:B------:R-:W-:Y:S01]  /*4c00*/  LOP3.LUT P3, RZ, R7, 0x1, RZ, 0xc0, !PT ;  /* 0x0000000107ff7812 */ /* 0x000fe2000786c0ff */
[C---:B------:R-:W-:Y:S01]  /*4c10*/  IMAD R219, R52.reuse, 0xd, RZ ;  /* 0x0000000d34db7824 */ /* 0x040fe200078e02ff */
[----:B------:R-:W-:Y:S01]  /*4c20*/  LEA.HI.X.SX32 R7, R3, R31, 0x1, P6 ;  /* 0x0000001f03077211 */ /* 0x000fe200030f0eff */
[C---:B------:R-:W-:Y:S01]  /*4c30*/  IMAD R3, R52.reuse, 0x15, RZ ;  /* 0x0000001534037824 */ /* 0x040fe200078e02ff */
[----:B------:R-:W-:Y:S02]  /*4c40*/  IADD3 R18, P6, PT, R47, R30, RZ ;  /* 0x0000001e2f127210 */ /* 0x000fe40007fde0ff */
[----:B------:R-:W-:Y:S01]  /*4c50*/  PRMT R198, RZ, 0x7610, R198 ;  /* 0x00007610ffc67816 */ /* 0x000fe200000000c6 */
[----:B------:R0:W5:Y:S01]  /*4c60*/  @P5 LDG.E.U16 R191, desc[UR16][R6.64] ;  /* 0x0000001006bf5981 */ /* 0x000162000c1e1500 */
[----:B--2---:R-:W-:Y:S01]  /*4c70*/  SHF.R.U32.HI R4, RZ, 0x9, R9 ;  /* 0x00000009ff047819 */ /* 0x004fe20000011609 */
[----:B------:R-:W-:Y:S01]  /*4c80*/  IMAD.SHL.U32 R213, R52, 0x8, RZ ;  /* 0x0000000834d57824 */ /* 0x000fe200078e00ff */
[----:B------:R-:W-:-:S02]  /*4c90*/  PRMT R15, RZ, 0x7610, R15 ;  /* 0x00007610ff0f7816 */ /* 0x000fc4000000000f */
[----:B------:R-:W-:Y:S02]  /*4ca0*/  PRMT R197, RZ, 0x7610, R197 ;  /* 0x00007610ffc57816 */ /* 0x000fe400000000c5 */
[----:B------:R-:W-:Y:S02]  /*4cb0*/  PRMT R193, RZ, 0x7610, R193 ;  /* 0x00007610ffc17816 */ /* 0x000fe400000000c1 */
[----:B------:R-:W-:Y:S02]  /*4cc0*/  PRMT R56, RZ, 0x7610, R56 ;  /* 0x00007610ff387816 */ /* 0x000fe40000000038 */
[----:B------:R-:W-:Y:S02]  /*4cd0*/  PRMT R54, RZ, 0x7610, R54 ;  /* 0x00007610ff367816 */ /* 0x000fe40000000036 */
[----:B------:R-:W-:Y:S01]  /*4ce0*/  PRMT R50, RZ, 0x7610, R50 ;  /* 0x00007610ff327816 */ /* 0x000fe20000000032 */
[C---:B------:R-:W-:Y:S01]  /*4cf0*/  IMAD R149, R52.reuse, 0x6e, RZ ;  /* 0x0000006e34957824 */ /* 0x040fe200078e02ff */
[-C--:B------:R-:W-:Y:S01]  /*4d00*/  LEA.HI.X.SX32 R19, R3, R31.reuse, 0x1, P6 ;  /* 0x0000001f03137211 */ /* 0x080fe200030f0eff */
[----:B------:R-:W-:Y:S01]  /*4d10*/  IMAD R153, R52, 0x72, RZ ;  /* 0x0000007234997824 */ /* 0x000fe200078e02ff */
[----:B------:R-:W-:Y:S01]  /*4d20*/  LOP3.LUT P5, RZ, R4, 0x1, RZ, 0xc0, !PT ;  /* 0x0000000104ff7812 */ /* 0x000fe200078ac0ff */
[C---:B------:R-:W-:Y:S01]  /*4d30*/  IMAD R151, R52.reuse, 0x70, RZ ;  /* 0x0000007034977824 */ /* 0x040fe200078e02ff */
[-C--:B------:R-:W-:Y:S01]  /*4d40*/  IADD3 R4, P6, PT, R223, R30.reuse, RZ ;  /* 0x0000001edf047210 */ /* 0x080fe20007fde0ff */
[----:B------:R2:W5:Y:S01]  /*4d50*/  @P3 LDG.E.U16 R15, desc[UR16][R18.64] ;  /* 0x00000010120f3981 */ /* 0x000562000c1e1500 */
[----:B------:R-:W-:Y:S01]  /*4d60*/  SHF.R.U32.HI R3, RZ, 0x8, R9 ;  /* 0x00000008ff037819 */ /* 0x000fe20000011609 */
[----:B------:R-:W-:Y:S01]  /*4d70*/  IMAD R157, R52, 0x76, RZ ;  /* 0x00000076349d7824 */ /* 0x000fe200078e02ff */
[----:B------:R-:W-:Y:S01]  /*4d80*/  LEA.HI.X.SX32 R5, R218, R31, 0x1, P6 ;  /* 0x0000001fda057211 */ /* 0x000fe200030f0eff */
[----:B------:R-:W-:Y:S01]  /*4d90*/  IMAD R155, R52, 0x74, RZ ;  /* 0x00000074349b7824 */ /* 0x000fe200078e02ff */
[----:B------:R-:W-:Y:S01]  /*4da0*/  LOP3.LUT P3, RZ, R3, 0x1, RZ, 0xc0, !PT ;  /* 0x0000000103ff7812 */ /* 0x000fe2000786c0ff */
[----:B------:R-:W-:Y:S01]  /*4db0*/  VIADD R3, R10, 0xfffffffc ;  /* 0xfffffffc0a037836 */ /* 0x000fe20000000000 */
[----:B0-----:R-:W-:Y:S01]  /*4dc0*/  IADD3 R6, P6, PT, R43, R30, RZ ;  /* 0x0000001e2b067210 */ /* 0x001fe20007fde0ff */
[----:B------:R0:W5:Y:S01]  /*4dd0*/  @!P0 LDG.E.U16 R200, desc[UR16][R4.64] ;  /* 0x0000001004c88981 */ /* 0x000162000c1e1500 */
[----:B------:R-:W-:-:S02]  /*4de0*/  IMAD R159, R52, 0x78, RZ ;  /* 0x00000078349f7824 */ /* 0x000fc400078e02ff */
[C---:B------:R-:W-:Y:S01]  /*4df0*/  IMAD R161, R52.reuse, 0x7c, RZ ;  /* 0x0000007c34a17824 */ /* 0x040fe200078e02ff */
[----:B------:R-:W-:Y:S01]  /*4e00*/  ISETP.GE.U32.AND P0, PT, R3, 0x7fffffbd, PT ;  /* 0x7fffffbd0300780c */ /* 0x000fe20003f06070 */
[C---:B------:R-:W-:Y:S01]  /*4e10*/  IMAD R3, R52.reuse, 0x17, RZ ;  /* 0x0000001734037824 */ /* 0x040fe200078e02ff */
[-C--:B------:R-:W-:Y:S01]  /*4e20*/  LEA.HI.X.SX32 R7, R55, R31.reuse, 0x1, P6 ;  /* 0x0000001f37077211 */ /* 0x080fe200030f0eff */
[----:B--2---:R-:W-:Y:S01]  /*4e30*/  IMAD R19, R52, 0x18, RZ ;  /* 0x0000001834137824 */ /* 0x004fe200078e02ff */
[-C--:B------:R-:W-:Y:S01]  /*4e40*/  IADD3 R16, P6, PT, R41, R30.reuse, RZ ;  /* 0x0000001e29107210 */ /* 0x080fe20007fde0ff */
[----:B------:R-:W2:Y:S02]  /*4e50*/  LDCU UR4, c[0x0][0x3b0] ;  /* 0x00007600ff0477ac */ /* 0x000ea40008000800 */
[----:B------:R3:W5:Y:S01]  /*4e60*/  @P5 LDG.E.U16 R188, desc[UR16][R6.64] ;  /* 0x0000001006bc5981 */ /* 0x000762000c1e1500 */
[----:B------:R-:W-:Y:S01]  /*4e70*/  LEA.HI.X.SX32 R17, R3, R31, 0x1, P6 ;  /* 0x0000001f03117211 */ /* 0x000fe200030f0eff */
[----:B------:R-:W-:Y:S01]  /*4e80*/  VIADD R3, R10, 0xfffffff9 ;  /* 0xfffffff90a037836 */ /* 0x000fe20000000000 */
[----:B0-----:R-:W-:-:S03]  /*4e90*/  IADD3 R4, P6, PT, R19, R30, RZ ;  /* 0x0000001e13047210 */ /* 0x001fc60007fde0ff */
[----:B------:R0:W5:Y:S01]  /*4ea0*/  @P3 LDG.E.U16 R189, desc[UR16][R16.64] ;  /* 0x0000001010bd3981 */ /* 0x000162000c1e1500 */
[-C--:B------:R-:W-:Y:S02]  /*4eb0*/  LEA.HI.X.SX32 R5, R220, R31.reuse, 0x1, P6 ;  /* 0x0000001fdc057211 */ /* 0x080fe400030f0eff */
[----:B------:R-:W-:Y:S02]  /*4ec0*/  ISETP.GE.U32.AND P3, PT, R3, 0x7fffffba, PT ;  /* 0x7fffffba0300780c */ /* 0x000fe40003f66070 */
[----:B------:R-:W-:Y:S01]  /*4ed0*/  SHF.R.U32.HI R3, RZ, 0x6, R9 ;  /* 0x00000006ff037819 */ /* 0x000fe20000011609 */
[----:B------:R4:W5:Y:S01]  /*4ee0*/  @!P4 LDG.E.U16 R192, desc[UR16][R4.64] ;  /* 0x0000001004c0c981 */ /* 0x000962000c1e1500 */
[----:B---3--:R-:W-:Y:S02]  /*4ef0*/  IADD3 R6, P6, PT, R33, R30, RZ ;  /* 0x0000001e21067210 */ /* 0x008fe40007fde0ff */
[----:B------:R-:W-:Y:S01]  /*4f00*/  LOP3.LUT P4, RZ, R3, 0x1, RZ, 0xc0, !PT ;  /* 0x0000000103ff7812 */ /* 0x000fe2000788c0ff */
[----:B------:R-:W-:Y:S01]  /*4f10*/  IMAD R3, R52, 0x19, RZ ;  /* 0x0000001934037824 */ /* 0x000fe200078e02ff */
[----:B------:R-:W-:-:S02]  /*4f20*/  LEA.HI.X.SX32 R7, R19, R31, 0x1, P6 ;  /* 0x0000001f13077211 */ /* 0x000fc400030f0eff */
[-C--:B------:R-:W-:Y:S02]  /*4f30*/  IADD3 R44, P6, PT, R29, R30.reuse, RZ ;  /* 0x0000001e1d2c7210 */ /* 0x080fe40007fde0ff */
[----:B0-----:R-:W-:Y:S02]  /*4f40*/  PRMT R17, RZ, 0x7610, R17 ;  /* 0x00007610ff117816 */ /* 0x001fe40000000011 */
[----:B------:R-:W-:Y:S02]  /*4f50*/  LEA.HI.X.SX32 R45, R3, R31, 0x1, P6 ;  /* 0x0000001f032d7211 */ /* 0x000fe400030f0eff */
[----:B----4-:R-:W-:Y:S02]  /*4f60*/  IADD3 R4, P6, PT, R221, R30, RZ ;  /* 0x0000001edd047210 */ /* 0x010fe40007fde0ff */
[--C-:B------:R-:W-:Y:S01]  /*4f70*/  SHF.R.U32.HI R8, RZ, 0x7, R9.reuse ;  /* 0x00000007ff087819 */ /* 0x100fe20000011609 */
[----:B------:R0:W5:Y:S01]  /*4f80*/  @P4 LDG.E.U16 R17, desc[UR16][R44.64] ;  /* 0x000000102c114981 */ /* 0x000162000c1e1500 */
[----:B------:R-:W-:-:S02]  /*4f90*/  SHF.R.U32.HI R3, RZ, 0x5, R9 ;  /* 0x00000005ff037819 */ /* 0x000fc40000011609 */
[-C--:B------:R-:W-:Y:S02]  /*4fa0*/  LEA.HI.X.SX32 R5, R215, R31.reuse, 0x1, P6 ;  /* 0x0000001fd7057211 */ /* 0x080fe400030f0eff */
[-C--:B------:R-:W-:Y:S02]  /*4fb0*/  IADD3 R18, P6, PT, R220, R30.reuse, RZ ;  /* 0x0000001edc127210 */ /* 0x080fe40007fde0ff */
[----:B------:R-:W-:Y:S01]  /*4fc0*/  LOP3.LUT P5, RZ, R8, 0x1, RZ, 0xc0, !PT ;  /* 0x0000000108ff7812 */ /* 0x000fe200078ac0ff */
[----:B------:R3:W5:Y:S01]  /*4fd0*/  @!P0 LDG.E.U16 R208, desc[UR16][R4.64] ;  /* 0x0000001004d08981 */ /* 0x000762000c1e1500 */
[----:B------:R-:W-:Y:S01]  /*4fe0*/  LOP3.LUT P4, RZ, R3, 0x1, RZ, 0xc0, !PT ;  /* 0x0000000103ff7812 */ /* 0x000fe2000788c0ff */
[----:B------:R-:W-:Y:S01]  /*4ff0*/  VIADD R3, R10, 0xfffffff1 ;  /* 0xfffffff10a037836 */ /* 0x000fe20000000000 */
[----:B------:R-:W-:Y:S02]  /*5000*/  LEA.HI.X.SX32 R19, R221, R31, 0x1, P6 ;  /* 0x0000001fdd137211 */ /* 0x000fe400030f0eff */
[----:B------:R-:W-:-:S02]  /*5010*/  IADD3 R58, P6, PT, R35, R30, RZ ;  /* 0x0000001e233a7210 */ /* 0x000fc40007fde0ff */
[----:B------:R-:W-:Y:S02]  /*5020*/  ISETP.GE.U32.AND P0, PT, R3, 0x7fffffb2, PT ;  /* 0x7fffffb20300780c */ /* 0x000fe40003f06070 */
[----:B------:R-:W-:Y:S01]  /*5030*/  PRMT R16, RZ, 0x7610, R16 ;  /* 0x00007610ff107816 */ /* 0x000fe20000000010 */
[----:B0-----:R-:W-:Y:S01]  /*5040*/  IMAD R45, R52, 0x36, RZ ;  /* 0x00000036342d7824 */ /* 0x001fe200078e02ff */
[----:B------:R-:W-:Y:S01]  /*5050*/  SHF.R.U32.HI R3, RZ, 0x4, R9 ;  /* 0x00000004ff037819 */ /* 0x000fe20000011609 */
[----:B------:R-:W-:Y:S01]  /*5060*/  VIADD R8, R10, 0xfffffff8 ;  /* 0xfffffff80a087836 */ /* 0x000fe20000000000 */
[----:B------:R-:W-:Y:S01]  /*5070*/  LEA.HI.X.SX32 R59, R57, R31, 0x1, P6 ;  /* 0x0000001f393b7211 */ /* 0x000fe200030f0eff */
[----:B------:R-:W5:Y:S01]  /*5080*/  @!P3 LDG.E.U16 R201, desc[UR16][R18.64] ;  /* 0x0000001012c9b981 */ /* 0x000f62000c1e1500 */
[----:B------:R-:W-:Y:S01]  /*5090*/  LOP3.LUT P6, RZ, R3, 0x1, RZ, 0xc0, !PT ;  /* 0x0000000103ff7812 */ /* 0x000fe200078cc0ff */
[----:B------:R-:W-:Y:S02]  /*50a0*/  IMAD R3, R52, 0x1b, RZ ;  /* 0x0000001b34037824 */ /* 0x000fe400078e02ff */
[----:B------:R0:W5:Y:S01]  /*50b0*/  @P5 LDG.E.U16 R16, desc[UR16][R6.64] ;  /* 0x0000001006105981 */ /* 0x000162000c1e1500 */
[----:B------:R-:W-:-:S03]  /*50c0*/  ISETP.GE.U32.AND P5, PT, R8, 0x7fffffb9, PT ;  /* 0x7fffffb90800780c */ /* 0x000fc60003fa6070 */
[----:B------:R-:W5:Y:S01]  /*50d0*/  @P4 LDG.E.U16 R62, desc[UR16][R58.64] ;  /* 0x000000103a3e4981 */ /* 0x000f62000c1e1500 */
[----:B---3--:R-:W-:Y:S01]  /*50e0*/  VIADD R4, R10, 0xfffffff6 ;  /* 0xfffffff60a047836 */ /* 0x008fe20000000000 */
[----:B0-----:R-:W-:-:S04]  /*50f0*/  IADD3 R6, P4, PT, R45, R30, RZ ;  /* 0x0000001e2d067210 */ /* 0x001fc80007f9e0ff */
[-C--:B------:R-:W-:Y:S01]  /*5100*/  LEA.HI.X.SX32 R7, R3, R31.reuse, 0x1, P4 ;  /* 0x0000001f03077211 */ /* 0x080fe200020f0eff */
[C---:B------:R-:W-:Y:S01]  /*5110*/  VIADD R3, R10.reuse, 0xfffffff4 ;  /* 0xfffffff40a037836 */ /* 0x040fe20000000000 */
[-C--:B------:R-:W-:Y:S01]  /*5120*/  IADD3 R18, P4, PT, R217, R30.reuse, RZ ;  /* 0x0000001ed9127210 */ /* 0x080fe20007f9e0ff */
[----:B------:R-:W-:Y:S01]  /*5130*/  VIADD R8, R10, 0xffffffcc ;  /* 0xffffffcc0a087836 */ /* 0x000fe20000000000 */
[----:B------:R-:W-:Y:S01]  /*5140*/  ISETP.GE.U32.AND P3, PT, R4, 0x7fffffb7, PT ;  /* 0x7fffffb70400780c */ /* 0x000fe20003f66070 */
[----:B------:R0:W5:Y:S01]  /*5150*/  @P6 LDG.E.U16 R63, desc[UR16][R6.64] ;  /* 0x00000010063f6981 */ /* 0x000162000c1e1500 */
[-C--:B------:R-:W-:Y:S02]  /*5160*/  LEA.HI.X.SX32 R19, R214, R31.reuse, 0x1, P4 ;  /* 0x0000001fd6137211 */ /* 0x080fe400020f0eff */
[----:B------:R-:W-:Y:S01]  /*5170*/  ISETP.GE.U32.AND P4, PT, R3, 0x7fffffb5, PT ;  /* 0x7fffffb50300780c */ /* 0x000fe20003f86070 */
[----:B------:R-:W-:Y:S01]  /*5180*/  VIADD R3, R10, 0xffffffcd ;  /* 0xffffffcd0a037836 */ /* 0x000fe20000000000 */
[----:B------:R-:W-:Y:S01]  /*5190*/  IADD3 R4, P6, PT, R61, R30, RZ ;  /* 0x0000001e3d047210 */ /* 0x000fe20007fde0ff */
[----:B------:R3:W5:Y:S01]  /*51a0*/  @!P5 LDG.E.U16 R202, desc[UR16][R18.64] ;  /* 0x0000001012cad981 */ /* 0x000762000c1e1500 */
[----:B------:R-:W-:Y:S01]  /*51b0*/  ISETP.GE.U32.AND P5, PT, R8, 0x7fffff8d, PT ;  /* 0x7fffff8d0800780c */ /* 0x000fe20003fa6070 */
[----:B------:R-:W-:Y:S01]  /*51c0*/  VIADD R8, R10, 0xffffffce ;  /* 0xffffffce0a087836 */ /* 0x000fe20000000000 */
[----:B------:R-:W-:-:S02]  /*51d0*/  LEA.HI.X.SX32 R5, R217, R31, 0x1, P6 ;  /* 0x0000001fd9057211 */ /* 0x000fc400030f0eff */
[----:B------:R-:W-:Y:S01]  /*51e0*/  ISETP.GE.U32.AND P6, PT, R3, 0x7fffff8e, PT ;  /* 0x7fffff8e0300780c */ /* 0x000fe20003fc6070 */
[----:B------:R-:W-:Y:S02]  /*51f0*/  VIADD R3, R10, 0xffffffcf ;  /* 0xffffffcf0a037836 */ /* 0x000fe40000000000 */
[----:B------:R4:W5:Y:S01]  /*5200*/  @!P0 LDG.E.U16 R194, desc[UR16][R4.64] ;  /* 0x0000001004c28981 */ /* 0x000962000c1e1500 */
[----:B------:R-:W-:Y:S02]  /*5210*/  ISETP.GE.U32.AND P0, PT, R8, 0x7fffff8f, PT ;  /* 0x7fffff8f0800780c */ /* 0x000fe40003f06070 */
[----:B------:R-:W-:Y:S02]  /*5220*/  SEL R8, RZ, 0x1, P5 ;  /* 0x00000001ff087807 */ /* 0x000fe40002800000 */
[----:B------:R-:W-:Y:S01]  /*5230*/  ISETP.GE.U32.AND P5, PT, R3, 0x7fffff90, PT ;  /* 0x7fffff900300780c */ /* 0x000fe20003fa6070 */
[C---:B------:R-:W-:Y:S02]  /*5240*/  VIADD R3, R10.reuse, 0xffffffc9 ;  /* 0xffffffc90a037836 */ /* 0x040fe40000000000 */
[----:B0-----:R-:W-:Y:S01]  /*5250*/  VIADD R6, R10, 0xffffffc8 ;  /* 0xffffffc80a067836 */ /* 0x001fe20000000000 */
[----:B------:R-:W-:-:S02]  /*5260*/  SEL R7, RZ, 0x4, P0 ;  /* 0x00000004ff077807 */ /* 0x000fc40000000000 */
[----:B---3--:R-:W-:Y:S02]  /*5270*/  SEL R19, RZ, 0x1fffe, P6 ;  /* 0x0001fffeff137807 */ /* 0x008fe40003000000 */
[----:B------:R-:W-:Y:S01]  /*5280*/  ISETP.GE.U32.AND P0, PT, R3, 0x7fffff8a, PT ;  /* 0x7fffff8a0300780c */ /* 0x000fe20003f06070 */
[----:B------:R-:W-:Y:S01]  /*5290*/  VIADD R3, R10, 0xffffffcb ;  /* 0xffffffcb0a037836 */ /* 0x000fe20000000000 */
[----:B------:R-:W-:Y:S01]  /*52a0*/  ISETP.GE.U32.AND P6, PT, R6, 0x7fffff89, PT ;  /* 0x7fffff890600780c */ /* 0x000fe20003fc6070 */
[C---:B------:R-:W-:Y:S01]  /*52b0*/  VIADD R6, R10.reuse, 0xffffffca ;  /* 0xffffffca0a067836 */ /* 0x040fe20000000000 */
[----:B----4-:R-:W-:Y:S01]  /*52c0*/  SEL R4, RZ, 0x7fff8, P5 ;  /* 0x0007fff8ff047807 */ /* 0x010fe20002800000 */
[C---:B------:R-:W-:Y:S01]  /*52d0*/  VIADD R5, R10.reuse, 0xffffffc4 ;  /* 0xffffffc40a057836 */ /* 0x040fe20000000000 */
[----:B------:R-:W-:Y:S02]  /*52e0*/  SEL R18, RZ, 0x1, P6 ;  /* 0x00000001ff127807 */ /* 0x000fe40003000000 */
[----:B------:R-:W-:Y:S01]  /*52f0*/  ISETP.GE.U32.AND P6, PT, R3, 0x7fffff8c, PT ;  /* 0x7fffff8c0300780c */ /* 0x000fe20003fc6070 */
[----:B------:R-:W-:Y:S01]  /*5300*/  VIADD R3, R10, 0xffffffc5 ;  /* 0xffffffc50a037836 */ /* 0x000fe20000000000 */
[----:B------:R-:W-:-:S02]  /*5310*/  ISETP.GE.U32.AND P5, PT, R6, 0x7fffff8b, PT ;  /* 0x7fffff8b0600780c */ /* 0x000fc40003fa6070 */
[----:B------:R-:W-:Y:S02]  /*5320*/  SEL R59, RZ, 0x1fffe, P0 ;  /* 0x0001fffeff3b7807 */ /* 0x000fe40000000000 */
[----:B------:R-:W-:Y:S02]  /*5330*/  ISETP.GE.U32.AND P0, PT, R5, 0x7fffff85, PT ;  /* 0x7fffff850500780c */ /* 0x000fe40003f06070 */
[----:B------:R-:W-:Y:S02]  /*5340*/  SEL R5, RZ, 0x4, P5 ;  /* 0x00000004ff057807 */ /* 0x000fe40002800000 */
[----:B------:R-:W-:Y:S01]  /*5350*/  ISETP.GE.U32.AND P5, PT, R3, 0x7fffff86, PT ;  /* 0x7fffff860300780c */ /* 0x000fe20003fa6070 */
[----:B------:R-:W-:Y:S01]  /*5360*/  VIADD R3, R10, 0xffffffc1 ;  /* 0xffffffc10a037836 */ /* 0x000fe20000000000 */
[----:B------:R-:W-:Y:S02]  /*5370*/  SEL R6, RZ, 0x7fff8, P6 ;  /* 0x0007fff8ff067807 */ /* 0x000fe40003000000 */
[----:B------:R-:W-:-:S02]  /*5380*/  ISETP.GE.U32.AND P6, PT, R22, 0x7fffff87, PT ;  /* 0x7fffff871600780c */ /* 0x000fc40003fc6070 */
[----:B------:R-:W-:Y:S02]  /*5390*/  SEL R67, RZ, 0x1fffe, P5 ;  /* 0x0001fffeff437807 */ /* 0x000fe40002800000 */
[----:B------:R-:W-:Y:S02]  /*53a0*/  SEL R22, RZ, 0x1, P0 ;  /* 0x00000001ff167807 */ /* 0x000fe40000000000 */
[----:B------:R-:W-:Y:S01]  /*53b0*/  ISETP.GE.U32.AND P5, PT, R3, 0x7fffff82, PT ;  /* 0x7fffff820300780c */ /* 0x000fe20003fa6070 */
[----:B------:R-:W-:Y:S01]  /*53c0*/  VIADD R3, R10, 0xffffffc3 ;  /* 0xffffffc30a037836 */ /* 0x000fe20000000000 */
[----:B------:R-:W-:Y:S02]  /*53d0*/  ISETP.GE.U32.AND P0, PT, R20, 0x7fffff88, PT ;  /* 0x7fffff881400780c */ /* 0x000fe40003f06070 */
        /* <DEDUP_REMOVED lines=8> */
[----:B------:R-:W-:Y:S02]  /*5460*/  SEL R24, RZ, 0x4, P6 ;  /* 0x00000004ff187807 */ /* 0x000fe40003000000 */
[----:B------:R-:W-:Y:S01]  /*5470*/  ISETP.GE.U32.AND P6, PT, R3, 0x7fffff9e, PT ;  /* 0x7fffff9e0300780c */ /* 0x000fe20003fc6070 */
[----:B------:R-:W-:Y:S01]  /*5480*/  VIADD R3, R10, 0xffffffdf ;  /* 0xffffffdf0a037836 */ /* 0x000fe20000000000 */
[----:B------:R-:W-:-:S02]  /*5490*/  SEL R32, RZ, 0x1, P5 ;  /* 0x00000001ff207807 */ /* 0x000fc40002800000 */
[----:B------:R-:W-:Y:S02]  /*54a0*/  SEL R69, RZ, 0x7fff8, P0 ;  /* 0x0007fff8ff457807 */ /* 0x000fe40000000000 */
[----:B------:R-:W-:Y:S01]  /*54b0*/  ISETP.GE.U32.AND P5, PT, R3, 0x7fffffa0, PT ;  /* 0x7fffffa00300780c */ /* 0x000fe20003fa6070 */
[----:B------:R-:W-:Y:S01]  /*54c0*/  VIADD R3, R10, 0xffffffd9 ;  /* 0xffffffd90a037836 */ /* 0x000fe20000000000 */
[----:B------:R-:W-:Y:S01]  /*54d0*/  ISETP.GE.U32.AND P0, PT, R26, 0x7fffff9f, PT ;  /* 0x7fffff9f1a00780c */ /* 0x000fe20003f06070 */
[C---:B------:R-:W-:Y:S01]  /*54e0*/  VIADD R26, R10.reuse, 0xffffffd8 ;  /* 0xffffffd80a1a7836 */ /* 0x040fe20000000000 */
[----:B------:R-:W-:Y:S02]  /*54f0*/  SEL R75, RZ, 0x1fffe, P6 ;  /* 0x0001fffeff4b7807 */ /* 0x000fe40003000000 */
[----:B------:R-:W-:Y:S02]  /*5500*/  SEL R28, RZ, 0x4, P0 ;  /* 0x00000004ff1c7807 */ /* 0x000fe40000000000 */
[----:B------:R-:W-:Y:S01]  /*5510*/  ISETP.GE.U32.AND P0, PT, R3, 0x7fffff9a, PT ;  /* 0x7fffff9a0300780c */ /* 0x000fe20003f06070 */
[----:B------:R-:W-:Y:S01]  /*5520*/  VIADD R3, R10, 0xffffffdb ;  /* 0xffffffdb0a037836 */ /* 0x000fe20000000000 */
        /* <DEDUP_REMOVED lines=19> */
[----:B------:R-:W-:-:S03]  /*5660*/  VIADD R26, R10, 0xffffffd0 ;  /* 0xffffffd00a1a7836 */ /* 0x000fc60000000000 */
[----:B------:R-:W-:Y:S02]  /*5670*/  SEL R42, RZ, 0x4, P6 ;  /* 0x00000004ff2a7807 */ /* 0x000fe40003000000 */
[----:B------:R-:W-:Y:S01]  /*5680*/  ISETP.GE.U32.AND P6, PT, R3, 0x7fffff92, PT ;  /* 0x7fffff920300780c */ /* 0x000fe20003fc6070 */
[----:B------:R-:W-:Y:S01]  /*5690*/  VIADD R3, R10, 0xffffffc0 ;  /* 0xffffffc00a037836 */ /* 0x000fe20000000000 */
[----:B------:R-:W-:Y:S02]  /*56a0*/  SEL R145, RZ, 0x1fffe, P5 ;  /* 0x0001fffeff917807 */ /* 0x000fe40002800000 */
[----:B------:R-:W-:Y:S01]  /*56b0*/  ISETP.GE.U32.AND P5, PT, R26, 0x7fffff91, PT ;  /* 0x7fffff911a00780c */ /* 0x000fe20003fa6070 */
[----:B------:R-:W-:Y:S01]  /*56c0*/  VIADD R26, R10, 0xffffffd3 ;  /* 0xffffffd30a1a7836 */ /* 0x000fe20000000000 */
[----:B------:R-:W-:Y:S01]  /*56d0*/  SEL R143, RZ, 0x7fff8, P0 ;  /* 0x0007fff8ff8f7807 */ /* 0x000fe20000000000 */
[----:B------:R-:W-:Y:S01]  /*56e0*/  IMAD.IADD R8, R8, 0x1, R19 ;  /* 0x0000000108087824 */ /* 0x000fe200078e0213 */
[----:B------:R-:W-:-:S02]  /*56f0*/  ISETP.GE.U32.AND P0, PT, R3, 0x7fffff81, PT ;  /* 0x7fffff810300780c */ /* 0x000fc40003f06070 */
[----:B------:R-:W-:Y:S01]  /*5700*/  SEL R147, RZ, 0x1fffe, P6 ;  /* 0x0001fffeff937807 */ /* 0x000fe20003000000 */
[----:B------:R-:W-:Y:S01]  /*5710*/  IMAD.IADD R18, R18, 0x1, R59 ;  /* 0x0000000112127824 */ /* 0x000fe200078e023b */
[----:B------:R-:W-:Y:S02]  /*5720*/  ISETP.GE.U32.AND P6, PT, R26, 0x7fffff94, PT ;  /* 0x7fffff941a00780c */ /* 0x000fe40003fc6070 */
[----:B------:R-:W-:Y:S02]  /*5730*/  SEL R26, RZ, 0x1, P0 ;  /* 0x00000001ff1a7807 */ /* 0x000fe40000000000 */
[----:B------:R-:W-:Y:S02]  /*5740*/  LOP3.LUT R8, R8, 0x3, RZ, 0xc0, !PT ;  /* 0x0000000308087812 */ /* 0x000fe400078ec0ff */
[----:B------:R-:W-:Y:S01]  /*5750*/  SEL R46, RZ, 0x1, P5 ;  /* 0x00000001ff2e7807 */ /* 0x000fe20002800000 */
[----:B------:R-:W-:Y:S01]  /*5760*/  IMAD.IADD R26, R26, 0x1, R71 ;  /* 0x000000011a1a7824 */ /* 0x000fe200078e0247 */
[----:B------:R-:W-:-:S02]  /*5770*/  LOP3.LUT R18, R18, 0x3, RZ, 0xc0, !PT ;  /* 0x0000000312127812 */ /* 0x000fc400078ec0ff */
[----:B------:R-:W-:Y:S02]  /*5780*/  ISETP.GE.U32.AND P5, PT, R48, 0x7fffff93, PT ;  /* 0x7fffff933000780c */ /* 0x000fe40003fa6070 */
[----:B------:R-:W-:Y:S01]  /*5790*/  IADD3 R8, PT, PT, R8, R4, R7 ;  /* 0x0000000408087210 */ /* 0x000fe20007ffe007 */
[----:B------:R-:W-:Y:S01]  /*57a0*/  IMAD.IADD R46, R46, 0x1, R147 ;  /* 0x000000012e2e7824 */ /* 0x000fe200078e0293 */
[----:B------:R-:W-:Y:S01]  /*57b0*/  SHF.R.U32.HI R4, RZ, 0x3, R9 ;  /* 0x00000003ff047819 */ /* 0x000fe20000011609 */
[----:B------:R-:W-:Y:S01]  /*57c0*/  IMAD.IADD R22, R22, 0x1, R67 ;  /* 0x0000000116167824 */ /* 0x000fe200078e0243 */
[----:B------:R-:W-:Y:S01]  /*57d0*/  IADD3 R6, PT, PT, R18, R6, R5 ;  /* 0x0000000612067210 */ /* 0x000fe20007ffe005 */
[----:B------:R-:W-:Y:S01]  /*57e0*/  IMAD R59, R52, 0x38, RZ ;  /* 0x00000038343b7824 */ /* 0x000fe200078e02ff */
[----:B------:R-:W-:Y:S01]  /*57f0*/  LOP3.LUT R26, R26, 0x3, RZ, 0xc0, !PT ;  /* 0x000000031a1a7812 */ /* 0x000fe200078ec0ff */
[----:B------:R-:W-:Y:S01]  /*5800*/  IMAD.IADD R40, R40, 0x1, R79 ;  /* 0x0000000128287824 */ /* 0x000fe200078e024f */
[----:B------:R-:W-:-:S02]  /*5810*/  SEL R5, RZ, 0x4, P5 ;  /* 0x00000004ff057807 */ /* 0x000fc40002800000 */
[----:B------:R-:W-:Y:S02]  /*5820*/  LOP3.LUT P5, RZ, R4, 0x1, RZ, 0xc0, !PT ;  /* 0x0000000104ff7812 */ /* 0x000fe400078ac0ff */
[----:B------:R-:W-:Y:S02]  /*5830*/  SEL R18, RZ, 0x7fff8, P6 ;  /* 0x0007fff8ff127807 */ /* 0x000fe40003000000 */
[----:B------:R-:W-:Y:S02]  /*5840*/  LOP3.LUT R46, R46, 0x3, RZ, 0xc0, !PT ;  /* 0x000000032e2e7812 */ /* 0x000fe400078ec0ff */
[----:B------:R-:W-:Y:S02]  /*5850*/  LOP3.LUT R22, R22, 0x3, RZ, 0xc0, !PT ;  /* 0x0000000316167812 */ /* 0x000fe400078ec0ff */
[----:B------:R-:W-:Y:S02]  /*5860*/  IADD3 R24, PT, PT, R26, R69, R24 ;  /* 0x000000451a187210 */ /* 0x000fe40007ffe018 */
[----:B------:R-:W-:Y:S01]  /*5870*/  IADD3 R4, P6, PT, R59, R30, RZ ;  /* 0x0000001e3b047210 */ /* 0x000fe20007fde0ff */
[----:B------:R-:W-:Y:S01]  /*5880*/  IMAD.IADD R44, R44, 0x1, R145 ;  /* 0x000000012c2c7824 */ /* 0x000fe200078e0291 */
[----:B------:R-:W-:-:S02]  /*5890*/  LOP3.LUT R40, R40, 0x3, RZ, 0xc0, !PT ;  /* 0x0000000328287812 */ /* 0x000fc400078ec0ff */
[----:B------:R-:W-:Y:S02]  /*58a0*/  IADD3 R46, PT, PT, R46, R18, R5 ;  /* 0x000000122e2e7210 */ /* 0x000fe40007ffe005 */
[----:B------:R-:W-:Y:S02]  /*58b0*/  SHF.R.U32.HI R19, RZ, 0x2, R9 ;  /* 0x00000002ff137819 */ /* 0x000fe40000011609 */
[----:B------:R-:W-:Y:S02]  /*58c0*/  IADD3 R20, PT, PT, R22, R65, R20 ;  /* 0x0000004116147210 */ /* 0x000fe40007ffe014 */
[----:B------:R-:W-:Y:S02]  /*58d0*/  LOP3.LUT R7, R24, 0xf, RZ, 0xc0, !PT ;  /* 0x0000000f18077812 */ /* 0x000fe400078ec0ff */
[----:B------:R-:W-:Y:S02]  /*58e0*/  PRMT R18, RZ, 0x7610, R18 ;  /* 0x00007610ff127816 */ /* 0x000fe40000000012 */
[----:B------:R-:W-:Y:S01]  /*58f0*/  LEA.HI.X.SX32 R5, R61, R31, 0x1, P6 ;  /* 0x0000001f3d057211 */ /* 0x000fe200030f0eff */
[----:B------:R-:W-:Y:S01]  /*5900*/  IMAD R61, R52, 0x3a, RZ ;  /* 0x0000003a343d7824 */ /* 0x000fe200078e02ff */
[----:B------:R-:W-:Y:S01]  /*5910*/  IADD3 R34, PT, PT, R40, R77, R34 ;  /* 0x0000004d28227210 */ /* 0x000fe20007ffe022 */
[----:B------:R-:W-:Y:S01]  /*5920*/  IMAD.IADD R32, R32, 0x1, R75 ;  /* 0x0000000120207824 */ /* 0x000fe200078e024b */
[----:B------:R-:W-:Y:S01]  /*5930*/  LOP3.LUT P6, RZ, R19, 0x1, RZ, 0xc0, !PT ;  /* 0x0000000113ff7812 */ /* 0x000fe200078cc0ff */
[----:B------:R-:W-:Y:S01]  /*5940*/  IMAD R20, R20, 0x10, R7 ;  /* 0x0000001014147824 */ /* 0x000fe200078e0207 */
[----:B------:R-:W-:Y:S01]  /*5950*/  LOP3.LUT R44, R44, 0x3, RZ, 0xc0, !PT ;  /* 0x000000032c2c7812 */ /* 0x000fe200078ec0ff */
[----:B------:R0:W5:Y:S01]  /*5960*/  @P5 LDG.E.U16 R18, desc[UR16][R4.64] ;  /* 0x0000001004125981 */ /* 0x000162000c1e1500 */
[----:B------:R-:W-:-:S02]  /*5970*/  IMAD R7, R52, 0x1d, RZ ;  /* 0x0000001d34077824 */ /* 0x000fc400078e02ff */
[----:B------:R-:W-:Y:S01]  /*5980*/  IMAD.SHL.U32 R65, R6, 0x100, RZ ;  /* 0x0000010006417824 */ /* 0x000fe200078e00ff */
[----:B------:R-:W-:Y:S01]  /*5990*/  IADD3 R6, P5, PT, R61, R30, RZ ;  /* 0x0000001e3d067210 */ /* 0x000fe20007fbe0ff */
[----:B------:R-:W-:Y:S01]  /*59a0*/  IMAD.SHL.U32 R34, R34, 0x100, RZ ;  /* 0x0000010022227824 */ /* 0x000fe200078e00ff */
[----:B------:R-:W-:Y:S02]  /*59b0*/  LOP3.LUT R32, R32, 0x3, RZ, 0xc0, !PT ;  /* 0x0000000320207812 */ /* 0x000fe400078ec0ff */
[----:B------:R-:W-:Y:S02]  /*59c0*/  IADD3 R42, PT, PT, R44, R143, R42 ;  /* 0x0000008f2c2a7210 */ /* 0x000fe40007ffe02a */
[----:B------:R-:W-:Y:S02]  /*59d0*/  LOP3.LUT R69, R46, 0xf, RZ, 0xc0, !PT ;  /* 0x0000000f2e457812 */ /* 0x000fe400078ec0ff */
[----:B------:R-:W-:Y:S02]  /*59e0*/  PRMT R19, RZ, 0x7610, R19 ;  /* 0x00007610ff137816 */ /* 0x000fe40000000013 */
[----:B------:R-:W-:Y:S01]  /*59f0*/  LEA.HI.X.SX32 R7, R7, R31, 0x1, P5 ;  /* 0x0000001f07077211 */ /* 0x000fe200028f0eff */
[----:B------:R-:W-:Y:S01]  /*5a00*/  IMAD R42, R42, 0x10, R69 ;  /* 0x000000102a2a7824 */ /* 0x000fe200078e0245 */
[----:B------:R-:W-:-:S02]  /*5a10*/  IADD3 R28, PT, PT, R32, R73, R28 ;  /* 0x00000049201c7210 */ /* 0x000fc40007ffe01c */
[----:B------:R-:W-:Y:S01]  /*5a20*/  LOP3.LUT R65, R65, 0xf00, RZ, 0xe2, !PT ;  /* 0x00000f0041417812 */ /* 0x000fe200078ee2ff */
[----:B0-----:R-:W-:Y:S01]  /*5a30*/  VIADD R5, R10, 0xfffffff2 ;  /* 0xfffffff20a057836 */ /* 0x001fe20000000000 */
[----:B------:R-:W-:Y:S01]  /*5a40*/  LOP3.LUT R67, R34, 0xf00, RZ, 0xe2, !PT ;  /* 0x00000f0022437812 */ /* 0x000fe200078ee2ff */
[----:B------:R0:W5:Y:S01]  /*5a50*/  @P6 LDG.E.U16 R19, desc[UR16][R6.64] ;  /* 0x0000001006136981 */ /* 0x000162000c1e1500 */
[----:B------:R-:W-:Y:S01]  /*5a60*/  IADD3 R4, P6, PT, R25, R30, RZ ;  /* 0x0000001e19047210 */ /* 0x000fe20007fde0ff */
[----:B------:R-:W-:Y:S01]  /*5a70*/  IMAD R8, R8, 0x1000, R65 ;  /* 0x0000100008087824 */ /* 0x000fe200078e0241 */
[----:B------:R-:W-:Y:S01]  /*5a80*/  LOP3.LUT R65, R20, 0xff, RZ, 0xc0, !PT ;  /* 0x000000ff14417812 */ /* 0x000fe200078ec0ff */
[----:B------:R-:W-:Y:S01]  /*5a90*/  IMAD R28, R28, 0x1000, R67 ;  /* 0x000010001c1c7824 */ /* 0x000fe200078e0243 */
[----:B------:R-:W-:Y:S02]  /*5aa0*/  LOP3.LUT R67, R42, 0xff, RZ, 0xc0, !PT ;  /* 0x000000ff2a437812 */ /* 0x000fe400078ec0ff */
[----:B------:R-:W-:-:S02]  /*5ab0*/  ISETP.GE.U32.AND P5, PT, R5, 0x7fffffb3, PT ;  /* 0x7fffffb30500780c */ /* 0x000fc40003fa6070 */
[-C--:B------:R-:W-:Y:S01]  /*5ac0*/  LEA.HI.X.SX32 R5, R211, R31.reuse, 0x1, P6 ;  /* 0x0000001fd3057211 */ /* 0x080fe200030f0eff */
[----:B0-----:R-:W-:Y:S01]  /*5ad0*/  VIADD R7, R10, 0xfffffff7 ;  /* 0xfffffff70a077836 */ /* 0x001fe20000000000 */
[----:B------:R-:W-:Y:S01]  /*5ae0*/  IADD3 R6, P6, PT, R55, R30, RZ ;  /* 0x0000001e37067210 */ /* 0x000fe20007fde0ff */
[----:B------:R-:W-:Y:S02]  /*5af0*/  IMAD.IADD R8, R8, 0x1, R65 ;  /* 0x0000000108087824 */ /* 0x000fe400078e0241 */
[----:B------:R-:W-:Y:S01]  /*5b00*/  IMAD.IADD R67, R28, 0x1, R67 ;  /* 0x000000011c437824 */ /* 0x000fe200078e0243 */
[----:B------:R0:W5:Y:S01]  /*5b10*/  @!P3 LDG.E.U16 R196, desc[UR16][R4.64] ;  /* 0x0000001004c4b981 */ /* 0x000162000c1e1500 */
[----:B------:R-:W-:Y:S02]  /*5b20*/  ISETP.GE.U32.AND P3, PT, R7, 0x7fffffb8, PT ;  /* 0x7fffffb80700780c */ /* 0x000fe40003f66070 */
[----:B------:R-:W-:Y:S02]  /*5b30*/  LEA.HI.X.SX32 R7, R222, R31, 0x1, P6 ;  /* 0x0000001fde077211 */ /* 0x000fe400030f0eff */
[----:B------:R-:W-:-:S02]  /*5b40*/  PRMT R142, R8, 0x5410, R67 ;  /* 0x00005410088e7816 */ /* 0x000fc40000000043 */
[-C--:B------:R-:W-:Y:S01]  /*5b50*/  IADD3 R8, P6, PT, R57, R30.reuse, RZ ;  /* 0x0000001e39087210 */ /* 0x080fe20007fde0ff */
[----:B------:R3:W5:Y:S01]  /*5b60*/  @!P4 LDG.E.U16 R198, desc[UR16][R6.64] ;  /* 0x0000001006c6c981 */ /* 0x000762000c1e1500 */
[----:B------:R-:W-:Y:S02]  /*5b70*/  SHF.R.U32.HI R20, RZ, 0x1, R9 ;  /* 0x00000001ff147819 */ /* 0x000fe40000011609 */
[-C--:B------:R-:W-:Y:S02]  /*5b80*/  LEA.HI.X.SX32 R9, R219, R31.reuse, 0x1, P6 ;  /* 0x0000001fdb097211 */ /* 0x080fe400030f0eff */
[CC--:B0-----:R-:W-:Y:S01]  /*5b90*/  LEA R4, P6, R52.reuse, R30.reuse, 0x4 ;  /* 0x0000001e34047211 */ /* 0x0c1fe200078c20ff */
[----:B------:R-:W-:Y:S01]  /*5ba0*/  IMAD R145, R52, 0x3c, RZ ;  /* 0x0000003c34917824 */ /* 0x000fe200078e02ff */
[----:B------:R-:W-:Y:S01]  /*5bb0*/  LOP3.LUT P4, RZ, R20, 0x1, RZ, 0xc0, !PT ;  /* 0x0000000114ff7812 */ /* 0x000fe2000788c0ff */
[----:B------:R-:W-:Y:S01]  /*5bc0*/  IMAD R143, R52, 0x3e, RZ ;  /* 0x0000003e348f7824 */ /* 0x000fe200078e02ff */
[----:B------:R-:W-:Y:S01]  /*5bd0*/  LEA.HI.X.SX32 R5, R213, R31, 0x1, P6 ;  /* 0x0000001fd5057211 */ /* 0x000fe200030f0eff */
[----:B------:R-:W-:Y:S01]  /*5be0*/  VIADD R20, R10, 0xffffffff ;  /* 0xffffffff0a147836 */ /* 0x000fe20000000000 */
[----:B---3--:R-:W-:Y:S01]  /*5bf0*/  SHF.R.U64 R7, R142, 0x1f, RZ ;  /* 0x0000001f8e077819 */ /* 0x008fe200000012ff */
[----:B------:R0:W5:Y:S01]  /*5c00*/  @!P5 LDG.E.U16 R193, desc[UR16][R8.64] ;  /* 0x0000001008c1d981 */ /* 0x000162000c1e1500 */
[----:B------:R-:W-:-:S03]  /*5c10*/  IADD3 R6, P6, PT, R145, R30, RZ ;  /* 0x0000001e91067210 */ /* 0x000fc60007fde0ff */
[----:B------:R3:W5:Y:S01]  /*5c20*/  @!P3 LDG.E.U16 R197, desc[UR16][R4.64] ;  /* 0x0000001004c5b981 */ /* 0x000762000c1e1500 */
[----:B------:R-:W-:Y:S02]  /*5c30*/  LOP3.LUT P3, RZ, R7, 0x1, RZ, 0xc0, !PT ;  /* 0x0000000107ff7812 */ /* 0x000fe4000786c0ff */
[----:B------:R-:W-:Y:S02]  /*5c40*/  LEA.HI.X.SX32 R7, R21, R31, 0x1, P6 ;  /* 0x0000001f15077211 */ /* 0x000fe400030f0eff */
[----:B------:R-:W-:Y:S01]  /*5c50*/  ISETP.GE.U32.AND P5, PT, R20, 0x7fffffc0, PT ;  /* 0x7fffffc01400780c */ /* 0x000fe20003fa6070 */
[----:B0-----:R-:W-:Y:S01]  /*5c60*/  IMAD R9, R52, 0x1f, RZ ;  /* 0x0000001f34097824 */ /* 0x001fe200078e02ff */
[----:B------:R-:W-:Y:S01]  /*5c70*/  IADD3 R8, P6, PT, R143, R30, RZ ;  /* 0x0000001e8f087210 */ /* 0x000fe20007fde0ff */
[----:B------:R0:W5:Y:S01]  /*5c80*/  @P4 LDG.E.U16 R56, desc[UR16][R6.64] ;  /* 0x0000001006384981 */ /* 0x000162000c1e1500 */
[----:B------:R-:W-:Y:S02]  /*5c90*/  SHF.R.U64 R20, R142, 0x1e, RZ ;  /* 0x0000001e8e147819 */ /* 0x000fe400000012ff */
[----:B------:R-:W-:-:S02]  /*5ca0*/  PRMT R57, RZ, 0x7610, R57 ;  /* 0x00007610ff397816 */ /* 0x000fc40000000039 */
[-C--:B------:R-:W-:Y:S01]  /*5cb0*/  LEA.HI.X.SX32 R9, R9, R31.reuse, 0x1, P6 ;  /* 0x0000001f09097211 */ /* 0x080fe200030f0eff */
[----:B---3--:R-:W-:Y:S01]  /*5cc0*/  IMAD.SHL.U32 R5, R52, 0x20, RZ ;  /* 0x0000002034057824 */ /* 0x008fe200078e00ff */
[----:B------:R-:W-:Y:S01]  /*5cd0*/  LOP3.LUT P4, RZ, R20, 0x1, RZ, 0xc0, !PT ;  /* 0x0000000114ff7812 */ /* 0x000fe2000788c0ff */
[----:B------:R-:W-:Y:S01]  /*5ce0*/  IMAD R21, R52, 0x42, RZ ;  /* 0x0000004234157824 */ /* 0x000fe200078e02ff */
[----:B------:R-:W-:Y:S01]  /*5cf0*/  SHF.R.U64 R20, R142, 0x1d, RZ ;  /* 0x0000001d8e147819 */ /* 0x000fe200000012ff */
[----:B------:R3:W5:Y:S01]  /*5d00*/  @!P1 LDG.E.U16 R57, desc[UR16][R8.64] ;  /* 0x0000001008399981 */ /* 0x000762000c1e1500 */
[C---:B------:R-:W-:Y:S01]  /*5d10*/  LEA R4, P6, R52.reuse, R30, 0x6 ;  /* 0x0000001e34047211 */ /* 0x040fe200078c30ff */
[----:B0-----:R-:W-:Y:S01]  /*5d20*/  IMAD R7, R52, 0x21, RZ ;  /* 0x0000002134077824 */ /* 0x001fe200078e02ff */
[----:B------:R-:W-:Y:S01]  /*5d30*/  LOP3.LUT P1, RZ, R20, 0x1, RZ, 0xc0, !PT ;  /* 0x0000000114ff7812 */ /* 0x000fe2000782c0ff */
[----:B------:R-:W-:Y:S01]  /*5d40*/  IMAD R25, R52, 0x44, RZ ;  /* 0x0000004434197824 */ /* 0x000fe200078e02ff */
[----:B------:R-:W-:-:S02]  /*5d50*/  LEA.HI.X.SX32 R5, R5, R31, 0x1, P6 ;  /* 0x0000001f05057211 */ /* 0x000fc400030f0eff */
[----:B------:R-:W-:Y:S02]  /*5d60*/  PRMT R20, RZ, 0x7610, R20 ;  /* 0x00007610ff147816 */ /* 0x000fe40000000014 */
[-C--:B------:R-:W-:Y:S02]  /*5d70*/  IADD3 R6, P6, PT, R21, R30.reuse, RZ ;  /* 0x0000001e15067210 */ /* 0x080fe40007fde0ff */
[----:B------:R-:W-:Y:S02]  /*5d80*/  SHF.R.U64 R22, R142, 0x1c, RZ ;  /* 0x0000001c8e167819 */ /* 0x000fe400000012ff */
[----:B------:R-:W-:Y:S01]  /*5d90*/  PRMT R21, RZ, 0x7610, R21 ;  /* 0x00007610ff157816 */ /* 0x000fe20000000015 */
[----:B------:R0:W5:Y:S01]  /*5da0*/  @P3 LDG.E.U16 R20, desc[UR16][R4.64] ;  /* 0x0000001004143981 */ /* 0x000162000c1e1500 */
[----:B------:R-:W-:Y:S01]  /*5db0*/  LEA.HI.X.SX32 R7, R7, R31, 0x1, P6 ;  /* 0x0000001f07077211 */ /* 0x000fe200030f0eff */
[----:B---3--:R-:W-:Y:S01]  /*5dc0*/  IMAD R9, R52, 0x46, RZ ;  /* 0x0000004634097824 */ /* 0x008fe200078e02ff */
[----:B------:R-:W-:-:S02]  /*5dd0*/  IADD3 R24, P6, PT, R25, R30, RZ ;  /* 0x0000001e19187210 */ /* 0x000fc40007fde0ff */
[----:B------:R-:W-:Y:S01]  /*5de0*/  LOP3.LUT P3, RZ, R22, 0x1, RZ, 0xc0, !PT ;  /* 0x0000000116ff7812 */ /* 0x000fe2000786c0ff */
[----:B------:R3:W5:Y:S01]  /*5df0*/  @P4 LDG.E.U16 R21, desc[UR16][R6.64] ;  /* 0x0000001006154981 */ /* 0x000762000c1e1500 */
[----:B------:R-:W-:Y:S02]  /*5e00*/  SHF.R.U64 R8, R142, 0x1b, RZ ;  /* 0x0000001b8e087819 */ /* 0x000fe400000012ff */
[----:B------:R-:W-:Y:S01]  /*5e10*/  LEA.HI.X.SX32 R25, R23, R31, 0x1, P6 ;  /* 0x0000001f17197211 */ /* 0x000fe200030f0eff */
[----:B0-----:R-:W-:Y:S01]  /*5e20*/  IMAD R5, R52, 0x23, RZ ;  /* 0x0000002334057824 */ /* 0x001fe200078e02ff */
[----:B------:R-:W-:Y:S02]  /*5e30*/  LOP3.LUT P4, RZ, R8, 0x1, RZ, 0xc0, !PT ;  /* 0x0000000108ff7812 */ /* 0x000fe4000788c0ff */
[----:B------:R-:W-:Y:S01]  /*5e40*/  IADD3 R4, P6, PT, R9, R30, RZ ;  /* 0x0000001e09047210 */ /* 0x000fe20007fde0ff */
[----:B------:R-:W-:Y:S01]  /*5e50*/  IMAD R9, R52, 0x48, RZ ;  /* 0x0000004834097824 */ /* 0x000fe200078e02ff */
[----:B------:R-:W-:Y:S01]  /*5e60*/  SHF.R.U64 R8, R142, 0x1a, RZ ;  /* 0x0000001a8e087819 */ /* 0x000fe200000012ff */
[----:B------:R0:W5:Y:S01]  /*5e70*/  @P1 LDG.E.U16 R54, desc[UR16][R24.64] ;  /* 0x0000001018361981 */ /* 0x000162000c1e1500 */
[----:B------:R-:W-:-:S02]  /*5e80*/  PRMT R55, RZ, 0x7610, R55 ;  /* 0x00007610ff377816 */ /* 0x000fc40000000037 */
[-C--:B------:R-:W-:Y:S01]  /*5e90*/  LEA.HI.X.SX32 R5, R5, R31.reuse, 0x1, P6 ;  /* 0x0000001f05057211 */ /* 0x080fe200030f0eff */
[----:B------:R-:W-:Y:S01]  /*5ea0*/  IMAD R23, R52, 0x4a, RZ ;  /* 0x0000004a34177824 */ /* 0x000fe200078e02ff */
[----:B------:R-:W-:Y:S02]  /*5eb0*/  LOP3.LUT P1, RZ, R8, 0x1, RZ, 0xc0, !PT ;  /* 0x0000000108ff7812 */ /* 0x000fe4000782c0ff */
[-C--:B---3--:R-:W-:Y:S01]  /*5ec0*/  IADD3 R6, P6, PT, R9, R30.reuse, RZ ;  /* 0x0000001e09067210 */ /* 0x088fe20007fde0ff */
[----:B------:R3:W5:Y:S01]  /*5ed0*/  @P3 LDG.E.U16 R55, desc[UR16][R4.64] ;  /* 0x0000001004373981 */ /* 0x000762000c1e1500 */
[----:B------:R-:W-:Y:S01]  /*5ee0*/  SHF.R.U64 R8, R142, 0x19, RZ ;  /* 0x000000198e087819 */ /* 0x000fe200000012ff */
[----:B------:R-:W-:Y:S01]  /*5ef0*/  IMAD R9, R52, 0x25, RZ ;  /* 0x0000002534097824 */ /* 0x000fe200078e02ff */
[----:B------:R-:W-:Y:S02]  /*5f00*/  LEA.HI.X.SX32 R7, R51, R31, 0x1, P6 ;  /* 0x0000001f33077211 */ /* 0x000fe400030f0eff */
[----:B------:R-:W-:Y:S01]  /*5f10*/  LOP3.LUT P3, RZ, R8, 0x1, RZ, 0xc0, !PT ;  /* 0x0000000108ff7812 */ /* 0x000fe2000786c0ff */
[----:B0-----:R-:W-:Y:S01]  /*5f20*/  IMAD R25, R52, 0x4c, RZ ;  /* 0x0000004c34197824 */ /* 0x001fe200078e02ff */
[----:B------:R-:W-:-:S02]  /*5f30*/  IADD3 R8, P6, PT, R23, R30, RZ ;  /* 0x0000001e17087210 */ /* 0x000fc40007fde0ff */
[----:B------:R-:W-:Y:S02]  /*5f40*/  PRMT R22, RZ, 0x7610, R22 ;  /* 0x00007610ff167816 */ /* 0x000fe40000000016 */
[----:B------:R-:W-:Y:S02]  /*5f50*/  PRMT R23, RZ, 0x7610, R23 ;  /* 0x00007610ff177816 */ /* 0x000fe40000000017 */
[C---:B------:R-:W-:Y:S02]  /*5f60*/  SHF.R.U64 R24, R142.reuse, 0x18, RZ ;  /* 0x000000188e187819 */ /* 0x040fe400000012ff */
[----:B------:R-:W-:Y:S01]  /*5f70*/  LEA.HI.X.SX32 R9, R9, R31, 0x1, P6 ;  /* 0x0000001f09097211 */ /* 0x000fe200030f0eff */
[----:B------:R0:W5:Y:S01]  /*5f80*/  @P4 LDG.E.U16 R22, desc[UR16][R6.64] ;  /* 0x0000001006164981 */ /* 0x000162000c1e1500 */
[----:B---3--:R-:W-:Y:S02]  /*5f90*/  SHF.R.U64 R5, R142, 0x17, RZ ;  /* 0x000000178e057819 */ /* 0x008fe400000012ff */
[----:B------:R-:W-:Y:S01]  /*5fa0*/  IADD3 R4, P6, PT, R25, R30, RZ ;  /* 0x0000001e19047210 */ /* 0x000fe20007fde0ff */
[----:B------:R-:W-:Y:S01]  /*5fb0*/  IMAD R25, R52, 0x4e, RZ ;  /* 0x0000004e34197824 */ /* 0x000fe200078e02ff */
[----:B------:R-:W-:Y:S01]  /*5fc0*/  LOP3.LUT P4, RZ, R24, 0x1, RZ, 0xc0, !PT ;  /* 0x0000000118ff7812 */ /* 0x000fe2000788c0ff */
[----:B------:R3:W5:Y:S01]  /*5fd0*/  @P1 LDG.E.U16 R23, desc[UR16][R8.64] ;  /* 0x0000001008171981 */ /* 0x000762000c1e1500 */
[----:B------:R-:W-:-:S02]  /*5fe0*/  LOP3.LUT P1, RZ, R5, 0x1, RZ, 0xc0, !PT ;  /* 0x0000000105ff7812 */ /* 0x000fc4000782c0ff */
[-C--:B------:R-:W-:Y:S01]  /*5ff0*/  LEA.HI.X.SX32 R5, R49, R31.reuse, 0x1, P6 ;  /* 0x0000001f31057211 */ /* 0x080fe200030f0eff */
[C---:B0-----:R-:W-:Y:S01]  /*6000*/  IMAD R7, R52.reuse, 0x27, RZ ;  /* 0x0000002734077824 */ /* 0x041fe200078e02ff */
[----:B------:R-:W-:Y:S02]  /*6010*/  IADD3 R6, P6, PT, R25, R30, RZ ;  /* 0x0000001e19067210 */ /* 0x000fe40007fde0ff */
[----:B------:R-:W-:Y:S01]  /*6020*/  PRMT R51, RZ, 0x7610, R51 ;  /* 0x00007610ff337816 */ /* 0x000fe20000000033 */
[----:B------:R0:W5:Y:S01]  /*6030*/  @P3 LDG.E.U16 R50, desc[UR16][R4.64] ;  /* 0x0000001004323981 */ /* 0x000162000c1e1500 */
[----:B---3--:R-:W-:Y:S01]  /*6040*/  IMAD R9, R52, 0x50, RZ ;  /* 0x0000005034097824 */ /* 0x008fe200078e02ff */
[----:B------:R-:W-:Y:S02]  /*6050*/  SHF.R.U64 R24, R142, 0x16, RZ ;  /* 0x000000168e187819 */ /* 0x000fe400000012ff */
[----:B------:R-:W-:Y:S01]  /*6060*/  LEA.HI.X.SX32 R7, R7, R31, 0x1, P6 ;  /* 0x0000001f07077211 */ /* 0x000fe200030f0eff */
[----:B------:R-:W-:Y:S01]  /*6070*/  IMAD R25, R52, 0x52, RZ ;  /* 0x0000005234197824 */ /* 0x000fe200078e02ff */
[----:B------:R-:W-:-:S02]  /*6080*/  SHF.R.U64 R8, R142, 0x15, RZ ;  /* 0x000000158e087819 */ /* 0x000fc400000012ff */
[-C--:B------:R-:W-:Y:S01]  /*6090*/  IADD3 R26, P6, PT, R9, R30.reuse, RZ ;  /* 0x0000001e091a7210 */ /* 0x080fe20007fde0ff */
[----:B------:R3:W5:Y:S01]  /*60a0*/  @P4 LDG.E.U16 R51, desc[UR16][R6.64] ;  /* 0x0000001006334981 */ /* 0x000762000c1e1500 */
[----:B------:R-:W-:Y:S02]  /*60b0*/  LOP3.LUT P3, RZ, R24, 0x1, RZ, 0xc0, !PT ;  /* 0x0000000118ff7812 */ /* 0x000fe4000786c0ff */
[----:B------:R-:W-:Y:S01]  /*60c0*/  PRMT R49, RZ, 0x7610, R49 ;  /* 0x00007610ff317816 */ /* 0x000fe20000000031 */
[----:B0-----:R-:W-:Y:S01]  /*60d0*/  IMAD R5, R52, 0x29, RZ ;  /* 0x0000002934057824 */ /* 0x001fe200078e02ff */
[----:B------:R-:W-:Y:S02]  /*60e0*/  LOP3.LUT P4, RZ, R8, 0x1, RZ, 0xc0, !PT ;  /* 0x0000000108ff7812 */ /* 0x000fe4000788c0ff */
[----:B------:R-:W-:Y:S02]  /*60f0*/  LEA.HI.X.SX32 R27, R27, R31, 0x1, P6 ;  /* 0x0000001f1b1b7211 */ /* 0x000fe400030f0eff */
[----:B------:R-:W-:Y:S01]  /*6100*/  IADD3 R8, P6, PT, R25, R30, RZ ;  /* 0x0000001e19087210 */ /* 0x000fe20007fde0ff */
[----:B------:R-:W-:Y:S01]  /*6110*/  IMAD R25, R52, 0x54, RZ ;  /* 0x0000005434197824 */ /* 0x000fe200078e02ff */
[----:B------:R-:W-:Y:S01]  /*6120*/  SHF.R.U64 R4, R142, 0x14, RZ ;  /* 0x000000148e047819 */ /* 0x000fe200000012ff */
[----:B------:R0:W5:Y:S01]  /*6130*/  @P1 LDG.E.U16 R49, desc[UR16][R26.64] ;  /* 0x000000101a311981 */ /* 0x000162000c1e1500 */
[----:B------:R-:W-:-:S02]  /*6140*/  PRMT R24, RZ, 0x7610, R24 ;  /* 0x00007610ff187816 */ /* 0x000fc40000000018 */
[-C--:B------:R-:W-:Y:S02]  /*6150*/  LEA.HI.X.SX32 R9, R5, R31.reuse, 0x1, P6 ;  /* 0x0000001f05097211 */ /* 0x080fe400030f0eff */
[----:B------:R-:W-:Y:S02]  /*6160*/  LOP3.LUT P1, RZ, R4, 0x1, RZ, 0xc0, !PT ;  /* 0x0000000104ff7812 */ /* 0x000fe4000782c0ff */
[----:B------:R-:W-:Y:S01]  /*6170*/  IADD3 R4, P6, PT, R25, R30, RZ ;  /* 0x0000001e19047210 */ /* 0x000fe20007fde0ff */
[----:B------:R-:W-:Y:S01]  /*6180*/  IMAD R25, R52, 0x56, RZ ;  /* 0x0000005634197824 */ /* 0x000fe200078e02ff */
[----:B---3--:R-:W-:Y:S01]  /*6190*/  SHF.R.U64 R6, R142, 0x13, RZ ;  /* 0x000000138e067819 */ /* 0x008fe200000012ff */
[----:B------:R3:W5:Y:S01]  /*61a0*/  @P3 LDG.E.U16 R24, desc[UR16][R8.64] ;  /* 0x0000001008183981 */ /* 0x000762000c1e1500 */
[----:B------:R-:W-:Y:S01]  /*61b0*/  LEA.HI.X.SX32 R5, R47, R31, 0x1, P6 ;  /* 0x0000001f2f057211 */ /* 0x000fe200030f0eff */
[----:B------:R-:W-:Y:S01]  /*61c0*/  IMAD R7, R52, 0x2b, RZ ;  /* 0x0000002b34077824 */ /* 0x000fe200078e02ff */
[----:B------:R-:W-:-:S02]  /*61d0*/  LOP3.LUT P3, RZ, R6, 0x1, RZ, 0xc0, !PT ;  /* 0x0000000106ff7812 */ /* 0x000fc4000786c0ff */
[----:B------:R-:W-:Y:S01]  /*61e0*/  IADD3 R6, P6, PT, R25, R30, RZ ;  /* 0x0000001e19067210 */ /* 0x000fe20007fde0ff */
[----:B0-----:R-:W-:Y:S01]  /*61f0*/  IMAD R27, R52, 0x58, RZ ;  /* 0x00000058341b7824 */ /* 0x001fe200078e02ff */
[----:B------:R-:W-:Y:S02]  /*6200*/  PRMT R48, RZ, 0x7610, R48 ;  /* 0x00007610ff307816 */ /* 0x000fe40000000030 */
[----:B------:R-:W-:Y:S02]  /*6210*/  PRMT R25, RZ, 0x7610, R25 ;  /* 0x00007610ff197816 */ /* 0x000fe40000000019 */
[----:B------:R-:W-:Y:S02]  /*6220*/  LEA.HI.X.SX32 R7, R7, R31, 0x1, P6 ;  /* 0x0000001f07077211 */ /* 0x000fe400030f0eff */
[C---:B------:R-:W-:Y:S01]  /*6230*/  SHF.R.U64 R26, R142.reuse, 0x12, RZ ;  /* 0x000000128e1a7819 */ /* 0x040fe200000012ff */
[----:B------:R-:W5:Y:S01]  /*6240*/  @P4 LDG.E.U16 R48, desc[UR16][R4.64] ;  /* 0x0000001004304981 */ /* 0x000f62000c1e1500 */
[----:B---3--:R-:W-:-:S02]  /*6250*/  SHF.R.U64 R9, R142, 0x11, RZ ;  /* 0x000000118e097819 */ /* 0x008fc400000012ff */
[----:B------:R-:W-:Y:S01]  /*6260*/  IADD3 R8, P6, PT, R27, R30, RZ ;  /* 0x0000001e1b087210 */ /* 0x000fe20007fde0ff */
[----:B------:R0:W5:Y:S01]  /*6270*/  @P1 LDG.E.U16 R25, desc[UR16][R6.64] ;  /* 0x0000001006191981 */ /* 0x000162000c1e1500 */
[----:B------:R-:W-:Y:S02]  /*6280*/  LOP3.LUT P4, RZ, R26, 0x1, RZ, 0xc0, !PT ;  /* 0x000000011aff7812 */ /* 0x000fe4000788c0ff */
[----:B------:R-:W-:Y:S02]  /*6290*/  LOP3.LUT P1, RZ, R9, 0x1, RZ, 0xc0, !PT ;  /* 0x0000000109ff7812 */ /* 0x000fe4000782c0ff */
[----:B------:R-:W-:Y:S02]  /*62a0*/  PRMT R26, RZ, 0x7610, R26 ;  /* 0x00007610ff1a7816 */ /* 0x000fe4000000001a */
[----:B------:R-:W-:Y:S01]  /*62b0*/  LEA.HI.X.SX32 R9, R43, R31, 0x1, P6 ;  /* 0x0000001f2b097211 */ /* 0x000fe200030f0eff */
[C---:B------:R-:W-:Y:S02]  /*62c0*/  IMAD R43, R52.reuse, 0x5c, RZ ;  /* 0x0000005c342b7824 */ /* 0x040fe400078e02ff */
[----:B------:R-:W-:-:S02]  /*62d0*/  IMAD R47, R52, 0x5a, RZ ;  /* 0x0000005a342f7824 */ /* 0x000fc400078e02ff */
[----:B------:R3:W5:Y:S01]  /*62e0*/  @P3 LDG.E.U16 R26, desc[UR16][R8.64] ;  /* 0x00000010081a3981 */ /* 0x000762000c1e1500 */
[-C--:B0-----:R-:W-:Y:S01]  /*62f0*/  IADD3 R6, P3, PT, R43, R30.reuse, RZ ;  /* 0x0000001e2b067210 */ /* 0x081fe20007f7e0ff */
[C---:B------:R-:W-:Y:S01]  /*6300*/  IMAD R5, R52.reuse, 0x2d, RZ ;  /* 0x0000002d34057824 */ /* 0x040fe200078e02ff */
[-C--:B------:R-:W-:Y:S02]  /*6310*/  IADD3 R4, P6, PT, R47, R30.reuse, RZ ;  /* 0x0000001e2f047210 */ /* 0x080fe40007fde0ff */
[----:B------:R-:W-:Y:S01]  /*6320*/  PRMT R46, RZ, 0x7610, R46 ;  /* 0x00007610ff2e7816 */ /* 0x000fe2000000002e */
[----:B------:R-:W-:Y:S01]  /*6330*/  IMAD R43, R52, 0x5e, RZ ;  /* 0x0000005e342b7824 */ /* 0x000fe200078e02ff */
[----:B------:R-:W-:Y:S02]  /*6340*/  SHF.R.U64 R27, R142, 0x10, RZ ;  /* 0x000000108e1b7819 */ /* 0x000fe400000012ff */
[-C--:B------:R-:W-:Y:S02]  /*6350*/  LEA.HI.X.SX32 R7, R41, R31.reuse, 0x1, P3 ;  /* 0x0000001f29077211 */ /* 0x080fe400018f0eff */
[----:B------:R-:W-:Y:S01]  /*6360*/  LEA.HI.X.SX32 R5, R5, R31, 0x1, P6 ;  /* 0x0000001f05057211 */ /* 0x000fe200030f0eff */
[----:B---3--:R-:W-:Y:S01]  /*6370*/  IMAD R9, R52, 0x2f, RZ ;  /* 0x0000002f34097824 */ /* 0x008fe200078e02ff */
[----:B------:R-:W-:Y:S01]  /*6380*/  LOP3.LUT P6, RZ, R27, 0x1, RZ, 0xc0, !PT ;  /* 0x000000011bff7812 */ /* 0x000fe200078cc0ff */
[----:B------:R-:W5:Y:S01]  /*6390*/  @P1 LDG.E.U16 R46, desc[UR16][R6.64] ;  /* 0x00000010062e1981 */ /* 0x000f62000c1e1500 */
[----:B------:R-:W-:Y:S01]  /*63a0*/  SHF.R.U64 R27, R142, 0xf, RZ ;  /* 0x0000000f8e1b7819 */ /* 0x000fe200000012ff */
[----:B------:R-:W-:Y:S01]  /*63b0*/  IMAD R75, R52, 0x62, RZ ;  /* 0x00000062344b7824 */ /* 0x000fe200078e02ff */
[----:B------:R-:W-:-:S02]  /*63c0*/  IADD3 R42, P1, PT, R43, R30, RZ ;  /* 0x0000001e2b2a7210 */ /* 0x000fc40007f3e0ff */
[----:B------:R-:W-:Y:S01]  /*63d0*/  PRMT R47, RZ, 0x7610, R47 ;  /* 0x00007610ff2f7816 */ /* 0x000fe2000000002f */
[C---:B------:R-:W-:Y:S01]  /*63e0*/  IMAD R79, R52.reuse, 0x60, RZ ;  /* 0x00000060344f7824 */ /* 0x040fe200078e02ff */
[----:B------:R-:W-:Y:S01]  /*63f0*/  LOP3.LUT P3, RZ, R27, 0x1, RZ, 0xc0, !PT ;  /* 0x000000011bff7812 */ /* 0x000fe2000786c0ff */
[C---:B------:R-:W-:Y:S01]  /*6400*/  IMAD R27, R52.reuse, 0x31, RZ ;  /* 0x00000031341b7824 */ /* 0x040fe200078e02ff */
[-C--:B------:R-:W-:Y:S01]  /*6410*/  LEA.HI.X.SX32 R43, R9, R31.reuse, 0x1, P1 ;  /* 0x0000001f092b7211 */ /* 0x080fe200008f0eff */
[C---:B------:R-:W-:Y:S01]  /*6420*/  IMAD R67, R52.reuse, 0x66, RZ ;  /* 0x0000006634437824 */ /* 0x040fe200078e02ff */
[-C--:B------:R-:W-:Y:S01]  /*6430*/  IADD3 R74, P1, PT, R75, R30.reuse, RZ ;  /* 0x0000001e4b4a7210 */ /* 0x080fe20007f3e0ff */
[----:B------:R0:W5:Y:S01]  /*6440*/  @P4 LDG.E.U16 R47, desc[UR16][R4.64] ;  /* 0x00000010042f4981 */ /* 0x000162000c1e1500 */
[C---:B------:R-:W-:Y:S01]  /*6450*/  IMAD R77, R52.reuse, 0x64, RZ ;  /* 0x00000064344d7824 */ /* 0x040fe200078e02ff */
[-C--:B------:R-:W-:Y:S01]  /*6460*/  IADD3 R78, P4, PT, R79, R30.reuse, RZ ;  /* 0x0000001e4f4e7210 */ /* 0x080fe20007f9e0ff */
[C---:B------:R-:W-:Y:S01]  /*6470*/  IMAD R41, R52.reuse, 0x33, RZ ;  /* 0x0000003334297824 */ /* 0x040fe200078e02ff */
[-C--:B------:R-:W-:Y:S01]  /*6480*/  LEA.HI.X.SX32 R75, R27, R31.reuse, 0x1, P1 ;  /* 0x0000001f1b4b7211 */ /* 0x080fe200008f0eff */
[C---:B------:R-:W-:Y:S01]  /*6490*/  IMAD R69, R52.reuse, 0x6a, RZ ;  /* 0x0000006a34457824 */ /* 0x040fe200078e02ff */
[-C--:B------:R-:W-:Y:S01]  /*64a0*/  IADD3 R32, P1, PT, R67, R30.reuse, RZ ;  /* 0x0000001e43207210 */ /* 0x080fe20007f3e0ff */
[C---:B------:R-:W-:Y:S01]  /*64b0*/  IMAD R73, R52.reuse, 0x68, RZ ;  /* 0x0000006834497824 */ /* 0x040fe200078e02ff */
[----:B------:R-:W-:Y:S01]  /*64c0*/  LEA.HI.X.SX32 R79, R33, R31, 0x1, P4 ;  /* 0x0000001f214f7211 */ /* 0x000fe200020f0eff */
[----:B0-----:R-:W-:Y:S01]  /*64d0*/  IMAD R5, R52, 0x35, RZ ;  /* 0x0000003534057824 */ /* 0x001fe200078e02ff */
[----:B------:R-:W-:-:S02]  /*64e0*/  IADD3 R76, P4, PT, R77, R30, RZ ;  /* 0x0000001e4d4c7210 */ /* 0x000fc40007f9e0ff */
[-C--:B------:R-:W-:Y:S02]  /*64f0*/  LEA.HI.X.SX32 R33, R41, R31.reuse, 0x1, P1 ;  /* 0x0000001f29217211 */ /* 0x080fe400008f0eff */
[-C--:B------:R-:W-:Y:S01]  /*6500*/  IADD3 R40, P1, PT, R69, R30.reuse, RZ ;  /* 0x0000001e45287210 */ /* 0x080fe20007f3e0ff */
[C---:B------:R-:W-:Y:S01]  /*6510*/  IMAD R71, R52.reuse, 0x6c, RZ ;  /* 0x0000006c34477824 */ /* 0x040fe200078e02ff */
[-C--:B------:R-:W-:Y:S01]  /*6520*/  LEA.HI.X.SX32 R77, R29, R31.reuse, 0x1, P4 ;  /* 0x0000001f1d4d7211 */ /* 0x080fe200020f0eff */
[C---:B------:R-:W-:Y:S01]  /*6530*/  IMAD R7, R52.reuse, 0x37, RZ ;  /* 0x0000003734077824 */ /* 0x040fe200078e02ff */
[-C--:B------:R-:W-:Y:S02]  /*6540*/  IADD3 R72, P4, PT, R73, R30.reuse, RZ ;  /* 0x0000001e49487210 */ /* 0x080fe40007f9e0ff */
[-C--:B------:R-:W-:Y:S02]  /*6550*/  LEA.HI.X.SX32 R41, R5, R31.reuse, 0x1, P1 ;  /* 0x0000001f05297211 */ /* 0x080fe400008f0eff */
[----:B------:R-:W-:Y:S01]  /*6560*/  IADD3 R34, P1, PT, R149, R30, RZ ;  /* 0x0000001e95227210 */ /* 0x000fe20007f3e0ff */
[----:B------:R-:W-:Y:S01]  /*6570*/  IMAD R65, R52, 0x39, RZ ;  /* 0x0000003934417824 */ /* 0x000fe200078e02ff */
[----:B------:R-:W-:-:S02]  /*6580*/  LEA.HI.X.SX32 R73, R35, R31, 0x1, P4 ;  /* 0x0000001f23497211 */ /* 0x000fc400020f0eff */
[-C--:B------:R-:W-:Y:S02]  /*6590*/  IADD3 R70, P4, PT, R71, R30.reuse, RZ ;  /* 0x0000001e47467210 */ /* 0x080fe40007f9e0ff */
[-C--:B------:R-:W-:Y:S02]  /*65a0*/  LEA.HI.X.SX32 R35, R7, R31.reuse, 0x1, P1 ;  /* 0x0000001f07237211 */ /* 0x080fe400008f0eff */
[-C--:B------:R-:W-:Y:S01]  /*65b0*/  IADD3 R68, P1, PT, R153, R30.reuse, RZ ;  /* 0x0000001e99447210 */ /* 0x080fe20007f3e0ff */
[C---:B------:R-:W-:Y:S01]  /*65c0*/  IMAD R147, R52.reuse, 0x3b, RZ ;  /* 0x0000003b34937824 */ /* 0x040fe200078e02ff */
[-C--:B------:R-:W-:Y:S01]  /*65d0*/  LEA.HI.X.SX32 R71, R45, R31.reuse, 0x1, P4 ;  /* 0x0000001f2d477211 */ /* 0x080fe200020f0eff */
[----:B------:R-:W-:Y:S01]  /*65e0*/  IMAD R29, R52, 0x7a, RZ ;  /* 0x0000007a341d7824 */ /* 0x000fe200078e02ff */
[----:B------:R-:W-:Y:S02]  /*65f0*/  IADD3 R58, P4, PT, R151, R30, RZ ;  /* 0x0000001e973a7210 */ /* 0x000fe40007f9e0ff */
[----:B------:R-:W-:-:S02]  /*6600*/  LEA.HI.X.SX32 R69, R65, R31, 0x1, P1 ;  /* 0x0000001f41457211 */ /* 0x000fc400008f0eff */
        /* <DEDUP_REMOVED lines=11> */
[----:B------:R-:W-:Y:S02]  /*66c0*/  IADD3 R8, P1, PT, R7, R30, RZ ;  /* 0x0000001e07087210 */ /* 0x000fe40007f3e0ff */
[----:B------:R-:W-:Y:S02]  /*66d0*/  SHF.R.U64 R28, R142, 0xd, RZ ;  /* 0x0000000d8e1c7819 */ /* 0x000fe400000012ff */
[----:B------:R-:W-:Y:S02]  /*66e0*/  LEA.HI.X.SX32 R61, R145, R31, 0x1, P4 ;  /* 0x0000001f913d7211 */ /* 0x000fe400020f0eff */
[----:B------:R-:W-:-:S02]  /*66f0*/  PRMT R205, RZ, 0x7610, R205 ;  /* 0x00007610ffcd7816 */ /* 0x000fc400000000cd */
[----:B------:R-:W-:Y:S02]  /*6700*/  IADD3 R6, P4, PT, R161, R30, RZ ;  /* 0x0000001ea1067210 */ /* 0x000fe40007f9e0ff */
[-C--:B------:R-:W-:Y:S02]  /*6710*/  LEA.HI.X.SX32 R9, R27, R31.reuse, 0x1, P1 ;  /* 0x0000001f1b097211 */ /* 0x080fe400008f0eff */
[----:B------:R-:W-:Y:S01]  /*6720*/  SHF.R.U64 R44, R142, 0xe, RZ ;  /* 0x0000000e8e2c7819 */ /* 0x000fe200000012ff */
[----:B------:R0:W5:Y:S01]  /*6730*/  @!P5 LDG.E.U16 R205, desc[UR16][R30.64] ;  /* 0x000000101ecdd981 */ /* 0x000162000c1e1500 */
[----:B------:R-:W-:Y:S02]  /*6740*/  LOP3.LUT P1, RZ, R28, 0x1, RZ, 0xc0, !PT ;  /* 0x000000011cff7812 */ /* 0x000fe4000782c0ff */
[----:B------:R-:W-:Y:S02]  /*6750*/  SHF.R.U64 R28, R142, 0xc, RZ ;  /* 0x0000000c8e1c7819 */ /* 0x000fe400000012ff */
[----:B------:R-:W-:-:S02]  /*6760*/  LEA.HI.X.SX32 R7, R143, R31, 0x1, P4 ;  /* 0x0000001f8f077211 */ /* 0x000fc400020f0eff */
[----:B------:R-:W-:Y:S02]  /*6770*/  PRMT R27, RZ, 0x7610, R27 ;  /* 0x00007610ff1b7816 */ /* 0x000fe4000000001b */
[----:B------:R-:W-:Y:S02]  /*6780*/  LOP3.LUT P4, RZ, R44, 0x1, RZ, 0xc0, !PT ;  /* 0x000000012cff7812 */ /* 0x000fe4000788c0ff */
[----:B------:R-:W-:Y:S02]  /*6790*/  LOP3.LUT P5, RZ, R28, 0x1, RZ, 0xc0, !PT ;  /* 0x000000011cff7812 */ /* 0x000fe400078ac0ff */
[C---:B------:R-:W-:Y:S01]  /*67a0*/  SHF.R.U64 R28, R142.reuse, 0xb, RZ ;  /* 0x0000000b8e1c7819 */ /* 0x040fe200000012ff */
[----:B------:R3:W5:Y:S01]  /*67b0*/  @P6 LDG.E.U16 R27, desc[UR16][R42.64] ;  /* 0x000000102a1b6981 */ /* 0x000762000c1e1500 */
[----:B------:R-:W-:Y:S02]  /*67c0*/  PRMT R45, RZ, 0x7610, R45 ;  /* 0x00007610ff2d7816 */ /* 0x000fe4000000002d */
[----:B------:R-:W-:-:S02]  /*67d0*/  SHF.R.U64 R29, R142, 0xa, RZ ;  /* 0x0000000a8e1d7819 */ /* 0x000fc400000012ff */
[----:B------:R-:W-:Y:S02]  /*67e0*/  LOP3.LUT P6, RZ, R28, 0x1, RZ, 0xc0, !PT ;  /* 0x000000011cff7812 */ /* 0x000fe400078cc0ff */
[----:B------:R-:W-:Y:S01]  /*67f0*/  PRMT R28, RZ, 0x7610, R28 ;  /* 0x00007610ff1c7816 */ /* 0x000fe2000000001c */
[----:B------:R-:W5:Y:S01]  /*6800*/  @P3 LDG.E.U16 R45, desc[UR16][R78.64] ;  /* 0x000000104e2d3981 */ /* 0x000f62000c1e1500 */
[----:B------:R-:W-:Y:S02]  /*6810*/  LOP3.LUT P3, RZ, R29, 0x1, RZ, 0xc0, !PT ;  /* 0x000000011dff7812 */ /* 0x000fe4000786c0ff */
[C---:B------:R-:W-:Y:S02]  /*6820*/  SHF.R.U64 R29, R142.reuse, 0x9, RZ ;  /* 0x000000098e1d7819 */ /* 0x040fe400000012ff */
[----:B------:R-:W-:Y:S01]  /*6830*/  PRMT R44, RZ, 0x7610, R44 ;  /* 0x00007610ff2c7816 */ /* 0x000fe2000000002c */
[----:B------:R-:W5:Y:S01]  /*6840*/  @P4 LDG.E.U16 R28, desc[UR16][R74.64] ;  /* 0x000000104a1c4981 */ /* 0x000f62000c1e1500 */
[----:B0-----:R-:W-:-:S02]  /*6850*/  SHF.R.U64 R30, R142, 0x8, RZ ;  /* 0x000000088e1e7819 */ /* 0x001fc400000012ff */
[----:B------:R-:W-:Y:S02]  /*6860*/  LOP3.LUT P4, RZ, R29, 0x1, RZ, 0xc0, !PT ;  /* 0x000000011dff7812 */ /* 0x000fe4000788c0ff */
[----:B------:R-:W-:Y:S01]  /*6870*/  PRMT R29, RZ, 0x7610, R29 ;  /* 0x00007610ff1d7816 */ /* 0x000fe2000000001d */
[----:B------:R-:W5:Y:S01]  /*6880*/  @P1 LDG.E.U16 R44, desc[UR16][R76.64] ;  /* 0x000000104c2c1981 */ /* 0x000f62000c1e1500 */
[----:B------:R-:W-:Y:S02]  /*6890*/  LOP3.LUT P1, RZ, R30, 0x1, RZ, 0xc0, !PT ;  /* 0x000000011eff7812 */ /* 0x000fe4000782c0ff */
[C---:B------:R-:W-:Y:S02]  /*68a0*/  SHF.R.U64 R30, R142.reuse, 0x7, RZ ;  /* 0x000000078e1e7819 */ /* 0x040fe400000012ff */
[----:B---3--:R-:W-:Y:S01]  /*68b0*/  PRMT R43, RZ, 0x7610, R43 ;  /* 0x00007610ff2b7816 */ /* 0x008fe2000000002b */
[----:B------:R0:W5:Y:S01]  /*68c0*/  @P5 LDG.E.U16 R29, desc[UR16][R32.64] ;  /* 0x00000010201d5981 */ /* 0x000162000c1e1500 */
[----:B------:R-:W-:-:S02]  /*68d0*/  SHF.R.U64 R31, R142, 0x6, RZ ;  /* 0x000000068e1f7819 */ /* 0x000fc400000012ff */
[----:B------:R-:W-:Y:S02]  /*68e0*/  LOP3.LUT P5, RZ, R30, 0x1, RZ, 0xc0, !PT ;  /* 0x000000011eff7812 */ /* 0x000fe400078ac0ff */
[----:B------:R-:W-:Y:S01]  /*68f0*/  PRMT R30, RZ, 0x7610, R30 ;  /* 0x00007610ff1e7816 */ /* 0x000fe2000000001e */
[----:B------:R3:W5:Y:S01]  /*6900*/  @P6 LDG.E.U16 R43, desc[UR16][R72.64] ;  /* 0x00000010482b6981 */ /* 0x000762000c1e1500 */
[----:B------:R-:W-:Y:S02]  /*6910*/  LOP3.LUT P6, RZ, R31, 0x1, RZ, 0xc0, !PT ;  /* 0x000000011fff7812 */ /* 0x000fe400078cc0ff */
[----:B------:R-:W-:Y:S02]  /*6920*/  SHF.R.U64 R31, R142, 0x5, RZ ;  /* 0x000000058e1f7819 */ /* 0x000fe400000012ff */
[----:B------:R-:W5:Y:S01]  /*6930*/  @P3 LDG.E.U16 R30, desc[UR16][R40.64] ;  /* 0x00000010281e3981 */ /* 0x000f62000c1e1500 */
[----:B0-----:R-:W-:Y:S02]  /*6940*/  PRMT R32, RZ, 0x7610, R32 ;  /* 0x00007610ff207816 */ /* 0x001fe40000000020 */
[----:B------:R-:W-:-:S02]  /*6950*/  LOP3.LUT P3, RZ, R31, 0x1, RZ, 0xc0, !PT ;  /* 0x000000011fff7812 */ /* 0x000fc4000786c0ff */
[----:B------:R-:W-:Y:S02]  /*6960*/  PRMT R42, RZ, 0x7610, R42 ;  /* 0x00007610ff2a7816 */ /* 0x000fe4000000002a */
[----:B------:R-:W-:Y:S01]  /*6970*/  PRMT R31, RZ, 0x7610, R31 ;  /* 0x00007610ff1f7816 */ /* 0x000fe2000000001f */
[----:B------:R-:W5:Y:S01]  /*6980*/  @P5 LDG.E.U16 R32, desc[UR16][R58.64] ;  /* 0x000000103a205981 */ /* 0x000f62000c1e1500 */
[C---:B------:R-:W-:Y:S02]  /*6990*/  SHF.R.U64 R33, R142.reuse, 0x2, RZ ;  /* 0x000000028e217819 */ /* 0x040fe400000012ff */
[----:B------:R-:W-:Y:S01]  /*69a0*/  LOP3.LUT R224, R203, 0x3f, RZ, 0xc0, !PT ;  /* 0x0000003fcbe07812 */ /* 0x000fe200078ec0ff */
[----:B------:R0:W5:Y:S01]  /*69b0*/  @P4 LDG.E.U16 R42, desc[UR16][R70.64] ;  /* 0x00000010462a4981 */ /* 0x000162000c1e1500 */
[C---:B------:R-:W-:Y:S02]  /*69c0*/  SHF.R.U64 R74, R142.reuse, 0x4, RZ ;  /* 0x000000048e4a7819 */ /* 0x040fe400000012ff */
[----:B---3--:R-:W-:Y:S01]  /*69d0*/  SHF.R.U64 R72, R142, 0x3, RZ ;  /* 0x000000038e487819 */ /* 0x008fe200000012ff */
[----:B------:R3:W5:Y:S01]  /*69e0*/  @P1 LDG.E.U16 R31, desc[UR16][R34.64] ;  /* 0x00000010221f1981 */ /* 0x000762000c1e1500 */
[----:B------:R-:W-:-:S02]  /*69f0*/  LOP3.LUT P5, RZ, R33, 0x1, RZ, 0xc0, !PT ;  /* 0x0000000121ff7812 */ /* 0x000fc400078ac0ff */
[----:B------:R-:W-:Y:S02]  /*6a00*/  PRMT R33, RZ, 0x7610, R33 ;  /* 0x00007610ff217816 */ /* 0x000fe40000000021 */
[----:B------:R-:W-:Y:S01]  /*6a10*/  LOP3.LUT P4, RZ, R74, 0x1, RZ, 0xc0, !PT ;  /* 0x000000014aff7812 */ /* 0x000fe2000788c0ff */
[----:B0-----:R-:W-:Y:S01]  /*6a20*/  IMAD R70, R224, R53, RZ ;  /* 0x00000035e0467224 */ /* 0x001fe200078e02ff */
[----:B------:R-:W-:Y:S01]  /*6a30*/  LOP3.LUT P1, RZ, R72, 0x1, RZ, 0xc0, !PT ;  /* 0x0000000148ff7812 */ /* 0x000fe2000782c0ff */
[----:B--2---:R-:W-:Y:S01]  /*6a40*/  IMAD R123, R123, UR4, RZ ;  /* 0x000000047b7b7c24 */ /* 0x004fe2000f8e02ff */
[----:B------:R-:W5:Y:S02]  /*6a50*/  @P3 LDG.E.U16 R33, desc[UR16][R66.64] ;  /* 0x0000001042213981 */ /* 0x000f64000c1e1500 */
[----:B------:R-:W-:Y:S02]  /*6a60*/  LEA R59, P3, R70, UR14, 0x1 ;  /* 0x0000000e463b7c11 */ /* 0x000fe4000f8608ff */
[----:B------:R-:W-:-:S02]  /*6a70*/  PRMT R40, RZ, 0x7610, R40 ;  /* 0x00007610ff287816 */ /* 0x000fc40000000028 */
[----:B---3--:R-:W-:Y:S01]  /*6a80*/  PRMT R34, RZ, 0x7610, R34 ;  /* 0x00007610ff227816 */ /* 0x008fe20000000022 */
[----:B------:R-:W-:Y:S01]  /*6a90*/  IMAD R115, R115, UR4, RZ ;  /* 0x0000000473737c24 */ /* 0x000fe2000f8e02ff */
[----:B------:R-:W-:Y:S01]  /*6aa0*/  LEA.HI.X.SX32 R58, R70, UR15, 0x1, P3 ;  /* 0x0000000f463a7c11 */ /* 0x000fe200098f0eff */
[----:B------:R-:W-:Y:S01]  /*6ab0*/  IMAD R121, R121, UR4, RZ ;  /* 0x0000000479797c24 */ /* 0x000fe2000f8e02ff */
[-C--:B------:R-:W-:Y:S01]  /*6ac0*/  LEA R180, P3, R123, R59.reuse, 0x1 ;  /* 0x0000003b7bb47211 */ /* 0x080fe200078608ff */
[----:B------:R-:W-:Y:S01]  /*6ad0*/  IMAD R126, R126, UR4, RZ ;  /* 0x000000047e7e7c24 */ /* 0x000fe2000f8e02ff */
[----:B------:R0:W5:Y:S01]  /*6ae0*/  @P4 LDG.E.U16 R40, desc[UR16][R64.64] ;  /* 0x0000001040284981 */ /* 0x000162000c1e1500 */
[----:B------:R-:W-:Y:S01]  /*6af0*/  IMAD R122, R122, UR4, RZ ;  /* 0x000000047a7a7c24 */ /* 0x000fe2000f8e02ff */
[-C--:B------:R-:W-:Y:S01]  /*6b00*/  LEA R184, P4, R121, R59.reuse, 0x1 ;  /* 0x0000003b79b87211 */ /* 0x080fe200078808ff */
[----:B------:R-:W-:Y:S01]  /*6b10*/  IMAD R124, R124, UR4, RZ ;  /* 0x000000047c7c7c24 */ /* 0x000fe2000f8e02ff */
[----:B------:R-:W5:Y:S01]  /*6b20*/  @P1 LDG.E.U16 R34, desc[UR16][R60.64] ;  /* 0x000000103c221981 */ /* 0x000f62000c1e1500 */
[----:B------:R-:W-:Y:S01]  /*6b30*/  LEA R186, P1, R115, R59, 0x1 ;  /* 0x0000003b73ba7211 */ /* 0x000fe200078208ff */
[----:B------:R-:W-:Y:S01]  /*6b40*/  IMAD R129, R129, UR4, RZ ;  /* 0x0000000481817c24 */ /* 0x000fe2000f8e02ff */
[----:B------:R-:W-:-:S02]  /*6b50*/  LEA.HI.X.SX32 R181, R123, R58, 0x1, P3 ;  /* 0x0000003a7bb57211 */ /* 0x000fc400018f0eff */
[-C--:B------:R-:W-:Y:S01]  /*6b60*/  LEA R174, P3, R126, R59.reuse, 0x1 ;  /* 0x0000003b7eae7211 */ /* 0x080fe200078608ff */
[----:B------:R-:W-:Y:S01]  /*6b70*/  IMAD R125, R125, UR4, RZ ;  /* 0x000000047d7d7c24 */ /* 0x000fe2000f8e02ff */
[-C--:B------:R-:W-:Y:S01]  /*6b80*/  LEA.HI.X.SX32 R187, R115, R58.reuse, 0x1, P1 ;  /* 0x0000003a73bb7211 */ /* 0x080fe200008f0eff */
[----:B------:R-:W-:Y:S01]  /*6b90*/  IMAD R173, R127, UR4, RZ ;  /* 0x000000047fad7c24 */ /* 0x000fe2000f8e02ff */
[-C--:B------:R-:W-:Y:S01]  /*6ba0*/  LEA.HI.X.SX32 R185, R121, R58.reuse, 0x1, P4 ;  /* 0x0000003a79b97211 */ /* 0x080fe200020f0eff */
[----:B------:R-:W-:Y:S01]  /*6bb0*/  IMAD R132, R132, UR4, RZ ;  /* 0x0000000484847c24 */ /* 0x000fe2000f8e02ff */
[-C--:B------:R-:W-:Y:S02]  /*6bc0*/  LEA R182, P1, R122, R59.reuse, 0x1 ;  /* 0x0000003b7ab67211 */ /* 0x080fe400078208ff */
[----:B------:R-:W-:Y:S02]  /*6bd0*/  LEA R178, P4, R124, R59, 0x1 ;  /* 0x0000003b7cb27211 */ /* 0x000fe400078808ff */
        /* <DEDUP_REMOVED lines=37> */
[-C--:B------:R-:W-:Y:S02]  /*6e30*/  LEA R144, P3, R141, R59.reuse, 0x1 ;  /* 0x0000003b8d907211 */ /* 0x080fe400078608ff */
[----:B------:R-:W-:Y:S01]  /*6e40*/  PRMT R41, RZ, 0x7610, R41 ;  /* 0x00007610ff297816 */ /* 0x000fe20000000029 */
[----:B------:R-:W-:Y:S01]  /*6e50*/  IMAD R140, R140, UR4, RZ ;  /* 0x000000048c8c7c24 */ /* 0x000fe2000f8e02ff */
[-C--:B------:R-:W-:Y:S02]  /*6e60*/  LEA.HI.X.SX32 R158, R134, R58.reuse, 0x1, P1 ;  /* 0x0000003a869e7211 */ /* 0x080fe400008f0eff */
[-C--:B------:R-:W-:Y:S01]  /*6e70*/  LEA.HI.X.SX32 R154, R136, R58.reuse, 0x1, P4 ;  /* 0x0000003a889a7211 */ /* 0x080fe200020f0eff */
[----:B------:R-:W-:Y:S01]  /*6e80*/  IMAD R114, R114, UR4, RZ ;  /* 0x0000000472727c24 */ /* 0x000fe2000f8e02ff */
[-C--:B------:R-:W-:Y:S01]  /*6e90*/  LEA R152, P1, R137, R59.reuse, 0x1 ;  /* 0x0000003b89987211 */ /* 0x080fe200078208ff */
[----:B------:R-:W-:Y:S01]  /*6ea0*/  IMAD R133, R119, UR4, RZ ;  /* 0x0000000477857c24 */ /* 0x000fe2000f8e02ff */
[----:B------:R-:W-:Y:S01]  /*6eb0*/  LEA R148, P4, R139, R59, 0x1 ;  /* 0x0000003b8b947211 */ /* 0x000fe200078808ff */
[----:B------:R2:W5:Y:S01]  /*6ec0*/  @P6 LDG.E.U16 R41, desc[UR16][R68.64] ;  /* 0x0000001044296981 */ /* 0x000562000c1e1500 */
[----:B------:R-:W-:-:S02]  /*6ed0*/  LEA.HI.X.SX32 R145, R141, R58, 0x1, P3 ;  /* 0x0000003a8d917211 */ /* 0x000fc400018f0eff */
[----:B------:R-:W-:Y:S02]  /*6ee0*/  SHF.R.U64 R142, R142, 0x1, RZ ;  /* 0x000000018e8e7819 */ /* 0x000fe400000012ff */
[-C--:B------:R-:W-:Y:S01]  /*6ef0*/  LEA R138, P3, R75, R59.reuse, 0x1 ;  /* 0x0000003b4b8a7211 */ /* 0x080fe200078608ff */
[----:B------:R-:W-:Y:S01]  /*6f00*/  IMAD R116, R116, UR4, RZ ;  /* 0x0000000474747c24 */ /* 0x000fe2000f8e02ff */
[-C--:B------:R-:W-:Y:S02]  /*6f10*/  LEA.HI.X.SX32 R153, R137, R58.reuse, 0x1, P1 ;  /* 0x0000003a89997211 */ /* 0x080fe400008f0eff */
[----:B------:R-:W-:Y:S01]  /*6f20*/  LEA.HI.X.SX32 R149, R139, R58, 0x1, P4 ;  /* 0x0000003a8b957211 */ /* 0x000fe200020f0eff */
[----:B------:R-:W-:Y:S01]  /*6f30*/  IMAD R120, R120, UR4, RZ ;  /* 0x0000000478787c24 */ /* 0x000fe2000f8e02ff */
[----:B------:R-:W-:Y:S01]  /*6f40*/  LOP3.LUT P6, RZ, R142, 0x1, RZ, 0xc0, !PT ;  /* 0x000000018eff7812 */ /* 0x000fe200078cc0ff */
[----:B------:R-:W-:Y:S01]  /*6f50*/  IMAD R127, R111, UR4, RZ ;  /* 0x000000046f7f7c24 */ /* 0x000fe2000f8e02ff */
[----:B------:R-:W-:-:S02]  /*6f60*/  LEA R146, P1, R140, R59, 0x1 ;  /* 0x0000003b8c927211 */ /* 0x000fc400078208ff */
[-C--:B------:R-:W-:Y:S02]  /*6f70*/  LEA.HI.X.SX32 R139, R75, R58.reuse, 0x1, P3 ;  /* 0x0000003a4b8b7211 */ /* 0x080fe400018f0eff */
[-C--:B------:R-:W-:Y:S02]  /*6f80*/  LEA R142, P4, R114, R59.reuse, 0x1 ;  /* 0x0000003b728e7211 */ /* 0x080fe400078808ff */
[-C--:B------:R-:W-:Y:S01]  /*6f90*/  LEA R132, P3, R133, R59.reuse, 0x1 ;  /* 0x0000003b85847211 */ /* 0x080fe200078608ff */
[----:B------:R-:W-:Y:S01]  /*6fa0*/  IMAD R118, R118, UR4, RZ ;  /* 0x0000000476767c24 */ /* 0x000fe2000f8e02ff */
[-C--:B------:R-:W-:Y:S01]  /*6fb0*/  LEA.HI.X.SX32 R147, R140, R58.reuse, 0x1, P1 ;  /* 0x0000003a8c937211 */ /* 0x080fe200008f0eff */
[----:B------:R-:W-:Y:S01]  /*6fc0*/  IMAD R108, R108, UR4, RZ ;  /* 0x000000046c6c7c24 */ /* 0x000fe2000f8e02ff */
[----:B------:R-:W-:Y:S02]  /*6fd0*/  LEA R140, P1, R116, R59, 0x1 ;  /* 0x0000003b748c7211 */ /* 0x000fe400078208ff */
[----:B------:R-:W-:-:S02]  /*6fe0*/  LEA.HI.X.SX32 R143, R114, R58, 0x1, P4 ;  /* 0x0000003a728f7211 */ /* 0x000fc400020f0eff */
[-C--:B------:R-:W-:Y:S02]  /*6ff0*/  LEA.HI.X.SX32 R133, R133, R58.reuse, 0x1, P3 ;  /* 0x0000003a85857211 */ /* 0x080fe400018f0eff */
[-C--:B------:R-:W-:Y:S02]  /*7000*/  LEA R136, P4, R120, R59.reuse, 0x1 ;  /* 0x0000003b78887211 */ /* 0x080fe400078808ff */
[-C--:B------:R-:W-:Y:S01]  /*7010*/  LEA R126, P3, R127, R59.reuse, 0x1 ;  /* 0x0000003b7f7e7211 */ /* 0x080fe200078608ff */
[----:B------:R-:W-:Y:S01]  /*7020*/  IMAD R112, R112, UR4, RZ ;  /* 0x0000000470707c24 */ /* 0x000fe2000f8e02ff */
[-C--:B------:R-:W-:Y:S01]  /*7030*/  LEA.HI.X.SX32 R141, R116, R58.reuse, 0x1, P1 ;  /* 0x0000003a748d7211 */ /* 0x080fe200008f0eff */
[----:B------:R-:W-:Y:S01]  /*7040*/  IMAD R113, R113, UR4, RZ ;  /* 0x0000000471717c24 */ /* 0x000fe2000f8e02ff */
[----:B------:R-:W-:Y:S01]  /*7050*/  LEA R134, P1, R118, R59, 0x1 ;  /* 0x0000003b76867211 */ /* 0x000fe200078208ff */
[----:B------:R-:W-:Y:S01]  /*7060*/  IMAD R106, R106, UR4, RZ ;  /* 0x000000046a6a7c24 */ /* 0x000fe2000f8e02ff */
[----:B------:R-:W-:-:S02]  /*7070*/  LEA.HI.X.SX32 R137, R120, R58, 0x1, P4 ;  /* 0x0000003a78897211 */ /* 0x000fc400020f0eff */
[-C--:B------:R-:W-:Y:S02]  /*7080*/  LEA.HI.X.SX32 R127, R127, R58.reuse, 0x1, P3 ;  /* 0x0000003a7f7f7211 */ /* 0x080fe400018f0eff */
[-C--:B------:R-:W-:Y:S01]  /*7090*/  LEA R120, P3, R108, R59.reuse, 0x1 ;  /* 0x0000003b6c787211 */ /* 0x080fe200078608ff */
[----:B------:R-:W-:Y:S01]  /*70a0*/  IMAD R109, R109, UR4, RZ ;  /* 0x000000046d6d7c24 */ /* 0x000fe2000f8e02ff */
[-C--:B------:R-:W-:Y:S01]  /*70b0*/  LEA.HI.X.SX32 R135, R118, R58.reuse, 0x1, P1 ;  /* 0x0000003a76877211 */ /* 0x080fe200008f0eff */
[----:B------:R-:W-:Y:S01]  /*70c0*/  IMAD R110, R110, UR4, RZ ;  /* 0x000000046e6e7c24 */ /* 0x000fe2000f8e02ff */
[-C--:B------:R-:W-:Y:S01]  /*70d0*/  LEA R128, P1, R112, R59.reuse, 0x1 ;  /* 0x0000003b70807211 */ /* 0x080fe200078208ff */
[----:B------:R-:W-:Y:S01]  /*70e0*/  IMAD R102, R102, UR4, RZ ;  /* 0x0000000466667c24 */ /* 0x000fe2000f8e02ff */
[----:B------:R-:W-:Y:S02]  /*70f0*/  LEA.HI.X.SX32 R121, R108, R58, 0x1, P3 ;  /* 0x0000003a6c797211 */ /* 0x000fe400018f0eff */
[----:B------:R-:W-:-:S02]  /*7100*/  LEA R130, P4, R113, R59, 0x1 ;  /* 0x0000003b71827211 */ /* 0x000fc400078808ff */
[-C--:B------:R-:W-:Y:S01]  /*7110*/  LEA R114, P3, R106, R59.reuse, 0x1 ;  /* 0x0000003b6a727211 */ /* 0x080fe200078608ff */
[----:B------:R-:W-:Y:S01]  /*7120*/  IMAD R111, R103, UR4, RZ ;  /* 0x00000004676f7c24 */ /* 0x000fe2000f8e02ff */
[-C--:B------:R-:W-:Y:S01]  /*7130*/  LEA.HI.X.SX32 R129, R112, R58.reuse, 0x1, P1 ;  /* 0x0000003a70817211 */ /* 0x080fe200008f0eff */
        /* <DEDUP_REMOVED lines=13> */
[----:B------:R-:W-:Y:S02]  /*7210*/  LEA.HI.X.SX32 R109, R102, R58, 0x1, P3 ;  /* 0x0000003a666d7211 */ /* 0x000fe400018f0eff */
[-C--:B------:R-:W-:Y:S02]  /*7220*/  LEA R118, P4, R119, R59.reuse, 0x1 ;  /* 0x0000003b77767211 */ /* 0x080fe400078808ff */
        /* <DEDUP_REMOVED lines=11> */
[----:B0-----:R-:W-:Y:S01]  /*72e0*/  IMAD R65, R90, UR4, RZ ;  /* 0x000000045a417c24 */ /* 0x001fe2000f8e02ff */
[-C--:B------:R-:W-:Y:S01]  /*72f0*/  LEA.HI.X.SX32 R113, R104, R58.reuse, 0x1, P4 ;  /* 0x0000003a68717211 */ /* 0x080fe200020f0eff */
[----:B------:R-:W-:Y:S01]  /*7300*/  IMAD R101, R98, UR4, RZ ;  /* 0x0000000462657c24 */ /* 0x000fe2000f8e02ff */
[-C--:B------:R-:W-:Y:S02]  /*7310*/  LEA.HI.X.SX32 R111, R111, R58.reuse, 0x1, P1 ;  /* 0x0000003a6f6f7211 */ /* 0x080fe400008f0eff */
        /* <DEDUP_REMOVED lines=9> */
[----:B------:R-:W-:Y:S01]  /*73b0*/  LEA.HI.X.SX32 R91, R71, R58, 0x1, P3 ;  /* 0x0000003a475b7211 */ /* 0x000fe200018f0eff */
[----:B------:R-:W-:Y:S01]  /*73c0*/  IMAD R73, R94, UR4, RZ ;  /* 0x000000045e497c24 */ /* 0x000fe2000f8e02ff */
[-C--:B------:R-:W-:Y:S01]  /*73d0*/  LEA R100, P4, R101, R59.reuse, 0x1 ;  /* 0x0000003b65647211 */ /* 0x080fe200078808ff */
[----:B------:R-:W-:Y:S01]  /*73e0*/  IMAD R79, R87, UR4, RZ ;  /* 0x00000004574f7c24 */ /* 0x000fe2000f8e02ff */
[----:B------:R-:W-:-:S02]  /*73f0*/  LEA R98, P1, R99, R59, 0x1 ;  /* 0x0000003b63627211 */ /* 0x000fc400078208ff */
[-C--:B------:R-:W-:Y:S01]  /*7400*/  LEA R84, P3, R65, R59.reuse, 0x1 ;  /* 0x0000003b41547211 */ /* 0x080fe200078608ff */
[----:B------:R-:W-:Y:S01]  /*7410*/  IMAD R74, R85, UR4, RZ ;  /* 0x00000004554a7c24 */ /* 0x000fe2000f8e02ff */
[-C--:B------:R-:W-:Y:S01]  /*7420*/  LEA.HI.X.SX32 R101, R101, R58.reuse, 0x1, P4 ;  /* 0x0000003a65657211 */ /* 0x080fe200020f0eff */
[----:B--2---:R-:W-:Y:S01]  /*7430*/  IMAD R68, R92, UR4, RZ ;  /* 0x000000045c447c24 */ /* 0x004fe2000f8e02ff */
        /* <DEDUP_REMOVED lines=10> */
[-C--:B------:R-:W-:Y:S02]  /*74e0*/  LEA.HI.X.SX32 R79, R79, R58.reuse, 0x1, P3 ;  /* 0x0000003a4f4f7211 */ /* 0x080fe400018f0eff */
[-C--:B------:R-:W-:Y:S02]  /*74f0*/  LEA R88, P4, R68, R59.reuse, 0x1 ;  /* 0x0000003b44587211 */ /* 0x080fe400078808ff */
[----:B------:R-:W-:Y:S01]  /*7500*/  LEA R73, P3, R72, R59, 0x1 ;  /* 0x0000003b48497211 */ /* 0x000fe200078608ff */
[----:B------:R-:W-:Y:S01]  /*7510*/  IMAD R60, R82, UR4, RZ ;  /* 0x00000004523c7c24 */ /* 0x000fe2000f8e02ff */
[-C--:B------:R-:W-:Y:S01]  /*7520*/  LEA.HI.X.SX32 R89, R68, R58.reuse, 0x1, P4 ;  /* 0x0000003a44597211 */ /* 0x080fe200020f0eff */
[----:B------:R-:W-:Y:S01]  /*7530*/  IMAD R37, R37, UR4, RZ ;  /* 0x0000000425257c24 */ /* 0x000fe2000f8e02ff */
[----:B------:R-:W-:-:S02]  /*7540*/  LEA.HI.X.SX32 R72, R72, R58, 0x1, P3 ;  /* 0x0000003a48487211 */ /* 0x000fc400018f0eff */
[CC--:B------:R-:W-:Y:S02]  /*7550*/  LEA R82, P4, R64.reuse, R59.reuse, 0x1 ;  /* 0x0000003b40527211 */ /* 0x0c0fe400078808ff */
[-C--:B------:R-:W-:Y:S01]  /*7560*/  LEA R68, P3, R69, R59.reuse, 0x1 ;  /* 0x0000003b45447211 */ /* 0x080fe200078608ff */
[----:B------:R-:W-:Y:S01]  /*7570*/  IMAD R70, R83, UR4, RZ ;  /* 0x0000000453467c24 */ /* 0x000fe2000f8e02ff */
[-C--:B------:R-:W-:Y:S02]  /*7580*/  LEA.HI.X.SX32 R83, R64, R58.reuse, 0x1, P4 ;  /* 0x0000003a40537211 */ /* 0x080fe400020f0eff */
[----:B------:R-:W-:Y:S02]  /*7590*/  LEA.HI.X.SX32 R69, R69, R58, 0x1, P3 ;  /* 0x0000003a45457211 */ /* 0x000fe400018f0eff */
[----:B------:R-:W-:Y:S02]  /*75a0*/  LEA R64, P3, R37, R59, 0x1 ;  /* 0x0000003b25407211 */ /* 0x000fe400078608ff */
[----:B------:R-:W-:-:S02]  /*75b0*/  PRMT R35, RZ, 0x7610, R35 ;  /* 0x00007610ff237816 */ /* 0x000fc40000000023 */
[-C--:B------:R-:W-:Y:S02]  /*75c0*/  LEA.HI.X.SX32 R65, R37, R58.reuse, 0x1, P3 ;  /* 0x0000003a25417211 */ /* 0x080fe400018f0eff */
[----:B------:R-:W-:Y:S02]  /*75d0*/  PRMT R37, RZ, 0x7610, R37 ;  /* 0x00007610ff257816 */ /* 0x000fe40000000025 */
[----:B------:R-:W-:Y:S01]  /*75e0*/  PRMT R210, RZ, 0x7610, R210 ;  /* 0x00007610ffd27816 */ /* 0x000fe200000000d2 */
[----:B------:R1:W5:Y:S04]  /*75f0*/  @P5 LDG.E.U16 R35, desc[UR16][R4.64] ;  /* 0x0000001004235981 */ /* 0x000368000c1e1500 */
[----:B------:R1:W5:Y:S04]  /*7600*/  @P6 LDG.E.U16 R37, desc[UR16][R6.64] ;  /* 0x0000001006256981 */ /* 0x000368000c1e1500 */
[----:B------:R1:W5:Y:S01]  /*7610*/  @!P0 LDG.E.U16 R210, desc[UR16][R8.64] ;  /* 0x0000001008d28981 */ /* 0x000362000c1e1500 */
[----:B------:R-:W-:Y:S01]  /*7620*/  IMAD R76, R86, UR4, RZ ;  /* 0x00000004564c7c24 */ /* 0x000fe2000f8e02ff */
[C---:B------:R-:W-:Y:S01]  /*7630*/  LEA R86, P1, R67.reuse, R59, 0x1 ;  /* 0x0000003b43567211 */ /* 0x040fe200078208ff */
[----:B------:R-:W-:Y:S01]  /*7640*/  IMAD R66, R80, UR4, RZ ;  /* 0x0000000450427c24 */ /* 0x000fe2000f8e02ff */
[----:B------:R1:W-:Y:S02]  /*7650*/  STL [R1+0x3c], R216 ;  /* 0x00003cd801007387 */ /* 0x0003e40000100800 */
[----:B------:R-:W-:-:S02]  /*7660*/  LEA.HI.X.SX32 R87, R67, R58, 0x1, P1 ;  /* 0x0000003a43577211 */ /* 0x000fc400008f0eff */
[----:B------:R1:W-:Y:S01]  /*7670*/  STL [R1+0xc], R223 ;  /* 0x00000cdf01007387 */ /* 0x0003e20000100800 */
[----:B------:R-:W-:-:S03]  /*7680*/  LEA R80, P1, R61, R59, 0x1 ;  /* 0x0000003b3d507211 */ /* 0x000fc600078208ff */
[----:B------:R1:W-:Y:S01]  /*7690*/  STL [R1+0x38], R218 ;  /* 0x000038da01007387 */ /* 0x0003e20000100800 */
[----:B------:R-:W-:-:S03]  /*76a0*/  LEA.HI.X.SX32 R81, R61, R58, 0x1, P1 ;  /* 0x0000003a3d517211 */ /* 0x000fc600008f0eff */
[----:B------:R1:W-:Y:S01]  /*76b0*/  STL [R1+0x8], R220 ;  /* 0x000008dc01007387 */ /* 0x0003e20000100800 */
[----:B------:R-:W-:-:S03]  /*76c0*/  VIADD R212, R10, 0x3f ;  /* 0x0000003f0ad47836 */ /* 0x000fc60000000000 */
[----:B------:R1:W-:Y:S01]  /*76d0*/  STL [R1+0x10], R221 ;  /* 0x000010dd01007387 */ /* 0x0003e20000100800 */
[----:B------:R-:W-:-:S03]  /*76e0*/  LEA R75, P1, R74, R59, 0x1 ;  /* 0x0000003b4a4b7211 */ /* 0x000fc600078208ff */
[----:B------:R1:W-:Y:S04]  /*76f0*/  STL [R1+0x40], R215 ;  /* 0x000040d701007387 */ /* 0x0003e80000100800 */
[----:B------:R1:W-:Y:S04]  /*7700*/  STL [R1+0x4], R217 ;  /* 0x000004d901007387 */ /* 0x0003e80000100800 */
[----:B------:R1:W-:Y:S01]  /*7710*/  STL [R1+0x34], R214 ;  /* 0x000034d601007387 */ /* 0x0003e20000100800 */
[----:B------:R-:W-:-:S03]  /*7720*/  LEA.HI.X.SX32 R74, R74, R58, 0x1, P1 ;  /* 0x0000003a4a4a7211 */ /* 0x000fc600008f0eff */
[----:B------:R1:W-:Y:S01]  /*7730*/  STL [R1+0x2c], R211 ;  /* 0x00002cd301007387 */ /* 0x0003e20000100800 */
[----:B------:R-:W-:-:S03]  /*7740*/  LEA R61, P1, R60, R59, 0x1 ;  /* 0x0000003b3c3d7211 */ /* 0x000fc600078208ff */
[----:B------:R1:W-:Y:S01]  /*7750*/  STL [R1+0x28], R222 ;  /* 0x000028de01007387 */ /* 0x0003e20000100800 */
[----:B------:R-:W-:-:S03]  /*7760*/  LEA R77, P4, R76, R59, 0x1 ;  /* 0x0000003b4c4d7211 */ /* 0x000fc600078808ff */
[----:B------:R1:W-:Y:S04]  /*7770*/  STL [R1+0x24], R219 ;  /* 0x000024db01007387 */ /* 0x0003e80000100800 */
[----:B------:R1:W-:Y:S04]  /*7780*/  STL [R1+0x30], R213 ;  /* 0x000030d501007387 */ /* 0x0003e80000100800 */
[----:B------:R1:W-:Y:S01]  /*7790*/  STL [R1+0x74], R212 ;  /* 0x000074d401007387 */ /* 0x0003e20000100800 */
[----:B------:R-:W-:Y:S01]  /*77a0*/  IMAD R209, R39, UR4, RZ ;  /* 0x0000000427d17c24 */ /* 0x000fe2000f8e02ff */
[----:B------:R-:W-:-:S02]  /*77b0*/  LEA.HI.X.SX32 R60, R60, R58, 0x1, P1 ;  /* 0x0000003a3c3c7211 */ /* 0x000fc400008f0eff */
[----:B------:R-:W-:Y:S02]  /*77c0*/  LEA.HI.X.SX32 R76, R76, R58, 0x1, P4 ;  /* 0x0000003a4c4c7211 */ /* 0x000fe400020f0eff */
[----:B------:R-:W-:Y:S01]  /*77d0*/  ISETP.GT.AND P1, PT, R212, 0x3f, PT ;  /* 0x0000003fd400780c */ /* 0x000fe20003f24270 */
[----:B------:R-:W-:-:S04]  /*77e0*/  @!UP1 UIADD3 UR4, UPT, UPT, -UR5, 0x100000, URZ ;  /* 0x0010000005049890 */ /* 0x000fc8000fffe1ff */
[----:B------:R-:W-:Y:S02]  /*77f0*/  @!UP1 USHF.L.U32 UR5, UR4, 0xb, URZ ;  /* 0x0000000b04059899 */ /* 0x000fe400080006ff */
[----:B------:R-:W-:Y:S01]  /*7800*/  @!UP1 USHF.L.U32 UR4, UR4, 0x1, URZ ;  /* 0x0000000104049899 */ /* 0x000fe200080006ff */
[----:B------:R-:W-:Y:S01]  /*7810*/  LEA R71, P4, R70, R59, 0x1 ;  /* 0x0000003b46477211 */ /* 0x000fe200078808ff */
[----:B------:R-:W-:-:S03]  /*7820*/  VOTEU.ALL UP1, P2 ;  /* 0x0000000000ff7886 */ /* 0x000fc60001020000 */
[----:B------:R-:W-:Y:S02]  /*7830*/  LEA.HI.X.SX32 R70, R70, R58, 0x1, P4 ;  /* 0x0000003a46467211 */ /* 0x000fe400020f0eff */
[----:B------:R-:W-:-:S04]  /*7840*/  LEA R67, P4, R66, R59, 0x1 ;  /* 0x0000003b42437211 */ /* 0x000fc800078808ff */
[----:B------:R-:W-:Y:S01]  /*7850*/  LEA.HI.X.SX32 R66, R66, R58, 0x1, P4 ;  /* 0x0000003a42427211 */ /* 0x000fe200020f0eff */
[----:B------:R1:W0:Y:S01]  /*7860*/  @!UP1 SYNCS.EXCH.64 URZ, [UR6+0x8008], UR4 ;  /* 0x0080080406ff95b2 */ /* 0x0002220008000100 */
[C---:B------:R-:W-:Y:S02]  /*7870*/  LEA R59, P4, R209.reuse, R59, 0x1 ;  /* 0x0000003bd13b7211 */ /* 0x040fe400078808ff */
[----:B------:R-:W-:Y:S02]  /*7880*/  ISETP.LT.AND P3, PT, R224, R10, P1 ;  /* 0x0000000ae000720c */ /* 0x000fe40000f61270 */
[----:B------:R-:W-:Y:S01]  /*7890*/  LEA.HI.X.SX32 R58, R209, R58, 0x1, P4 ;  /* 0x0000003ad13a7211 */ /* 0x000fe200020f0eff */
[----:B-1----:R-:W-:Y:S10]  /*78a0*/  @!P1 BRA `(.L_x_12) ;  /* 0x0000000000849947 */ /* 0x002ff40003800000 */
[----:B-----5:R-:W-:Y:S02]  /*78b0*/  PRMT R14, R14, 0x5410, R15 ;  /* 0x000054100e0e7816 */ /* 0x020fe4000000000f */
[----:B------:R-:W-:Y:S02]  /*78c0*/  PRMT R16, R16, 0x5410, R17 ;  /* 0x0000541010107816 */ /* 0x000fe40000000011 */
[----:B------:R-:W-:Y:S02]  /*78d0*/  PRMT R18, R18, 0x5410, R19 ;  /* 0x0000541012127816 */ /* 0x000fe40000000013 */
[----:B------:R-:W-:Y:S02]  /*78e0*/  PRMT R20, R20, 0x5410, R21 ;  /* 0x0000541014147816 */ /* 0x000fe40000000015 */
[----:B------:R-:W-:Y:S02]  /*78f0*/  PRMT R22, R22, 0x5410, R23 ;  /* 0x0000541016167816 */ /* 0x000fe40000000017 */
[----:B------:R-:W-:-:S02]  /*7900*/  PRMT R34, R34, 0x5410, R35 ;  /* 0x0000541022227816 */ /* 0x000fc40000000023 */
[----:B------:R-:W-:Y:S02]  /*7910*/  PRMT R4, R205, 0x5410, R206 ;  /* 0x00005410cd047816 */ /* 0x000fe400000000ce */
        /* <DEDUP_REMOVED lines=24> */
[----:B------:R-:W-:-:S04]  /*7aa0*/  PRMT R35, R37, 0x5410, R210 ;  /* 0x0000541025237816 */ /* 0x000fc800000000d2 */
[----:B------:R1:W-:Y:S03]  /*7ab0*/  STTM.x32 tmem[UR7+0x100], R4 ;  /* 0x00010004000079ed */ /* 0x0003e600082c0007 */
.L_x_12:
[----:B------:R-:W2:Y:S02]  /*7ac0*/  FENCE.VIEW.ASYNC.T ;  /* 0x00000000000073c6 */ /* 0x000ea40000000200 */
[----:B0-2---:R-:W-:Y:S01]  /*7ad0*/  BAR.SYNC.DEFER_BLOCKING 0x0 ;  /* 0x0000000000007b1d */ /* 0x005fe20000010000 */
[----:B------:R-:W-:Y:S02]  /*7ae0*/  LOP3.LUT R155, R155, R154, RZ, 0x3c, !PT ;  /* 0x0000009a9b9b7212 */ /* 0x000fe400078e3cff */
[----:B------:R-:W-:Y:S02]  /*7af0*/  LOP3.LUT R75, R75, R74, RZ, 0x3c, !PT ;  /* 0x0000004a4b4b7212 */ /* 0x000fe400078e3cff */
[----:B------:R-:W-:Y:S02]  /*7b00*/  LOP3.LUT R154, R155, R154, RZ, 0x3c, !PT ;  /* 0x0000009a9b9a7212 */ /* 0x000fe400078e3cff */
[----:B------:R-:W-:Y:S02]  /*7b10*/  LOP3.LUT R74, R75, R74, RZ, 0x3c, !PT ;  /* 0x0000004a4b4a7212 */ /* 0x000fe400078e3cff */
[----:B-----5:R-:W-:-:S02]  /*7b20*/  PRMT R191, RZ, 0x7610, R191 ;  /* 0x00007610ffbf7816 */ /* 0x020fc400000000bf */
[----:B------:R-:W-:Y:S02]  /*7b30*/  PRMT R192, RZ, 0x7610, R192 ;  /* 0x00007610ffc07816 */ /* 0x000fe400000000c0 */
[----:B------:R-:W-:Y:S02]  /*7b40*/  PRMT R193, RZ, 0x7610, R193 ;  /* 0x00007610ffc17816 */ /* 0x000fe400000000c1 */
[----:B------:R-:W-:Y:S02]  /*7b50*/  PRMT R194, RZ, 0x7610, R194 ;  /* 0x00007610ffc27816 */ /* 0x000fe400000000c2 */
[----:B------:R-:W-:Y:S02]  /*7b60*/  PRMT R195, RZ, 0x7610, R195 ;  /* 0x00007610ffc37816 */ /* 0x000fe400000000c3 */
[----:B------:R-:W-:Y:S02]  /*7b70*/  PRMT R196, RZ, 0x7610, R196 ;  /* 0x00007610ffc47816 */ /* 0x000fe400000000c4 */
[----:B------:R-:W-:-:S02]  /*7b80*/  PRMT R197, RZ, 0x7610, R197 ;  /* 0x00007610ffc57816 */ /* 0x000fc400000000c5 */
[----:B------:R-:W-:Y:S01]  /*7b90*/  PRMT R198, RZ, 0x7610, R198 ;  /* 0x00007610ffc67816 */ /* 0x000fe200000000c6 */
[----:B------:R-:W2:Y:S01]  /*7ba0*/  @P3 LDG.E.U16 R191, desc[UR16][R186.64] ;  /* 0x00000010babf3981 */ /* 0x000ea2000c1e1500 */
[----:B------:R-:W-:Y:S02]  /*7bb0*/  PRMT R199, RZ, 0x7610, R199 ;  /* 0x00007610ffc77816 */ /* 0x000fe400000000c7 */
[----:B------:R-:W-:Y:S01]  /*7bc0*/  PRMT R200, RZ, 0x7610, R200 ;  /* 0x00007610ffc87816 */ /* 0x000fe200000000c8 */
[----:B------:R-:W3:Y:S01]  /*7bd0*/  @P3 LDG.E.U16 R192, desc[UR16][R178.64] ;  /* 0x00000010b2c03981 */ /* 0x000ee2000c1e1500 */
[----:B------:R-:W-:Y:S02]  /*7be0*/  PRMT R201, RZ, 0x7610, R201 ;  /* 0x00007610ffc97816 */ /* 0x000fe400000000c9 */
[----:B------:R-:W-:Y:S01]  /*7bf0*/  PRMT R202, RZ, 0x7610, R202 ;  /* 0x00007610ffca7816 */ /* 0x000fe200000000ca */
[----:B------:R-:W4:Y:S01]  /*7c00*/  @P3 LDG.E.U16 R193, desc[UR16][R170.64] ;  /* 0x00000010aac13981 */ /* 0x000f22000c1e1500 */
[----:B------:R-:W-:-:S02]  /*7c10*/  PRMT R45, RZ, 0x7610, R45 ;  /* 0x00007610ff2d7816 */ /* 0x000fc4000000002d */
[----:B------:R-:W-:Y:S01]  /*7c20*/  PRMT R46, RZ, 0x7610, R46 ;  /* 0x00007610ff2e7816 */ /* 0x000fe2000000002e */
[----:B------:R-:W4:Y:S01]  /*7c30*/  @P3 LDG.E.U16 R194, desc[UR16][R162.64] ;  /* 0x00000010a2c23981 */ /* 0x000f22000c1e1500 */
[----:B------:R-:W-:Y:S02]  /*7c40*/  PRMT R47, RZ, 0x7610, R47 ;  /* 0x00007610ff2f7816 */ /* 0x000fe4000000002f */
[----:B------:R-:W-:Y:S01]  /*7c50*/  PRMT R48, RZ, 0x7610, R48 ;  /* 0x00007610ff307816 */ /* 0x000fe20000000030 */
[----:B------:R-:W4:Y:S01]  /*7c60*/  @P3 LDG.E.U16 R196, desc[UR16][R146.64] ;  /* 0x0000001092c43981 */ /* 0x000f22000c1e1500 */
[----:B------:R-:W-:Y:S02]  /*7c70*/  PRMT R49, RZ, 0x7610, R49 ;  /* 0x00007610ff317816 */ /* 0x000fe40000000031 */
[----:B------:R-:W-:Y:S01]  /*7c80*/  LOP3.LUT R155, R155, R154, RZ, 0x3c, !PT ;  /* 0x0000009a9b9b7212 */ /* 0x000fe200078e3cff */
[----:B------:R-:W4:Y:S01]  /*7c90*/  @P3 LDG.E.U16 R197, desc[UR16][R138.64] ;  /* 0x000000108ac53981 */ /* 0x000f22000c1e1500 */
[----:B------:R-:W-:-:S02]  /*7ca0*/  LOP3.LUT R75, R75, R74, RZ, 0x3c, !PT ;  /* 0x0000004a4b4b7212 */ /* 0x000fc400078e3cff */
[----:B------:R-:W-:Y:S01]  /*7cb0*/  PRMT R50, RZ, 0x7610, R50 ;  /* 0x00007610ff327816 */ /* 0x000fe20000000032 */
[----:B------:R-:W4:Y:S01]  /*7cc0*/  @P3 LDG.E.U16 R195, desc[UR16][R154.64] ;  /* 0x000000109ac33981 */ /* 0x000f22000c1e1500 */
[----:B------:R-:W-:Y:S02]  /*7cd0*/  PRMT R51, RZ, 0x7610, R51 ;  /* 0x00007610ff337816 */ /* 0x000fe40000000033 */
[----:B------:R-:W-:Y:S01]  /*7ce0*/  PRMT R54, RZ, 0x7610, R54 ;  /* 0x00007610ff367816 */ /* 0x000fe20000000036 */
[----:B------:R-:W4:Y:S01]  /*7cf0*/  @P3 LDG.E.U16 R198, desc[UR16][R130.64] ;  /* 0x0000001082c63981 */ /* 0x000f22000c1e1500 */
[----:B------:R-:W-:Y:S02]  /*7d00*/  PRMT R55, RZ, 0x7610, R55 ;  /* 0x00007610ff377816 */ /* 0x000fe40000000037 */
[----:B------:R-:W-:Y:S01]  /*7d10*/  PRMT R56, RZ, 0x7610, R56 ;  /* 0x00007610ff387816 */ /* 0x000fe20000000038 */
[----:B------:R-:W4:Y:S01]  /*7d20*/  @P3 LDG.E.U16 R199, desc[UR16][R122.64] ;  /* 0x000000107ac73981 */ /* 0x000f22000c1e1500 */
[----:B------:R-:W-:-:S02]  /*7d30*/  PRMT R57, RZ, 0x7610, R57 ;  /* 0x00007610ff397816 */ /* 0x000fc40000000039 */
[----:B------:R-:W-:Y:S01]  /*7d40*/  PRMT R62, RZ, 0x7610, R62 ;  /* 0x00007610ff3e7816 */ /* 0x000fe2000000003e */
[----:B------:R-:W4:Y:S01]  /*7d50*/  @P3 LDG.E.U16 R200, desc[UR16][R114.64] ;  /* 0x0000001072c83981 */ /* 0x000f22000c1e1500 */
[----:B------:R-:W-:Y:S02]  /*7d60*/  LOP3.LUT R73, R73, R72, RZ, 0x3c, !PT ;  /* 0x0000004849497212 */ /* 0x000fe400078e3cff */
[----:B------:R-:W-:Y:S01]  /*7d70*/  PRMT R63, RZ, 0x7610, R63 ;  /* 0x00007610ff3f7816 */ /* 0x000fe2000000003f */
[----:B------:R-:W4:Y:S01]  /*7d80*/  @P3 LDG.E.U16 R201, desc[UR16][R106.64] ;  /* 0x000000106ac93981 */ /* 0x000f22000c1e1500 */
[----:B------:R-:W-:Y:S02]  /*7d90*/  LOP3.LUT R67, R67, R66, RZ, 0x3c, !PT ;  /* 0x0000004243437212 */ /* 0x000fe400078e3cff */
[----:B------:R-:W-:Y:S01]  /*7da0*/  PRMT R188, RZ, 0x7610, R188 ;  /* 0x00007610ffbc7816 */ /* 0x000fe200000000bc */
[----:B------:R-:W4:Y:S01]  /*7db0*/  @P3 LDG.E.U16 R202, desc[UR16][R98.64] ;  /* 0x0000001062ca3981 */ /* 0x000f22000c1e1500 */
[----:B------:R-:W-:-:S02]  /*7dc0*/  PRMT R189, RZ, 0x7610, R189 ;  /* 0x00007610ffbd7816 */ /* 0x000fc400000000bd */
[----:B------:R-:W-:Y:S01]  /*7dd0*/  PRMT R190, RZ, 0x7610, R190 ;  /* 0x00007610ffbe7816 */ /* 0x000fe200000000be */
[----:B------:R-:W4:Y:S01]  /*7de0*/  @P3 LDG.E.U16 R45, desc[UR16][R90.64] ;  /* 0x000000105a2d3981 */ /* 0x000f22000c1e1500 */
[----:B------:R-:W-:Y:S02]  /*7df0*/  LOP3.LUT R72, R73, R72, RZ, 0x3c, !PT ;  /* 0x0000004849487212 */ /* 0x000fe400078e3cff */
[----:B-1----:R-:W-:Y:S01]  /*7e00*/  PRMT R26, RZ, 0x7610, R26 ;  /* 0x00007610ff1a7816 */ /* 0x002fe2000000001a */
[----:B------:R-:W4:Y:S01]  /*7e10*/  @P3 LDG.E.U16 R46, desc[UR16][R82.64] ;  /* 0x00000010522e3981 */ /* 0x000f22000c1e1500 */
[----:B------:R-:W-:Y:S02]  /*7e20*/  LOP3.LUT R159, R159, R158, RZ, 0x3c, !PT ;  /* 0x0000009e9f9f7212 */ /* 0x000fe400078e3cff */
        /* <DEDUP_REMOVED lines=15> */
[----:B------:R-:W-:Y:S01]  /*7f20*/  LOP3.LUT R73, R73, R72, RZ, 0x3c, !PT ;  /* 0x0000004849497212 */ /* 0x000fe200078e3cff */
[----:B------:R-:W4:Y:S01]  /*7f30*/  @P3 LDG.E.U16 R54, desc[UR16][R160.64] ;  /* 0x00000010a0363981 */ /* 0x000f22000c1e1500 */
[----:B------:R-:W-:Y:S02]  /*7f40*/  LOP3.LUT R158, R159, R158, RZ, 0x3c, !PT ;  /* 0x0000009e9f9e7212 */ /* 0x000fe400078e3cff */
[----:B------:R-:W-:Y:S01]  /*7f50*/  PRMT R37, RZ, 0x7610, R37 ;  /* 0x00007610ff257816 */ /* 0x000fe20000000025 */
[----:B------:R-:W4:Y:S01]  /*7f60*/  @P3 LDG.E.U16 R55, desc[UR16][R152.64] ;  /* 0x0000001098373981 */ /* 0x000f22000c1e1500 */
[----:B------:R-:W-:-:S02]  /*7f70*/  PRMT R40, RZ, 0x7610, R40 ;  /* 0x00007610ff287816 */ /* 0x000fc40000000028 */
[----:B------:R-:W-:Y:S01]  /*7f80*/  LOP3.LUT R71, R71, R70, RZ, 0x3c, !PT ;  /* 0x0000004647477212 */ /* 0x000fe200078e3cff */
[----:B------:R-:W4:Y:S01]  /*7f90*/  @P3 LDG.E.U16 R56, desc[UR16][R144.64] ;  /* 0x0000001090383981 */ /* 0x000f22000c1e1500 */
[----:B------:R-:W-:Y:S02]  /*7fa0*/  PRMT R41, RZ, 0x7610, R41 ;  /* 0x00007610ff297816 */ /* 0x000fe40000000029 */
[----:B------:R-:W-:Y:S01]  /*7fb0*/  PRMT R42, RZ, 0x7610, R42 ;  /* 0x00007610ff2a7816 */ /* 0x000fe2000000002a */
[----:B------:R-:W4:Y:S01]  /*7fc0*/  @P3 LDG.E.U16 R57, desc[UR16][R136.64] ;  /* 0x0000001088393981 */ /* 0x000f22000c1e1500 */
[----:B------:R-:W-:Y:S02]  /*7fd0*/  LOP3.LUT R67, R67, R66, RZ, 0x3c, !PT ;  /* 0x0000004243437212 */ /* 0x000fe400078e3cff */
[----:B------:R-:W-:Y:S01]  /*7fe0*/  LOP3.LUT R159, R159, R158, RZ, 0x3c, !PT ;  /* 0x0000009e9f9f7212 */ /* 0x000fe200078e3cff */
[----:B------:R-:W4:Y:S01]  /*7ff0*/  @P3 LDG.E.U16 R62, desc[UR16][R128.64] ;  /* 0x00000010803e3981 */ /* 0x000f22000c1e1500 */
[----:B------:R-:W-:-:S02]  /*8000*/  LOP3.LUT R157, R157, R156, RZ, 0x3c, !PT ;  /* 0x0000009c9d9d7212 */ /* 0x000fc400078e3cff */
[----:B------:R-:W-:Y:S01]  /*8010*/  LOP3.LUT R77, R77, R76, RZ, 0x3c, !PT ;  /* 0x0000004c4d4d7212 */ /* 0x000fe200078e3cff */
[----:B------:R-:W4:Y:S01]  /*8020*/  @P3 LDG.E.U16 R63, desc[UR16][R120.64] ;  /* 0x00000010783f3981 */ /* 0x000f22000c1e1500 */
[----:B------:R-:W-:Y:S02]  /*8030*/  LOP3.LUT R61, R61, R60, RZ, 0x3c, !PT ;  /* 0x0000003c3d3d7212 */ /* 0x000fe400078e3cff */
[----:B------:R-:W-:Y:S01]  /*8040*/  LOP3.LUT R59, R59, R58, RZ, 0x3c, !PT ;  /* 0x0000003a3b3b7212 */ /* 0x000fe200078e3cff */
[----:B------:R-:W4:Y:S01]  /*8050*/  @P3 LDG.E.U16 R188, desc[UR16][R112.64] ;  /* 0x0000001070bc3981 */ /* 0x000f22000c1e1500 */
[----:B------:R-:W-:Y:S02]  /*8060*/  PRMT R43, RZ, 0x7610, R43 ;  /* 0x00007610ff2b7816 */ /* 0x000fe4000000002b */
[----:B------:R-:W-:Y:S01]  /*8070*/  PRMT R44, RZ, 0x7610, R44 ;  /* 0x00007610ff2c7816 */ /* 0x000fe2000000002c */
[----:B------:R-:W4:Y:S01]  /*8080*/  @P3 LDG.E.U16 R189, desc[UR16][R104.64] ;  /* 0x0000001068bd3981 */ /* 0x000f22000c1e1500 */
[----:B------:R-:W-:-:S02]  /*8090*/  LOP3.LUT R70, R71, R70, RZ, 0x3c, !PT ;  /* 0x0000004647467212 */ /* 0x000fc400078e3cff */
[----:B------:R-:W-:Y:S01]  /*80a0*/  PRMT R6, RZ, 0x7610, R6 ;  /* 0x00007610ff067816 */ /* 0x000fe20000000006 */
[----:B------:R-:W4:Y:S01]  /*80b0*/  @P3 LDG.E.U16 R190, desc[UR16][R96.64] ;  /* 0x0000001060be3981 */ /* 0x000f22000c1e1500 */
[----:B------:R-:W-:Y:S02]  /*80c0*/  PRMT R7, RZ, 0x7610, R7 ;  /* 0x00007610ff077816 */ /* 0x000fe40000000007 */
[----:B------:R-:W-:Y:S01]  /*80d0*/  LOP3.LUT R156, R157, R156, RZ, 0x3c, !PT ;  /* 0x0000009c9d9c7212 */ /* 0x000fe200078e3cff */
        /* <DEDUP_REMOVED lines=22> */
[----:B------:R-:W-:-:S02]  /*8240*/  LOP3.LUT R60, R61, R60, RZ, 0x3c, !PT ;  /* 0x0000003c3d3c7212 */ /* 0x000fc400078e3cff */
[----:B------:R-:W-:Y:S01]  /*8250*/  PRMT R21, RZ, 0x7610, R21 ;  /* 0x00007610ff157816 */ /* 0x000fe20000000015 */
[----:B------:R-:W4:Y:S01]  /*8260*/  @P3 LDG.E.U16 R34, desc[UR16][R150.64] ;  /* 0x0000001096223981 */ /* 0x000f22000c1e1500 */
[----:B------:R-:W-:Y:S02]  /*8270*/  LOP3.LUT R58, R59, R58, RZ, 0x3c, !PT ;  /* 0x0000003a3b3a7212 */ /* 0x000fe400078e3cff */
[----:B------:R-:W-:Y:S01]  /*8280*/  LOP3.LUT R71, R71, R70, RZ, 0x3c, !PT ;  /* 0x0000004647477212 */ /* 0x000fe200078e3cff */
        /* <DEDUP_REMOVED lines=10> */
[----:B------:R-:W-:-:S03]  /*8330*/  LOP3.LUT R61, R61, R60, RZ, 0x3c, !PT ;  /* 0x0000003c3d3d7212 */ /* 0x000fc600078e3cff */
[----:B------:R-:W4:Y:S01]  /*8340*/  @P3 LDG.E.U16 R42, desc[UR16][R110.64] ;  /* 0x000000106e2a3981 */ /* 0x000f22000c1e1500 */
[----:B------:R-:W-:-:S03]  /*8350*/  LOP3.LUT R59, R59, R58, RZ, 0x3c, !PT ;  /* 0x0000003a3b3b7212 */ /* 0x000fc600078e3cff */
[----:B------:R-:W4:Y:S04]  /*8360*/  @P3 LDG.E.U16 R43, desc[UR16][R102.64] ;  /* 0x00000010662b3981 */ /* 0x000f28000c1e1500 */
        /* <DEDUP_REMOVED lines=20> */
[----:B------:R-:W4:Y:S01]  /*84b0*/  @P3 LDG.E.U16 R25, desc[UR16][R58.64] ;  /* 0x000000103a193981 */ /* 0x000f22000c1e1500 */
[----:B------:R-:W-:-:S02]  /*84c0*/  SHF.R.S32.HI R4, RZ, 0x6, R203 ;  /* 0x00000006ff047819 */ /* 0x000fc400000114cb */
[----:B------:R-:W-:Y:S02]  /*84d0*/  SHF.R.S32.HI R5, RZ, 0x1f, R36 ;  /* 0x0000001fff057819 */ /* 0x000fe40000011424 */
[----:B------:R-:W-:Y:S02]  /*84e0*/  SGXT R4, R4, 0x1 ;  /* 0x000000010404781a */ /* 0x000fe40000000200 */
[----:B------:R-:W-:Y:S01]  /*84f0*/  SHF.L.U64.HI R39, R36, 0x1, R5 ;  /* 0x0000000124277819 */ /* 0x000fe20000010205 */
[----:B------:R-:W-:Y:S01]  /*8500*/  IMAD.SHL.U32 R36, R203, 0x2, RZ ;  /* 0x00000002cb247824 */ /* 0x000fe200078e00ff */
[----:B------:R-:W-:Y:S01]  /*8510*/  LOP3.LUT R5, R4, 0x90, RZ, 0xc0, !PT ;  /* 0x0000009004057812 */ /* 0x000fe200078ec0ff */
[----:B------:R-:W-:-:S03]  /*8520*/  IMAD.SHL.U32 R205, R52, 0x40, RZ ;  /* 0x0000004034cd7824 */ /* 0x000fc600078e00ff */
[----:B------:R-:W-:Y:S01]  /*8530*/  LOP3.LUT R36, R5, 0x7e, R36, 0x78, !PT ;  /* 0x0000007e05247812 */ /* 0x000fe200078e7824 */
[----:B------:R-:W-:Y:S01]  /*8540*/  IMAD.WIDE R38, R205, 0x2, R38 ;  /* 0x00000002cd267825 */ /* 0x000fe200078e0226 */
[----:B------:R0:W-:Y:S02]  /*8550*/  STL [R1+0x6c], R205 ;  /* 0x00006ccd01007387 */ /* 0x0001e40000100800 */
[C---:B0-----:R-:W-:Y:S02]  /*8560*/  LOP3.LUT R205, R36.reuse, 0x20, RZ, 0x3c, !PT ;  /* 0x0000002024cd7812 */ /* 0x041fe400078e3cff */
[C---:B------:R-:W-:Y:S01]  /*8570*/  LOP3.LUT R203, R36.reuse, 0x40, RZ, 0x3c, !PT ;  /* 0x0000004024cb7812 */ /* 0x040fe200078e3cff */
[----:B--2---:R-:W-:Y:S04]  /*8580*/  STS.U16 [R36+UR6], R191 ;  /* 0x000000bf24007988 */ /* 0x004fe80008000406 */
[----:B---3--:R-:W-:Y:S04]  /*8590*/  STS.U16 [R36+UR6+0x400], R192 ;  /* 0x000400c024007988 */ /* 0x008fe80008000406 */
[----:B----4-:R-:W-:Y:S04]  /*85a0*/  STS.U16 [R36+UR6+0x800], R193 ;  /* 0x000800c124007988 */ /* 0x010fe80008000406 */
[----:B------:R-:W-:Y:S04]  /*85b0*/  STS.U16 [R36+UR6+0xc00], R194 ;  /* 0x000c00c224007988 */ /* 0x000fe80008000406 */
        /* <DEDUP_REMOVED lines=34> */
[----:B------:R0:W-:Y:S04]  /*87e0*/  STS.U16 [R203+UR6+0x1a00], R37 ;  /* 0x001a0025cb007988 */ /* 0x0001e80008000406 */
[----:B------:R-:W-:Y:S04]  /*87f0*/  STS.U16 [R203+UR6+0x1e00], R40 ;  /* 0x001e0028cb007988 */ /* 0x000fe80008000406 */
[----:B------:R-:W-:Y:S01]  /*8800*/  STS.U16 [R203+UR6+0x2200], R41 ;  /* 0x00220029cb007988 */ /* 0x000fe20008000406 */
[----:B0-----:R-:W-:-:S03]  /*8810*/  LOP3.LUT R37, R36, 0x60, RZ, 0x3c, !PT ;  /* 0x0000006024257812 */ /* 0x001fc600078e3cff */
[----:B------:R-:W-:Y:S04]  /*8820*/  STS.U16 [R203+UR6+0x2600], R42 ;  /* 0x0026002acb007988 */ /* 0x000fe80008000406 */
[----:B------:R-:W-:Y:S04]  /*8830*/  STS.U16 [R203+UR6+0x2a00], R43 ;  /* 0x002a002bcb007988 */ /* 0x000fe80008000406 */
[----:B------:R-:W-:Y:S04]  /*8840*/  STS.U16 [R203+UR6+0x2e00], R44 ;  /* 0x002e002ccb007988 */ /* 0x000fe80008000406 */
[----:B------:R-:W-:Y:S04]  /*8850*/  STS.U16 [R203+UR6+0x3200], R6 ;  /* 0x00320006cb007988 */ /* 0x000fe80008000406 */
[----:B------:R0:W-:Y:S04]  /*8860*/  STS.U16 [R203+UR6+0x3600], R7 ;  /* 0x00360007cb007988 */ /* 0x0001e80008000406 */
[----:B------:R-:W-:Y:S04]  /*8870*/  STS.U16 [R203+UR6+0x3a00], R8 ;  /* 0x003a0008cb007988 */ /* 0x000fe80008000406 */
[----:B------:R1:W-:Y:S04]  /*8880*/  STS.U16 [R203+UR6+0x3e00], R9 ;  /* 0x003e0009cb007988 */ /* 0x0003e80008000406 */
        /* <DEDUP_REMOVED lines=15> */
[----:B------:R2:W-:Y:S01]  /*8980*/  STS.U16 [R37+UR6+0x3f00], R25 ;  /* 0x003f001925007988 */ /* 0x0005e20008000406 */
[----:B------:R3:W-:Y:S06]  /*8990*/  MEMBAR.ALL.CTA ;  /* 0x0000000000007992 */ /* 0x0007ec0000008000 */
[----:B---3--:R-:W3:Y:S01]  /*89a0*/  FENCE.VIEW.ASYNC.S ;  /* 0x00000000000073c6 */ /* 0x008ee20000000000 */
[----:B------:R-:W-:Y:S01]  /*89b0*/  LOP3.LUT P0, RZ, R204, UR9, RZ, 0xfc, !PT ;  /* 0x00000009ccff7c12 */ /* 0x000fe2000f80fcff */
[----:B------:R-:W4:Y:S01]  /*89c0*/  LDCU UR9, c[0x0][0x3a0] ;  /* 0x00007400ff0977ac */ /* 0x000f220008000800 */
[----:B0-----:R-:W-:Y:S01]  /*89d0*/  SHF.R.S32.HI R7, RZ, 0x1f, R52 ;  /* 0x0000001fff077819 */ /* 0x001fe20000011434 */
[----:B------:R-:W-:-:S02]  /*89e0*/  IMAD.MOV.U32 R208, RZ, RZ, R216 ;  /* 0x000000ffffd07224 */ /* 0x000fc400078e00d8 */
[C---:B------:R-:W-:Y:S01]  /*89f0*/  IMAD R216, R52.reuse, 0xf, RZ ;  /* 0x0000000f34d87824 */ /* 0x040fe200078e02ff */
[----:B------:R-:W-:Y:S01]  /*8a00*/  SHF.L.U64.HI R6, R52, 0x1, R7 ;  /* 0x0000000134067819 */ /* 0x000fe20000010207 */
[----:B-1----:R-:W-:Y:S01]  /*8a10*/  IMAD.MOV.U32 R203, RZ, RZ, R212 ;  /* 0x000000ffffcb7224 */ /* 0x002fe200078e00d4 */
[----:B------:R-:W-:Y:S01]  /*8a20*/  IADD3 R4, P1, PT, R38, UR12, RZ ;  /* 0x0000000c26047c10 */ /* 0x000fe2000ff3e0ff */
[----:B----4-:R-:W-:Y:S01]  /*8a30*/  UIADD3 UR11, UPT, UPT, UR9, 0x3f, URZ ;  /* 0x0000003f090b7890 */ /* 0x010fe2000fffe0ff */
[----:B---3--:R-:W-:Y:S03]  /*8a40*/  BAR.SYNC.DEFER_BLOCKING 0x0 ;  /* 0x0000000000007b1d */ /* 0x008fe60000010000 */
[----:B------:R-:W-:-:S04]  /*8a50*/  USHF.R.S32.HI UR10, URZ, 0x1f, UR11 ;  /* 0x0000001fff0a7899 */ /* 0x000fc8000801140b */
[----:B------:R-:W-:Y:S02]  /*8a60*/  ULEA.HI UR10, UR10, UR11, URZ, 0x6 ;  /* 0x0000000b0a0a7291 */ /* 0x000fe4000f8f30ff */
[----:B------:R-:W-:Y:S01]  /*8a70*/  UIADD3 UR9, UPT, UPT, UR6, 0x4000, URZ ;  /* 0x0000400006097890 */ /* 0x000fe2000fffe0ff */
[----:B------:R0:W-:Y:S01]  /*8a80*/  STL [R1], R216 ;  /* 0x000000d801007387 */ /* 0x0001e20000100800 */
[----:B------:R-:W-:-:S03]  /*8a90*/  USHF.R.S32.HI UR10, URZ, 0x6, UR10 ;  /* 0x00000006ff0a7899 */ /* 0x000fc6000801140a */
[----:B------:R0:W-:Y:S01]  /*8aa0*/  STL [R1+0x68], R6 ;  /* 0x0000680601007387 */ /* 0x0001e20000100800 */
[----:B------:R-:W-:Y:S01]  /*8ab0*/  IADD3.X R5, PT, PT, R39, UR13, RZ, P1, !PT ;  /* 0x0000000d27057c10 */ /* 0x000fe20008ffe4ff */
[----:B------:R-:W-:Y:S01]  /*8ac0*/  USHF.R.U32.HI UR9, URZ, 0x4, UR9 ;  /* 0x00000004ff097899 */ /* 0x000fe20008011609 */
[----:B------:R-:W-:Y:S01]  /*8ad0*/  ISETP.LT.OR P1, PT, R203, 0x40, P0 ;  /* 0x00000040cb00780c */ /* 0x000fe20000721670 */
[----:B------:R-:W-:Y:S02]  /*8ae0*/  UISETP.LT.AND UP1, UPT, UR10, 0x1, UPT ;  /* 0x000000010a00788c */ /* 0x000fe4000bf21270 */
[----:B------:R-:W-:Y:S02]  /*8af0*/  USGXT.U32 UR9, UR9, 0xe ;  /* 0x0000000e0909789a */ /* 0x000fe40008000000 */
[----:B------:R-:W-:Y:S02]  /*8b00*/  USEL UR10, UR10, 0x1, !UP1 ;  /* 0x000000010a0a7887 */ /* 0x000fe4000c800000 */
[----:B------:R-:W-:Y:S01]  /*8b10*/  UIADD3 UR12, UP1, UPT, UR9, 0x2, URZ ;  /* 0x00000002090c7890 */ /* 0x000fe2000ff3e0ff */
[----:B------:R-:W-:-:S00]  /*8b20*/  MEMBAR.ALL.CTA ;  /* 0x0000000000007992 */ /* 0x000fc00000008000 */
[----:B------:R-:W-:Y:S06]  /*8b30*/  MEMBAR.ALL.GPU ;  /* 0x0000000000007992 */ /* 0x000fec000000a000 */
[----:B------:R-:W-:-:S00]  /*8b40*/  ERRBAR ;  /* 0x00000000000079ab */ /* 0x000fc00000000000 */
[----:B------:R-:W-:Y:S08]  /*8b50*/  CGAERRBAR ;  /* 0x00000000000075ab */ /* 0x000ff00000000000 */
[----:B------:R-:W-:Y:S01]  /*8b60*/  UCGABAR_ARV ;  /* 0x00000000000079c7 */ /* 0x000fe20008000000 */
[----:B------:R-:W-:Y:S01]  /*8b70*/  UIADD3 UR14, UPT, UPT, UR10, -0x1, URZ ;  /* 0xffffffff0a0e7890 */ /* 0x000fe2000fffe0ff */
[----:B------:R-:W-:Y:S01]  /*8b80*/  IMAD.MOV.U32 R205, RZ, RZ, R221 ;  /* 0x000000ffffcd7224 */ /* 0x000fe200078e00dd */
[----:B------:R-:W-:Y:S01]  /*8b90*/  UMOV UR5, URZ ;  /* 0x000000ff00057c82 */ /* 0x000fe20008000000 */
[----:B------:R-:W-:Y:S01]  /*8ba0*/  IMAD.MOV.U32 R207, RZ, RZ, R218 ;  /* 0x000000ffffcf7224 */ /* 0x000fe200078e00da */
[----:B------:R-:W-:Y:S01]  /*8bb0*/  UIADD3.X UR13, UPT, UPT, UR5, 0x40004040, URZ, UP1, !UPT ;  /* 0x40004040050d7890 */ /* 0x000fe20008ffe4ff */
[----:B------:R-:W-:-:S02]  /*8bc0*/  IMAD.MOV.U32 R210, RZ, RZ, R215 ;  /* 0x000000ffffd27224 */ /* 0x000fc400078e00d7 */
[C---:B------:R-:W-:Y:S02]  /*8bd0*/  IMAD.SHL.U32 R252, R52.reuse, 0x10, RZ ;  /* 0x0000001034fc7824 */ /* 0x040fe400078e00ff */
[C---:B------:R-:W-:Y:S02]  /*8be0*/  IMAD R251, R52.reuse, 0x11, RZ ;  /* 0x0000001134fb7824 */ /* 0x040fe400078e02ff */
[C---:B------:R-:W-:Y:S02]  /*8bf0*/  IMAD R250, R52.reuse, 0x12, RZ ;  /* 0x0000001234fa7824 */ /* 0x040fe400078e02ff */
[C---:B------:R-:W-:Y:S02]  /*8c00*/  IMAD R249, R52.reuse, 0x13, RZ ;  /* 0x0000001334f97824 */ /* 0x040fe400078e02ff */
[C---:B------:R-:W-:Y:S02]  /*8c10*/  IMAD R248, R52.reuse, 0x14, RZ ;  /* 0x0000001434f87824 */ /* 0x040fe400078e02ff */
[----:B------:R-:W-:-:S02]  /*8c20*/  IMAD R247, R52, 0x15, RZ ;  /* 0x0000001534f77824 */ /* 0x000fc400078e02ff */
[C---:B------:R-:W-:Y:S02]  /*8c30*/  IMAD R246, R52.reuse, 0x16, RZ ;  /* 0x0000001634f67824 */ /* 0x040fe400078e02ff */
        /* <DEDUP_REMOVED lines=9> */
[C---:B------:R-:W-:Y:S02]  /*8cd0*/  IMAD.SHL.U32 R236, R52.reuse, 0x20, RZ ;  /* 0x0000002034ec7824 */ /* 0x040fe400078e00ff */
        /* <DEDUP_REMOVED lines=11> */
[C---:B------:R-:W-:Y:S01]  /*8d90*/  IMAD R224, R52.reuse, 0x2c, RZ ;  /* 0x0000002c34e07824 */ /* 0x040fe200078e02ff */
[----:B------:R-:W-:Y:S01]  /*8da0*/  UMOV UR4, URZ ;  /* 0x000000ff00047c82 */ /* 0x000fe20008000000 */
[C---:B------:R-:W-:Y:S01]  /*8db0*/  IMAD R221, R52.reuse, 0x2d, RZ ;  /* 0x0000002d34dd7824 */ /* 0x040fe200078e02ff */
[----:B------:R-:W-:Y:S01]  /*8dc0*/  UISETP.NE.U32.AND UP1, UPT, UR14, URZ, UPT ;  /* 0x000000ff0e00728c */ /* 0x000fe2000bf25070 */
[----:B------:R-:W-:Y:S01]  /*8dd0*/  UCGABAR_WAIT ;  /* 0x0000000000007dc7 */ /* 0x000fe20008000000 */
[----:B------:R-:W-:Y:S01]  /*8de0*/  CCTL.IVALL ;  /* 0x00000000ff00798f */ /* 0x000fe20002000000 */
[----:B------:R-:W-:Y:S01]  /*8df0*/  UIADD3 UR19, UPT, UPT, UR18, 0x100, URZ ;  /* 0x0000010012137890 */ /* 0x000fe2000fffe0ff */
[----:B------:R-:W-:Y:S01]  /*8e00*/  IMAD.SHL.U32 R38, R53, 0x40, RZ ;  /* 0x0000004035267824 */ /* 0x000fe200078e00ff */
[----:B------:R-:W-:Y:S01]  /*8e10*/  SHF.R.S32.HI R198, RZ, 0x1f, R0 ;  /* 0x0000001fffc67819 */ /* 0x000fe20000011400 */
[C---:B------:R-:W-:Y:S01]  /*8e20*/  IMAD R218, R52.reuse, 0x2e, RZ ;  /* 0x0000002e34da7824 */ /* 0x040fe200078e02ff */
        /* <DEDUP_REMOVED lines=33> */
[----:B------:R-:W-:Y:S01]  /*9040*/  IMAD R51, R52, 0x3f, RZ ;  /* 0x0000003f34337824 */ /* 0x000fe200078e02ff */
[----:B------:R-:W-:-:S02]  /*9050*/  SHF.R.S32.HI R52, RZ, 0x1f, R248 ;  /* 0x0000001fff347819 */ /* 0x000fc400000114f8 */
[----:B------:R-:W-:Y:S02]  /*9060*/  SHF.R.S32.HI R35, RZ, 0x1f, R247 ;  /* 0x0000001fff237819 */ /* 0x000fe400000114f7 */
[----:B------:R-:W-:Y:S02]  /*9070*/  SHF.R.S32.HI R34, RZ, 0x1f, R246 ;  /* 0x0000001fff227819 */ /* 0x000fe400000114f6 */
[----:B------:R-:W-:Y:S02]  /*9080*/  SHF.R.S32.HI R33, RZ, 0x1f, R245 ;  /* 0x0000001fff217819 */ /* 0x000fe400000114f5 */
[----:B------:R-:W-:Y:S02]  /*9090*/  SHF.R.S32.HI R32, RZ, 0x1f, R244 ;  /* 0x0000001fff207819 */ /* 0x000fe400000114f4 */
[----:B------:R-:W-:Y:S02]  /*90a0*/  SHF.R.S32.HI R31, RZ, 0x1f, R243 ;  /* 0x0000001fff1f7819 */ /* 0x000fe400000114f3 */
[----:B------:R-:W-:-:S02]  /*90b0*/  SHF.R.S32.HI R30, RZ, 0x1f, R242 ;  /* 0x0000001fff1e7819 */ /* 0x000fc400000114f2 */
[----:B------:R-:W-:Y:S02]  /*90c0*/  SHF.R.S32.HI R29, RZ, 0x1f, R241 ;  /* 0x0000001fff1d7819 */ /* 0x000fe400000114f1 */
[----:B------:R-:W-:Y:S02]  /*90d0*/  SHF.R.S32.HI R28, RZ, 0x1f, R240 ;  /* 0x0000001fff1c7819 */ /* 0x000fe400000114f0 */
[----:B------:R-:W-:Y:S02]  /*90e0*/  SHF.R.S32.HI R27, RZ, 0x1f, R239 ;  /* 0x0000001fff1b7819 */ /* 0x000fe400000114ef */
[----:B------:R-:W-:Y:S02]  /*90f0*/  SHF.R.S32.HI R26, RZ, 0x1f, R238 ;  /* 0x0000001fff1a7819 */ /* 0x000fe400000114ee */
[----:B--2---:R-:W-:Y:S02]  /*9100*/  SHF.R.S32.HI R25, RZ, 0x1f, R237 ;  /* 0x0000001fff197819 */ /* 0x004fe400000114ed */
        /* <DEDUP_REMOVED lines=11> */
[----:B------:R-:W-:Y:S02]  /*91c0*/  SHF.R.S32.HI R13, RZ, 0x1f, R225 ;  /* 0x0000001fff0d7819 */ /* 0x000fe400000114e1 */
[----:B------:R-:W-:-:S02]  /*91d0*/  SHF.R.S32.HI R12, RZ, 0x1f, R224 ;  /* 0x0000001fff0c7819 */ /* 0x000fc400000114e0 */
[----:B------:R-:W-:Y:S01]  /*91e0*/  SHF.R.S32.HI R11, RZ, 0x1f, R221 ;  /* 0x0000001fff0b7819 */ /* 0x000fe200000114dd */
[----:B0-----:R-:W-:Y:S06]  /*91f0*/  @P1 BRA `(.L_x_13) ;  /* 0x0000000000681947 */ /* 0x001fec0003800000 */
[----:B------:R-:W-:Y:S01]  /*9200*/  USHF.R.U32.HI UR10, URZ, 0x4, UR6 ;  /* 0x00000004ff0a7899 */ /* 0x000fe20008011606 */
[----:B------:R-:W-:Y:S01]  /*9210*/  UMOV UR5, URZ ;  /* 0x000000ff00057c82 */ /* 0x000fe20008000000 */
[----:B------:R-:W-:Y:S02]  /*9220*/  UIADD3 UR15, UPT, UPT, UR18, 0x110, URZ ;  /* 0x00000110120f7890 */ /* 0x000fe4000fffe0ff */
[----:B------:R-:W-:Y:S02]  /*9230*/  USGXT.U32 UR10, UR10, 0xe ;  /* 0x0000000e0a0a789a */ /* 0x000fe40008000000 */
[----:B------:R-:W-:Y:S02]  /*9240*/  UIADD3 UR24, UPT, UPT, UR18, 0x118, URZ ;  /* 0x0000011812187890 */ /* 0x000fe4000fffe0ff */
[----:B------:R-:W-:Y:S01]  /*9250*/  UIADD3 UR26, UP2, UPT, UR10, 0x2, URZ ;  /* 0x000000020a1a7890 */ /* 0x000fe2000ff5e0ff */
[----:B------:R-:W-:Y:S01]  /*9260*/  UMOV UR28, 0x0 ;  /* 0x00000000001c7882 */ /* 0x000fe20000000000 */
[----:B------:R-:W-:-:S02]  /*9270*/  UMOV UR29, 0x10400010 ;  /* 0x10400010001d7882 */ /* 0x000fc40000000000 */
[----:B------:R-:W-:Y:S02]  /*9280*/  UIADD3.X UR27, UPT, UPT, UR5, 0x40004040, URZ, UP2, !UPT ;  /* 0x40004040051b7890 */ /* 0x000fe400097fe4ff */
[----:B------:R-:W-:Y:S02]  /*9290*/  UIADD3 UR5, UPT, UPT, UR18, 0x108, URZ ;  /* 0x0000010812057890 */ /* 0x000fe4000fffe0ff */
[----:B------:R-:W-:Y:S02]  /*92a0*/  UIADD3.64 UR20, UPT, UPT, UR26, 0x2, URZ ;  /* 0x000000021a147897 */ /* 0x000fe4000fffe0ff */
[----:B------:R-:W-:Y:S01]  /*92b0*/  UIADD3.64 UR22, UPT, UPT, UR26, 0x4, URZ ;  /* 0x000000041a167897 */ /* 0x000fe2000fffe0ff */
[----:B------:R-:W-:Y:S01]  /*92c0*/  UMOV UR11, 0x40004040 ;  /* 0x40004040000b7882 */ /* 0x000fe20000000000 */
[----:B------:R-:W-:Y:S01]  /*92d0*/  UMOV UR30, 0x0 ;  /* 0x00000000001e7882 */ /* 0x000fe20000000000 */
[----:B------:R-:W-:Y:S01]  /*92e0*/  UMOV UR31, 0x10400010 ;  /* 0x10400010001f7882 */ /* 0x000fe20000000000 */
[----:B------:R-:W-:Y:S01]  /*92f0*/  UMOV UR32, 0x0 ;  /* 0x0000000000207882 */ /* 0x000fe20000000000 */
[----:B------:R-:W-:Y:S01]  /*9300*/  UMOV UR33, 0x10400010 ;  /* 0x1040001000217882 */ /* 0x000fe20000000000 */
[----:B------:R0:W-:Y:S01]  /*9310*/  UTCHMMA.2CTA tmem[UR19], gdesc[UR10], tmem[UR18], tmem[UR28], idesc[UR29], !UPT ;  /* 0x00ff1c0a130079ea */ /* 0x0001e2000fa00012 */
[----:B------:R-:W-:Y:S01]  /*9320*/  UMOV UR34, 0x0 ;  /* 0x0000000000227882 */ /* 0x000fe20000000000 */
[----:B------:R-:W-:Y:S01]  /*9330*/  UMOV UR35, 0x10400010 ;  /* 0x1040001000237882 */ /* 0x000fe20000000000 */
[----:B------:R0:W-:Y:S01]  /*9340*/  UTCHMMA.2CTA tmem[UR5], gdesc[UR26], tmem[UR18], tmem[UR30], idesc[UR31], UPT ;  /* 0x00ff1e1a050079ea */ /* 0x0001e2000ba00012 */
[----:B------:R-:W-:Y:S01]  /*9350*/  UMOV UR25, 0x3 ;  /* 0x0000000300197882 */ /* 0x000fe20000000000 */
[----:B------:R0:W-:Y:S01]  /*9360*/  UTCHMMA.2CTA tmem[UR15], gdesc[UR20], tmem[UR18], tmem[UR32], idesc[UR33], UPT ;  /* 0x00ff20140f0079ea */ /* 0x0001e2000ba00012 */
[----:B------:R0:W-:Y:S01]  /*9370*/  UTCHMMA.2CTA tmem[UR24], gdesc[UR22], tmem[UR18], tmem[UR34], idesc[UR35], UPT ;  /* 0x00ff2216180079ea */ /* 0x0001e2000ba00012 */
[----:B------:R0:W-:Y:S01]  /*9380*/  UTCBAR.2CTA.MULTICAST [UR8], URZ, UR25 ;  /* 0x000000ff080073e9 */ /* 0x0001e20008200819 */
[----:B------:R-:W-:Y:S01]  /*9390*/  NOP ;  /* 0x0000000000007918 */ /* 0x000fe20000000000 */
.L_x_13:
        /* <DEDUP_REMOVED lines=17> */
[----:B------:R-:W-:Y:S01]  /*94b0*/  SHF.R.S32.HI R214, RZ, 0x1f, R51 ;  /* 0x0000001fffd67819 */ /* 0x000fe20000011433 */
[----:B------:R-:W-:Y:S06]  /*94c0*/  BRA.U !UP1, `(.L_x_14) ;  /* 0x0000003509e87547 */ /* 0x000fec000b800000 */
[----:B------:R1:W-:Y:S04]  /*94d0*/  STL [R1+0x80], R36 ;  /* 0x0000802401007387 */ /* 0x0003e80000100800 */
[----:B-1----:R-:W2:Y:S04]  /*94e0*/  LDL R36, [R1+0x40] ;  /* 0x0000400001247983 */ /* 0x002ea80000100800 */
[----:B------:R1:W-:Y:S04]  /*94f0*/  STL [R1+0x7c], R3 ;  /* 0x00007c0301007387 */ /* 0x0003e80000100800 */
[----:B-1----:R-:W3:Y:S04]  /*9500*/  LDL R3, [R1+0x3c] ;  /* 0x00003c0001037983 */ /* 0x002ee80000100800 */
[----:B------:R1:W-:Y:S04]  /*9510*/  STL [R1+0x78], R2 ;  /* 0x0000780201007387 */ /* 0x0003e80000100800 */
[----:B-1----:R-:W4:Y:S01]  /*9520*/  LDL R2, [R1+0x38] ;  /* 0x0000380001027983 */ /* 0x002f220000100800 */
[----:B------:R-:W-:Y:S01]  /*9530*/  SHF.L.U64.HI R198, R0, 0x1, R198 ;  /* 0x0000000100c67819 */ /* 0x000fe200000102c6 */
[----:B0-----:R-:W-:-:S02]  /*9540*/  UIADD3.64 UR20, UPT, UPT, UR12, 0x2, URZ ;  /* 0x000000020c147897 */ /* 0x001fc4000fffe0ff */
[----:B------:R-:W-:-:S03]  /*9550*/  UIADD3.64 UR22, UPT, UPT, UR12, 0x4, URZ ;  /* 0x000000040c167897 */ /* 0x000fc6000fffe0ff */
[----:B------:R-:W4:Y:S01]  /*9560*/  LDL R198, [R1+0x2c] ;  /* 0x00002c0001c67983 */ /* 0x000f220000100800 */
[----:B--2---:R-:W-:-:S03]  /*9570*/  SHF.L.U64.HI R197, R36, 0x1, R197 ;  /* 0x0000000124c57819 */ /* 0x004fc600000102c5 */
[----:B------:R0:W5:Y:S04]  /*9580*/  LDL.LU R36, [R1+0x80] ;  /* 0x0000800001247983 */ /* 0x0001680000300800 */
[----:B------:R1:W-:Y:S01]  /*9590*/  STL [R1+0x14], R197 ;  /* 0x000014c501007387 */ /* 0x0003e20000100800 */
[----:B---3--:R-:W-:-:S03]  /*95a0*/  SHF.L.U64.HI R196, R3, 0x1, R196 ;  /* 0x0000000103c47819 */ /* 0x008fc600000102c4 */
[----:B-1----:R-:W2:Y:S04]  /*95b0*/  LDL R197, [R1+0x30] ;  /* 0x0000300001c57983 */ /* 0x002ea80000100800 */
[----:B------:R0:W5:Y:S04]  /*95c0*/  LDL.LU R3, [R1+0x7c] ;  /* 0x00007c0001037983 */ /* 0x0001680000300800 */
[----:B------:R1:W-:Y:S01]  /*95d0*/  STL [R1+0x18], R196 ;  /* 0x000018c401007387 */ /* 0x0003e20000100800 */
[----:B----4-:R-:W-:-:S03]  /*95e0*/  SHF.L.U64.HI R195, R2, 0x1, R195 ;  /* 0x0000000102c37819 */ /* 0x010fc600000102c3 */
[----:B-1----:R-:W3:Y:S04]  /*95f0*/  LDL R196, [R1+0x34] ;  /* 0x0000340001c47983 */ /* 0x002ee80000100800 */
[----:B------:R0:W5:Y:S04]  /*9600*/  LDL.LU R2, [R1+0x78] ;  /* 0x0000780001027983 */ /* 0x0001680000300800 */
[----:B------:R1:W-:Y:S04]  /*9610*/  STL [R1+0x1c], R195 ;  /* 0x00001cc301007387 */ /* 0x0003e80000100800 */
[----:B-1----:R-:W4:Y:S01]  /*9620*/  LDL R195, [R1+0x10] ;  /* 0x0000100001c37983 */ /* 0x002f220000100800 */
[----:B------:R-:W-:Y:S01]  /*9630*/  UMOV UR15, 0x1 ;  /* 0x00000001000f7882 */ /* 0x000fe20000000000 */
[----:B------:R-:W-:Y:S01]  /*9640*/  UMOV UR5, URZ ;  /* 0x000000ff00057c82 */ /* 0x000fe20008000000 */
[----:B----4-:R-:W-:-:S02]  /*9650*/  SHF.L.U64.HI R195, R195, 0x1, R194 ;  /* 0x00000001c3c37819 */ /* 0x010fc400000102c2 */
[----:B---3--:R-:W-:Y:S02]  /*9660*/  SHF.L.U64.HI R194, R196, 0x1, R193 ;  /* 0x00000001c4c27819 */ /* 0x008fe400000102c1 */
[----:B--2---:R-:W-:Y:S01]  /*9670*/  SHF.L.U64.HI R193, R197, 0x1, R192 ;  /* 0x00000001c5c17819 */ /* 0x004fe200000102c0 */
[----:B------:R0:W-:Y:S01]  /*9680*/  STL [R1+0x20], R195 ;  /* 0x000020c301007387 */ /* 0x0001e20000100800 */
[----:B------:R-:W-:Y:S02]  /*9690*/  SHF.L.U64.HI R192, R198, 0x1, R191 ;  /* 0x00000001c6c07819 */ /* 0x000fe400000102bf */
[----:B------:R-:W-:Y:S01]  /*96a0*/  SHF.L.U64.HI R191, R223, 0x1, R190 ;  /* 0x00000001dfbf7819 */ /* 0x000fe200000102be */
[----:B------:R0:W-:Y:S01]  /*96b0*/  STL [R1+0x44], R194 ;  /* 0x000044c201007387 */ /* 0x0001e20000100800 */
[----:B------:R-:W-:Y:S02]  /*96c0*/  SHF.L.U64.HI R190, R222, 0x1, R189 ;  /* 0x00000001debe7819 */ /* 0x000fe400000102bd */
[----:B------:R-:W-:Y:S01]  /*96d0*/  SHF.L.U64.HI R189, R220, 0x1, R188 ;  /* 0x00000001dcbd7819 */ /* 0x000fe200000102bc */
[----:B------:R0:W-:Y:S01]  /*96e0*/  STL [R1+0x48], R193 ;  /* 0x000048c101007387 */ /* 0x0001e20000100800 */
[----:B------:R-:W-:-:S02]  /*96f0*/  SHF.L.U64.HI R188, R219, 0x1, R63 ;  /* 0x00000001dbbc7819 */ /* 0x000fc4000001023f */
[----:B------:R-:W-:Y:S01]  /*9700*/  SHF.L.U64.HI R63, R217, 0x1, R62 ;  /* 0x00000001d93f7819 */ /* 0x000fe2000001023e */
        /* <DEDUP_REMOVED lines=10> */
[----:B------:R-:W-:Y:S01]  /*97b0*/  SHF.L.U64.HI R52, R247, 0x1, R35 ;  /* 0x00000001f7347819 */ /* 0x000fe20000010223 */
[----:B------:R-:W-:Y:S01]  /*97c0*/  IMAD.MOV.U32 R52, RZ, RZ, R4 ;  /* 0x000000ffff347224 */ /* 0x000fe200078e0004 */
[----:B------:R-:W-:Y:S01]  /*97d0*/  SHF.L.U64.HI R35, R246, 0x1, R34 ;  /* 0x00000001f6237819 */ /* 0x000fe20000010222 */
[----:B------:R0:W-:Y:S01]  /*97e0*/  STL [R1+0x5c], R188 ;  /* 0x00005cbc01007387 */ /* 0x0001e20000100800 */
[----:B------:R-:W-:Y:S01]  /*97f0*/  SHF.L.U64.HI R34, R245, 0x1, R33 ;  /* 0x00000001f5227819 */ /* 0x000fe20000010221 */
[----:B------:R-:W-:Y:S01]  /*9800*/  IMAD.MOV.U32 R53, RZ, RZ, R5 ;  /* 0x000000ffff357224 */ /* 0x000fe200078e0005 */
[----:B------:R-:W-:Y:S01]  /*9810*/  SHF.L.U64.HI R33, R244, 0x1, R32 ;  /* 0x00000001f4217819 */ /* 0x000fe20000010220 */
[----:B------:R0:W-:Y:S01]  /*9820*/  STL [R1+0x60], R63 ;  /* 0x0000603f01007387 */ /* 0x0001e20000100800 */
[----:B------:R-:W-:-:S02]  /*9830*/  SHF.L.U64.HI R32, R243, 0x1, R31 ;  /* 0x00000001f3207819 */ /* 0x000fc4000001021f */
[----:B------:R-:W-:Y:S01]  /*9840*/  SHF.L.U64.HI R31, R242, 0x1, R30 ;  /* 0x00000001f21f7819 */ /* 0x000fe2000001021e */
[----:B------:R0:W-:Y:S01]  /*9850*/  STL [R1+0x64], R62 ;  /* 0x0000643e01007387 */ /* 0x0001e20000100800 */
[----:B------:R-:W-:Y:S02]  /*9860*/  SHF.L.U64.HI R30, R241, 0x1, R29 ;  /* 0x00000001f11e7819 */ /* 0x000fe4000001021d */
[----:B------:R-:W-:Y:S02]  /*9870*/  SHF.L.U64.HI R29, R240, 0x1, R28 ;  /* 0x00000001f01d7819 */ /* 0x000fe4000001021c */
[----:B------:R-:W-:Y:S02]  /*9880*/  SHF.L.U64.HI R28, R239, 0x1, R27 ;  /* 0x00000001ef1c7819 */ /* 0x000fe4000001021b */
[----:B------:R-:W-:Y:S02]  /*9890*/  SHF.L.U64.HI R27, R238, 0x1, R26 ;  /* 0x00000001ee1b7819 */ /* 0x000fe4000001021a */
[----:B------:R-:W-:-:S02]  /*98a0*/  SHF.L.U64.HI R26, R237, 0x1, R25 ;  /* 0x00000001ed1a7819 */ /* 0x000fc40000010219 */
[----:B------:R-:W-:Y:S02]  /*98b0*/  SHF.L.U64.HI R25, R236, 0x1, R24 ;  /* 0x00000001ec197819 */ /* 0x000fe40000010218 */
        /* <DEDUP_REMOVED lines=30> */
[----:B0-----:R-:W-:-:S07]  /*9aa0*/  SHF.L.U64.HI R6, R51, 0x1, R214 ;  /* 0x0000000133067819 */ /* 0x001fce00000102d6 */
.L_x_17:
[----:B------:R-:W2:Y:S01]  /*9ab0*/  LDL R9, [R1+0x68] ;  /* 0x0000680001097983 */ /* 0x000ea20000100800 */
[C---:B-----5:R-:W-:Y:S02]  /*9ac0*/  ISETP.GT.AND P5, PT, R3.reuse, 0x1, PT ;  /* 0x000000010300780c */ /* 0x060fe40003fa4270 */
[----:B------:R-:W-:Y:S02]  /*9ad0*/  IADD3 R8, P1, PT, R0, R52, RZ ;  /* 0x0000003400087210 */ /* 0x000fe40007f3e0ff */
[----:B------:R-:W-:Y:S02]  /*9ae0*/  PRMT R4, RZ, 0x7610, R4 ;  /* 0x00007610ff047816 */ /* 0x000fe40000000004 */
[----:B------:R-:W-:Y:S01]  /*9af0*/  ISETP.GT.AND P3, PT, R3, 0x2, PT ;  /* 0x000000020300780c */ /* 0x000fe20003f64270 */
[----:B--2---:R-:W-:-:S06]  /*9b00*/  IMAD.X R9, R53, 0x1, R9, P1 ;  /* 0x0000000135097824 */ /* 0x004fcc00008e0609 */
[----:B------:R0:W5:Y:S04]  /*9b10*/  @P5 LDG.E.U16 R4, desc[UR16][R8.64] ;  /* 0x0000001008045981 */ /* 0x000168000c1e1500 */
[----:B------:R-:W0:Y:S01]  /*9b20*/  LDL R9, [R1+0x40] ;  /* 0x0000400001097983 */ /* 0x000e220000100800 */
[----:B------:R-:W-:Y:S02]  /*9b30*/  SHF.R.S32.HI R7, RZ, 0x1f, R0 ;  /* 0x0000001fff077819 */ /* 0x000fe40000011400 */
[C---:B------:R-:W-:Y:S02]  /*9b40*/  LEA R6, P4, R0.reuse, R52, 0x1 ;  /* 0x0000003400067211 */ /* 0x040fe400078808ff */
[----:B------:R-:W-:Y:S02]  /*9b50*/  SHF.L.U64.HI R7, R0, 0x1, R7 ;  /* 0x0000000100077819 */ /* 0x000fe40000010207 */
[----:B------:R-:W-:-:S03]  /*9b60*/  PRMT R5, RZ, 0x7610, R5 ;  /* 0x00007610ff057816 */ /* 0x000fc60000000005 */
[----:B------:R-:W-:Y:S01]  /*9b70*/  IMAD.X R7, R53, 0x1, R7, P4 ;  /* 0x0000000135077824 */ /* 0x000fe200020e0607 */
[----:B------:R-:W-:-:S04]  /*9b80*/  ISETP.GT.AND P1, PT, R3, 0x3, PT ;  /* 0x000000030300780c */ /* 0x000fc80003f24270 */
[----:B------:R1:W2:Y:S01]  /*9b90*/  @P3 LDG.E.U16 R5, desc[UR16][R6.64] ;  /* 0x0000001006053981 */ /* 0x0002a2000c1e1500 */
[----:B------:R-:W-:-:S03]  /*9ba0*/  PRMT R204, RZ, 0x7610, R204 ;  /* 0x00007610ffcc7816 */ /* 0x000fc600000000cc */
[----:B------:R-:W1:Y:S01]  /*9bb0*/  LDL R7, [R1+0x3c] ;  /* 0x00003c0001077983 */ /* 0x000e620000100800 */
[----:B0-----:R-:W-:-:S03]  /*9bc0*/  LEA R8, P6, R9, R52, 0x1 ;  /* 0x0000003409087211 */ /* 0x001fc600078c08ff */
[----:B------:R-:W3:Y:S02]  /*9bd0*/  LDL R9, [R1+0x14] ;  /* 0x0000140001097983 */ /* 0x000ee40000100800 */
[----:B---3--:R-:W-:-:S05]  /*9be0*/  IMAD.X R9, R53, 0x1, R9, P6 ;  /* 0x0000000135097824 */ /* 0x008fca00030e0609 */
[----:B------:R0:W2:Y:S04]  /*9bf0*/  @P1 LDG.E.U16 R204, desc[UR16][R8.64] ;  /* 0x0000001008cc1981 */ /* 0x0000a8000c1e1500 */
[----:B------:R-:W0:Y:S01]  /*9c00*/  LDL R9, [R1+0x38] ;  /* 0x0000380001097983 */ /* 0x000e220000100800 */
[----:B-1----:R-:W-:-:S03]  /*9c10*/  LEA R6, P5, R7, R52, 0x1 ;  /* 0x0000003407067211 */ /* 0x002fc600078a08ff */
[----:B------:R-:W3:Y:S01]  /*9c20*/  LDL R7, [R1+0x18] ;  /* 0x0000180001077983 */ /* 0x000ee20000100800 */
[----:B------:R-:W-:Y:S02]  /*9c30*/  ISETP.GT.AND P4, PT, R3, 0x4, PT ;  /* 0x000000040300780c */ /* 0x000fe40003f84270 */
[----:B------:R-:W-:Y:S02]  /*9c40*/  PRMT R202, RZ, 0x7610, R202 ;  /* 0x00007610ffca7816 */ /* 0x000fe400000000ca */
[----:B0-----:R-:W-:Y:S02]  /*9c50*/  LEA R8, P6, R9, R52, 0x1 ;  /* 0x0000003409087211 */ /* 0x001fe400078c08ff */
[----:B------:R-:W4:Y:S01]  /*9c60*/  LDL R9, [R1+0x1c] ;  /* 0x00001c0001097983 */ /* 0x000f220000100800 */
[----:B---3--:R-:W-:Y:S01]  /*9c70*/  IMAD.X R7, R53, 0x1, R7, P5 ;  /* 0x0000000135077824 */ /* 0x008fe200028e0607 */
[----:B------:R-:W-:-:S05]  /*9c80*/  ISETP.GT.AND P3, PT, R3, 0x5, PT ;  /* 0x000000050300780c */ /* 0x000fca0003f64270 */
[----:B------:R0:W3:Y:S01]  /*9c90*/  @P4 LDG.E.U16 R202, desc[UR16][R6.64] ;  /* 0x0000001006ca4981 */ /* 0x0000e2000c1e1500 */
[----:B------:R-:W-:-:S03]  /*9ca0*/  PRMT R203, RZ, 0x7610, R203 ;  /* 0x00007610ffcb7816 */ /* 0x000fc600000000cb */
[----:B------:R-:W0:Y:S01]  /*9cb0*/  LDL R7, [R1+0x10] ;  /* 0x0000100001077983 */ /* 0x000e220000100800 */
[----:B----4-:R-:W-:-:S05]  /*9cc0*/  IMAD.X R9, R53, 0x1, R9, P6 ;  /* 0x0000000135097824 */ /* 0x010fca00030e0609 */
[----:B------:R1:W3:Y:S04]  /*9cd0*/  @P3 LDG.E.U16 R203, desc[UR16][R8.64] ;  /* 0x0000001008cb3981 */ /* 0x0002e8000c1e1500 */
[----:B------:R-:W1:Y:S01]  /*9ce0*/  LDL R9, [R1+0x34] ;  /* 0x0000340001097983 */ /* 0x000e620000100800 */
[----:B0-----:R-:W-:-:S03]  /*9cf0*/  LEA R6, P5, R7, R52, 0x1 ;  /* 0x0000003407067211 */ /* 0x001fc600078a08ff */
[----:B------:R-:W4:Y:S01]  /*9d00*/  LDL R7, [R1+0x20] ;  /* 0x0000200001077983 */ /* 0x000f220000100800 */
[----:B------:R-:W-:Y:S02]  /*9d10*/  ISETP.GT.AND P1, PT, R3, 0x6, PT ;  /* 0x000000060300780c */ /* 0x000fe40003f24270 */
[----:B------:R-:W-:Y:S02]  /*9d20*/  PRMT R201, RZ, 0x7610, R201 ;  /* 0x00007610ffc97816 */ /* 0x000fe400000000c9 */
[----:B-1----:R-:W-:Y:S02]  /*9d30*/  LEA R8, P6, R9, R52, 0x1 ;  /* 0x0000003409087211 */ /* 0x002fe400078c08ff */
[----:B------:R-:W2:Y:S01]  /*9d40*/  LDL R9, [R1+0x44] ;  /* 0x0000440001097983 */ /* 0x000ea20000100800 */
[----:B----4-:R-:W-:Y:S01]  /*9d50*/  IMAD.X R7, R53, 0x1, R7, P5 ;  /* 0x0000000135077824 */ /* 0x010fe200028e0607 */
[----:B------:R-:W-:-:S05]  /*9d60*/  ISETP.GT.AND P4, PT, R3, 0x7, PT ;  /* 0x000000070300780c */ /* 0x000fca0003f84270 */
[----:B------:R0:W5:Y:S01]  /*9d70*/  @P1 LDG.E.U16 R201, desc[UR16][R6.64] ;  /* 0x0000001006c91981 */ /* 0x000162000c1e1500 */
[----:B------:R-:W-:-:S03]  /*9d80*/  PRMT R200, RZ, 0x7610, R200 ;  /* 0x00007610ffc87816 */ /* 0x000fc600000000c8 */
[----:B------:R-:W0:Y:S01]  /*9d90*/  LDL R7, [R1+0x30] ;  /* 0x0000300001077983 */ /* 0x000e220000100800 */
[----:B--2---:R-:W-:-:S05]  /*9da0*/  IMAD.X R9, R53, 0x1, R9, P6 ;  /* 0x0000000135097824 */ /* 0x004fca00030e0609 */
[----:B------:R1:W5:Y:S04]  /*9db0*/  @P4 LDG.E.U16 R200, desc[UR16][R8.64] ;  /* 0x0000001008c84981 */ /* 0x000368000c1e1500 */
[----:B------:R-:W1:Y:S01]  /*9dc0*/  LDL R9, [R1+0x2c] ;  /* 0x00002c0001097983 */ /* 0x000e620000100800 */
[----:B0-----:R-:W-:-:S03]  /*9dd0*/  LEA R6, P5, R7, R52, 0x1 ;  /* 0x0000003407067211 */ /* 0x001fc600078a08ff */
[----:B------:R-:W2:Y:S01]  /*9de0*/  LDL R7, [R1+0x48] ;  /* 0x0000480001077983 */ /* 0x000ea20000100800 */
[----:B------:R-:W-:Y:S02]  /*9df0*/  ISETP.GT.AND P3, PT, R3, 0x8, PT ;  /* 0x000000080300780c */ /* 0x000fe40003f64270 */
[----:B------:R-:W-:Y:S02]  /*9e00*/  PRMT R198, RZ, 0x7610, R198 ;  /* 0x00007610ffc67816 */ /* 0x000fe400000000c6 */
[----:B-1----:R-:W-:Y:S02]  /*9e10*/  LEA R8, P6, R9, R52, 0x1 ;  /* 0x0000003409087211 */ /* 0x002fe400078c08ff */
[----:B------:R-:W4:Y:S01]  /*9e20*/  LDL R9, [R1+0x4c] ;  /* 0x00004c0001097983 */ /* 0x000f220000100800 */
[----:B--2---:R-:W-:Y:S01]  /*9e30*/  IMAD.X R7, R53, 0x1, R7, P5 ;  /* 0x0000000135077824 */ /* 0x004fe200028e0607 */
[----:B------:R-:W-:-:S05]  /*9e40*/  ISETP.GT.AND P1, PT, R3, 0x9, PT ;  /* 0x000000090300780c */ /* 0x000fca0003f24270 */
[----:B------:R0:W5:Y:S01]  /*9e50*/  @P3 LDG.E.U16 R198, desc[UR16][R6.64] ;  /* 0x0000001006c63981 */ /* 0x000162000c1e1500 */
[----:B------:R-:W-:-:S03]  /*9e60*/  PRMT R199, RZ, 0x7610, R199 ;  /* 0x00007610ffc77816 */ /* 0x000fc600000000c7 */
[----:B------:R-:W0:Y:S01]  /*9e70*/  LDL R7, [R1+0xc] ;  /* 0x00000c0001077983 */ /* 0x000e220000100800 */
[----:B----4-:R-:W-:-:S05]  /*9e80*/  IMAD.X R9, R53, 0x1, R9, P6 ;  /* 0x0000000135097824 */ /* 0x010fca00030e0609 */
        /* <DEDUP_REMOVED lines=29> */
[----:B------:R-:W1:Y:S01]  /*a060*/  LDL R9, [R1] ;  /* 0x0000000001097983 */ /* 0x000e620000100800 */
[----:B0-----:R-:W-:-:S03]  /*a070*/  LEA R6, P5, R7, R52, 0x1 ;  /* 0x0000003407067211 */ /* 0x001fc600078a08ff */
[----:B------:R-:W2:Y:S01]  /*a080*/  LDL R7, [R1+0x60] ;  /* 0x0000600001077983 */ /* 0x000ea20000100800 */
[----:B------:R-:W-:Y:S02]  /*a090*/  ISETP.GT.AND P3, PT, R3, 0xe, PT ;  /* 0x0000000e0300780c */ /* 0x000fe40003f64270 */
[----:B------:R-:W-:Y:S02]  /*a0a0*/  PRMT R11, RZ, 0x7610, R11 ;  /* 0x00007610ff0b7816 */ /* 0x000fe4000000000b */
[----:B-1----:R-:W-:Y:S02]  /*a0b0*/  LEA R8, P6, R9, R52, 0x1 ;  /* 0x0000003409087211 */ /* 0x002fe400078c08ff */
[----:B------:R-:W4:Y:S01]  /*a0c0*/  LDL R9, [R1+0x64] ;  /* 0x0000640001097983 */ /* 0x000f220000100800 */
[----:B--2---:R-:W-:Y:S01]  /*a0d0*/  IMAD.X R7, R53, 0x1, R7, P5 ;  /* 0x0000000135077824 */ /* 0x004fe200028e0607 */
[C---:B------:R-:W-:Y:S02]  /*a0e0*/  ISETP.GT.AND P1, PT, R3.reuse, 0xf, PT ;  /* 0x0000000f0300780c */ /* 0x040fe40003f24270 */
[----:B------:R-:W-:-:S03]  /*a0f0*/  ISETP.GT.AND P4, PT, R3, 0x10, PT ;  /* 0x000000100300780c */ /* 0x000fc60003f84270 */
[----:B------:R0:W5:Y:S01]  /*a100*/  @P3 LDG.E.U16 R11, desc[UR16][R6.64] ;  /* 0x00000010060b3981 */ /* 0x000162000c1e1500 */
[----:B------:R-:W-:Y:S02]  /*a110*/  PRMT R194, RZ, 0x7610, R194 ;  /* 0x00007610ffc27816 */ /* 0x000fe400000000c2 */
[----:B0-----:R-:W-:Y:S02]  /*a120*/  SHF.R.S32.HI R7, RZ, 0x1f, R252 ;  /* 0x0000001fff077819 */ /* 0x001fe400000114fc */
[C---:B------:R-:W-:Y:S02]  /*a130*/  LEA R6, P5, R252.reuse, R52, 0x1 ;  /* 0x00000034fc067211 */ /* 0x040fe400078a08ff */
[----:B------:R-:W-:Y:S02]  /*a140*/  SHF.L.U64.HI R7, R252, 0x1, R7 ;  /* 0x00000001fc077819 */ /* 0x000fe40000010207 */
[----:B------:R-:W-:-:S03]  /*a150*/  PRMT R193, RZ, 0x7610, R193 ;  /* 0x00007610ffc17816 */ /* 0x000fc600000000c1 */
[----:B------:R-:W-:Y:S01]  /*a160*/  IMAD.X R7, R53, 0x1, R7, P5 ;  /* 0x0000000135077824 */ /* 0x000fe200028e0607 */
[----:B------:R-:W-:-:S04]  /*a170*/  ISETP.GT.AND P3, PT, R3, 0x11, PT ;  /* 0x000000110300780c */ /* 0x000fc80003f64270 */
[----:B------:R0:W5:Y:S01]  /*a180*/  @P4 LDG.E.U16 R193, desc[UR16][R6.64] ;  /* 0x0000001006c14981 */ /* 0x000162000c1e1500 */
[----:B------:R-:W-:Y:S02]  /*a190*/  PRMT R12, RZ, 0x7610, R12 ;  /* 0x00007610ff0c7816 */ /* 0x000fe4000000000c */
[----:B0-----:R-:W-:Y:S02]  /*a1a0*/  SHF.R.S32.HI R7, RZ, 0x1f, R250 ;  /* 0x0000001fff077819 */ /* 0x001fe400000114fa */
[C---:B------:R-:W-:Y:S02]  /*a1b0*/  LEA R6, P5, R250.reuse, R52, 0x1 ;  /* 0x00000034fa067211 */ /* 0x040fe400078a08ff */
[----:B------:R-:W-:Y:S02]  /*a1c0*/  SHF.L.U64.HI R7, R250, 0x1, R7 ;  /* 0x00000001fa077819 */ /* 0x000fe40000010207 */
[----:B------:R-:W-:-:S03]  /*a1d0*/  PRMT R192, RZ, 0x7610, R192 ;  /* 0x00007610ffc07816 */ /* 0x000fc600000000c0 */
[----:B------:R-:W-:Y:S01]  /*a1e0*/  IMAD.X R7, R53, 0x1, R7, P5 ;  /* 0x0000000135077824 */ /* 0x000fe200028e0607 */
[----:B------:R-:W-:Y:S02]  /*a1f0*/  ISETP.GT.AND P4, PT, R3, 0x13, PT ;  /* 0x000000130300780c */ /* 0x000fe40003f84270 */
[----:B------:R-:W-:Y:S02]  /*a200*/  PRMT R13, RZ, 0x7610, R13 ;  /* 0x00007610ff0d7816 */ /* 0x000fe4000000000d */
[----:B------:R-:W-:Y:S02]  /*a210*/  PRMT R14, RZ, 0x7610, R14 ;  /* 0x00007610ff0e7816 */ /* 0x000fe4000000000e */
[----:B------:R-:W-:Y:S02]  /*a220*/  PRMT R191, RZ, 0x7610, R191 ;  /* 0x00007610ffbf7816 */ /* 0x000fe400000000bf */
[----:B------:R-:W-:Y:S02]  /*a230*/  PRMT R15, RZ, 0x7610, R15 ;  /* 0x00007610ff0f7816 */ /* 0x000fe4000000000f */
[----:B------:R-:W-:-:S02]  /*a240*/  PRMT R190, RZ, 0x7610, R190 ;  /* 0x00007610ffbe7816 */ /* 0x000fc400000000be */
[----:B------:R-:W-:Y:S02]  /*a250*/  PRMT R16, RZ, 0x7610, R16 ;  /* 0x00007610ff107816 */ /* 0x000fe40000000010 */
        /* <DEDUP_REMOVED lines=17> */
[----:B------:R-:W-:Y:S01]  /*a370*/  PRMT R25, RZ, 0x7610, R25 ;  /* 0x00007610ff197816 */ /* 0x000fe20000000019 */
[----:B----4-:R-:W-:-:S05]  /*a380*/  IMAD.X R9, R53, 0x1, R9, P6 ;  /* 0x0000000135097824 */ /* 0x010fca00030e0609 */
[----:B------:R0:W5:Y:S01]  /*a390*/  @P1 LDG.E.U16 R194, desc[UR16][R8.64] ;  /* 0x0000001008c21981 */ /* 0x000162000c1e1500 */
[----:B------:R-:W-:Y:S02]  /*a3a0*/  ISETP.GT.AND P1, PT, R3, 0x12, PT ;  /* 0x000000120300780c */ /* 0x000fe40003f24270 */
[----:B0-----:R-:W-:Y:S02]  /*a3b0*/  SHF.R.S32.HI R9, RZ, 0x1f, R251 ;  /* 0x0000001fff097819 */ /* 0x001fe400000114fb */
[C---:B------:R-:W-:Y:S02]  /*a3c0*/  LEA R8, P6, R251.reuse, R52, 0x1 ;  /* 0x00000034fb087211 */ /* 0x040fe400078c08ff */
[----:B------:R-:W-:-:S07]  /*a3d0*/  SHF.L.U64.HI R9, R251, 0x1, R9 ;  /* 0x00000001fb097819 */ /* 0x000fce0000010209 */
[----:B------:R0:W5:Y:S01]  /*a3e0*/  @P1 LDG.E.U16 R192, desc[UR16][R6.64] ;  /* 0x0000001006c01981 */ /* 0x000162000c1e1500 */
[----:B------:R-:W-:-:S05]  /*a3f0*/  IMAD.X R9, R53, 0x1, R9, P6 ;  /* 0x0000000135097824 */ /* 0x000fca00030e0609 */
[----:B------:R1:W5:Y:S01]  /*a400*/  @P3 LDG.E.U16 R12, desc[UR16][R8.64] ;  /* 0x00000010080c3981 */ /* 0x000362000c1e1500 */
[----:B0-----:R-:W-:Y:S02]  /*a410*/  SHF.R.S32.HI R7, RZ, 0x1f, R248 ;  /* 0x0000001fff077819 */ /* 0x001fe400000114f8 */
[----:B------:R-:W-:Y:S02]  /*a420*/  ISETP.GT.AND P3, PT, R3, 0x14, PT ;  /* 0x000000140300780c */ /* 0x000fe40003f64270 */
[----:B-1----:R-:W-:Y:S02]  /*a430*/  SHF.R.S32.HI R9, RZ, 0x1f, R249 ;  /* 0x0000001fff097819 */ /* 0x002fe400000114f9 */
[CC--:B------:R-:W-:Y:S02]  /*a440*/  LEA R8, P6, R249.reuse, R52.reuse, 0x1 ;  /* 0x00000034f9087211 */ /* 0x0c0fe400078c08ff */
[----:B------:R-:W-:Y:S02]  /*a450*/  SHF.L.U64.HI R9, R249, 0x1, R9 ;  /* 0x00000001f9097819 */ /* 0x000fe40000010209 */
[----:B------:R-:W-:-:S02]  /*a460*/  LEA R6, P5, R248, R52, 0x1 ;  /* 0x00000034f8067211 */ /* 0x000fc400078a08ff */
[----:B------:R-:W-:Y:S01]  /*a470*/  SHF.L.U64.HI R7, R248, 0x1, R7 ;  /* 0x00000001f8077819 */ /* 0x000fe20000010207 */
[----:B------:R-:W-:Y:S01]  /*a480*/  IMAD.X R9, R53, 0x1, R9, P6 ;  /* 0x0000000135097824 */ /* 0x000fe200030e0609 */
[----:B------:R-:W-:-:S03]  /*a490*/  ISETP.GT.AND P1, PT, R3, 0x15, PT ;  /* 0x000000150300780c */ /* 0x000fc60003f24270 */
[----:B------:R-:W-:Y:S01]  /*a4a0*/  IMAD.X R7, R53, 0x1, R7, P5 ;  /* 0x0000000135077824 */ /* 0x000fe200028e0607 */
[----:B------:R0:W5:Y:S01]  /*a4b0*/  @P4 LDG.E.U16 R13, desc[UR16][R8.64] ;  /* 0x00000010080d4981 */ /* 0x000162000c1e1500 */
[----:B------:R-:W-:-:S03]  /*a4c0*/  ISETP.GT.AND P4, PT, R3, 0x16, PT ;  /* 0x000000160300780c */ /* 0x000fc60003f84270 */
[----:B------:R1:W5:Y:S01]  /*a4d0*/  @P3 LDG.E.U16 R14, desc[UR16][R6.64] ;  /* 0x00000010060e3981 */ /* 0x000362000c1e1500 */
[----:B0-----:R-:W-:Y:S02]  /*a4e0*/  SHF.R.S32.HI R9, RZ, 0x1f, R247 ;  /* 0x0000001fff097819 */ /* 0x001fe400000114f7 */
[CC--:B------:R-:W-:Y:S02]  /*a4f0*/  LEA R8, P6, R247.reuse, R52.reuse, 0x1 ;  /* 0x00000034f7087211 */ /* 0x0c0fe400078c08ff */
[----:B------:R-:W-:Y:S02]  /*a500*/  SHF.L.U64.HI R9, R247, 0x1, R9 ;  /* 0x00000001f7097819 */ /* 0x000fe40000010209 */
[----:B-1----:R-:W-:Y:S02]  /*a510*/  SHF.R.S32.HI R7, RZ, 0x1f, R246 ;  /* 0x0000001fff077819 */ /* 0x002fe400000114f6 */
[C---:B------:R-:W-:Y:S01]  /*a520*/  LEA R6, P5, R246.reuse, R52, 0x1 ;  /* 0x00000034f6067211 */ /* 0x040fe200078a08ff */
[----:B------:R-:W-:Y:S01]  /*a530*/  IMAD.X R9, R53, 0x1, R9, P6 ;  /* 0x0000000135097824 */ /* 0x000fe200030e0609 */
[----:B------:R-:W-:-:S02]  /*a540*/  SHF.L.U64.HI R7, R246, 0x1, R7 ;  /* 0x00000001f6077819 */ /* 0x000fc40000010207 */
[----:B------:R-:W-:Y:S02]  /*a550*/  ISETP.GT.AND P3, PT, R3, 0x17, PT ;  /* 0x000000170300780c */ /* 0x000fe40003f64270 */
[----:B------:R0:W5:Y:S01]  /*a560*/  @P1 LDG.E.U16 R191, desc[UR16][R8.64] ;  /* 0x0000001008bf1981 */ /* 0x000162000c1e1500 */
[----:B------:R-:W-:Y:S01]  /*a570*/  IMAD.X R7, R53, 0x1, R7, P5 ;  /* 0x0000000135077824 */ /* 0x000fe200028e0607 */
[----:B------:R-:W-:-:S04]  /*a580*/  ISETP.GT.AND P1, PT, R3, 0x18, PT ;  /* 0x000000180300780c */ /* 0x000fc80003f24270 */
        /* <DEDUP_REMOVED lines=128> */
[----:B------:R-:W-:Y:S02]  /*ad90*/  PRMT R34, RZ, 0x7610, R34 ;  /* 0x00007610ff227816 */ /* 0x000fe40000000022 */
[----:B------:R-:W-:Y:S01]  /*ada0*/  PRMT R33, RZ, 0x7610, R33 ;  /* 0x00007610ff217816 */ /* 0x000fe20000000021 */
[----:B------:R-:W-:Y:S01]  /*adb0*/  IMAD.X R7, R53, 0x1, R7, P5 ;  /* 0x0000000135077824 */ /* 0x000fe200028e0607 */
[C---:B------:R-:W-:Y:S02]  /*adc0*/  ISETP.GT.AND P1, PT, R3.reuse, 0x2d, PT ;  /* 0x0000002d0300780c */ /* 0x040fe40003f24270 */
        /* <DEDUP_REMOVED lines=35> */
[----:B------:R-:W-:Y:S01]  /*b000*/  PRMT R31, RZ, 0x7610, R31 ;  /* 0x00007610ff1f7816 */ /* 0x000fe2000000001f */
[----:B------:R-:W-:Y:S01]  /*b010*/  IMAD.X R9, R53, 0x1, R9, P3 ;  /* 0x0000000135097824 */ /* 0x000fe200018e0609 */
[----:B------:R-:W-:-:S02]  /*b020*/  LEA R6, P1, R206, R52, 0x1 ;  /* 0x00000034ce067211 */ /* 0x000fc400078208ff */
[----:B------:R-:W-:Y:S02]  /*b030*/  SHF.L.U64.HI R7, R206, 0x1, R7 ;  /* 0x00000001ce077819 */ /* 0x000fe40000010207 */
[----:B------:R-:W-:Y:S01]  /*b040*/  PRMT R29, RZ, 0x7610, R29 ;  /* 0x00007610ff1d7816 */ /* 0x000fe2000000001d */
[----:B------:R0:W5:Y:S02]  /*b050*/  @P4 LDG.E.U16 R31, desc[UR16][R8.64] ;  /* 0x00000010081f4981 */ /* 0x000164000c1e1500 */
[----:B------:R-:W-:Y:S01]  /*b060*/  IMAD.X R7, R53, 0x1, R7, P1 ;  /* 0x0000000135077824 */ /* 0x000fe200008e0607 */
[----:B------:R-:W-:-:S04]  /*b070*/  ISETP.GT.AND P3, PT, R3, 0x33, PT ;  /* 0x000000330300780c */ /* 0x000fc80003f64270 */
[----:B------:R1:W5:Y:S01]  /*b080*/  @P5 LDG.E.U16 R29, desc[UR16][R6.64] ;  /* 0x00000010061d5981 */ /* 0x000362000c1e1500 */
[----:B0-----:R-:W-:-:S04]  /*b090*/  SHF.R.S32.HI R9, RZ, 0x1f, R39 ;  /* 0x0000001fff097819 */ /* 0x001fc80000011427 */
[C---:B------:R-:W-:Y:S02]  /*b0a0*/  SHF.L.U64.HI R9, R39.reuse, 0x1, R9 ;  /* 0x0000000127097819 */ /* 0x040fe40000010209 */
[----:B-1----:R-:W-:Y:S02]  /*b0b0*/  LEA R6, P1, R39, R52, 0x1 ;  /* 0x0000003427067211 */ /* 0x002fe400078208ff */
[----:B------:R-:W-:-:S03]  /*b0c0*/  PRMT R30, RZ, 0x7610, R30 ;  /* 0x00007610ff1e7816 */ /* 0x000fc6000000001e */
[----:B------:R-:W-:Y:S01]  /*b0d0*/  IMAD.X R7, R53, 0x1, R9, P1 ;  /* 0x0000000135077824 */ /* 0x000fe200008e0609 */
[----:B------:R-:W-:-:S04]  /*b0e0*/  SHF.R.S32.HI R9, RZ, 0x1f, R40 ;  /* 0x0000001fff097819 */ /* 0x000fc80000011428 */
[----:B------:R0:W5:Y:S01]  /*b0f0*/  @P3 LDG.E.U16 R30, desc[UR16][R6.64] ;  /* 0x00000010061e3981 */ /* 0x000162000c1e1500 */
[----:B------:R-:W-:Y:S02]  /*b100*/  ISETP.GT.AND P3, PT, R3, 0x34, PT ;  /* 0x000000340300780c */ /* 0x000fe40003f64270 */
[C---:B------:R-:W-:Y:S02]  /*b110*/  SHF.L.U64.HI R9, R40.reuse, 0x1, R9 ;  /* 0x0000000128097819 */ /* 0x040fe40000010209 */
[----:B------:R-:W-:Y:S02]  /*b120*/  PRMT R205, RZ, 0x7610, R205 ;  /* 0x00007610ffcd7816 */ /* 0x000fe400000000cd */
[----:B0-----:R-:W-:-:S05]  /*b130*/  LEA R6, P1, R40, R52, 0x1 ;  /* 0x0000003428067211 */ /* 0x001fca00078208ff */
        /* <DEDUP_REMOVED lines=66> */
[C---:B------:R-:W-:Y:S02]  /*b560*/  ISETP.GT.AND P3, PT, R3.reuse, 0x3e, PT ;  /* 0x0000003e0300780c */ /* 0x040fe40003f64270 */
[C---:B------:R-:W-:Y:S02]  /*b570*/  SHF.L.U64.HI R8, R50.reuse, 0x1, R8 ;  /* 0x0000000132087819 */ /* 0x040fe40000010208 */
[----:B------:R-:W-:Y:S02]  /*b580*/  PRMT R220, RZ, 0x7610, R220 ;  /* 0x00007610ffdc7816 */ /* 0x000fe400000000dc */
[----:B0-----:R-:W-:Y:S02]  /*b590*/  LEA R6, P1, R50, R52, 0x1 ;  /* 0x0000003432067211 */ /* 0x001fe400078208ff */
[----:B------:R-:W-:-:S03]  /*b5a0*/  ISETP.GT.AND P4, PT, R3, 0x3f, PT ;  /* 0x0000003f0300780c */ /* 0x000fc60003f84270 */
[----:B------:R-:W-:Y:S01]  /*b5b0*/  IMAD.X R7, R53, 0x1, R8, P1 ;  /* 0x0000000135077824 */ /* 0x000fe200008e0608 */
[----:B------:R-:W-:Y:S02]  /*b5c0*/  SHF.R.S32.HI R8, RZ, 0x1f, R51 ;  /* 0x0000001fff087819 */ /* 0x000fe40000011433 */
[----:B------:R-:W-:Y:S02]  /*b5d0*/  ISETP.GT.AND P1, PT, R3, RZ, PT ;  /* 0x000000ff0300720c */ /* 0x000fe40003f24270 */
[----:B------:R0:W5:Y:S01]  /*b5e0*/  @P3 LDG.E.U16 R220, desc[UR16][R6.64] ;  /* 0x0000001006dc3981 */ /* 0x000162000c1e1500 */
[C---:B------:R-:W-:Y:S02]  /*b5f0*/  SHF.L.U64.HI R8, R51.reuse, 0x1, R8 ;  /* 0x0000000133087819 */ /* 0x040fe40000010208 */
[----:B------:R-:W-:Y:S02]  /*b600*/  PRMT R222, RZ, 0x7610, R222 ;  /* 0x00007610ffde7816 */ /* 0x000fe400000000de */
[----:B0-----:R-:W-:-:S05]  /*b610*/  LEA R6, P3, R51, R52, 0x1 ;  /* 0x0000003433067211 */ /* 0x001fca00078608ff */
[----:B------:R-:W-:Y:S01]  /*b620*/  IMAD.X R7, R53, 0x1, R8, P3 ;  /* 0x0000000135077824 */ /* 0x000fe200018e0608 */
[----:B------:R-:W-:Y:S01]  /*b630*/  PRMT R223, RZ, 0x7610, R223 ;  /* 0x00007610ffdf7816 */ /* 0x000fe200000000df */
[----:B------:R-:W-:-:S03]  /*b640*/  USHF.L.U32 UR4, UR4, 0x1f, URZ ;  /* 0x0000001f04047899 */ /* 0x000fc600080006ff */
[----:B------:R0:W5:Y:S02]  /*b650*/  @P4 LDG.E.U16 R222, desc[UR16][R6.64] ;  /* 0x0000001006de4981 */ /* 0x000164000c1e1500 */
[----:B0-----:R-:W-:Y:S02]  /*b660*/  @P1 IMAD.MOV.U32 R6, RZ, RZ, R52 ;  /* 0x000000ffff061224 */ /* 0x001fe400078e0034 */
[----:B------:R-:W-:-:S05]  /*b670*/  @P1 IMAD.MOV.U32 R7, RZ, RZ, R53 ;  /* 0x000000ffff071224 */ /* 0x000fca00078e0035 */
[----:B------:R0:W5:Y:S02]  /*b680*/  @P1 LDG.E.U16 R223, desc[UR16][R6.64] ;  /* 0x0000001006df1981 */ /* 0x000164000c1e1500 */
[----:B0-----:R-:W-:-:S04]  /*b690*/  IMAD.U32 R7, RZ, RZ, UR4 ;  /* 0x00000004ff077e24 */ /* 0x001fc8000f8e00ff */
[----:B------:R-:W0:Y:S01]  /*b6a0*/  SYNCS.PHASECHK.TRANS64.TRYWAIT P1, [UR8], R7 ;  /* 0x00000007ff0075a7 */ /* 0x000e220008021108 */
[----:B------:R-:W-:Y:S02]  /*b6b0*/  PRMT R5, R5, 0x5410, R204 ;  /* 0x0000541005057816 */ /* 0x000fe400000000cc */
[----:B---3--:R-:W-:Y:S01]  /*b6c0*/  PRMT R6, R202, 0x5410, R203 ;  /* 0x00005410ca067816 */ /* 0x008fe200000000cb */
[----:B0-----:R-:W-:Y:S06]  /*b6d0*/  @!P1 BRA `(.L_x_15) ;  /* 0x0000009800bc9947 */ /* 0x001fec0003800000 */
.L_x_25:
[----:B-----5:R-:W-:Y:S01]  /*b6e0*/  PRMT R25, R25, 0x5410, R34 ;  /* 0x0000541019197816 */ /* 0x020fe20000000022 */
[----:B------:R-:W-:Y:S01]  /*b6f0*/  IMAD.WIDE R68, R38, 0x2, R68 ;  /* 0x0000000226447825 */ /* 0x000fe200078e0244 */
[----:B------:R-:W-:Y:S02]  /*b700*/  PRMT R34, R217, 0x5410, R219 ;  /* 0x00005410d9227816 */ /* 0x000fe400000000db */
[----:B------:R-:W0:Y:S01]  /*b710*/  S2R R219, SR_TID.X ;  /* 0x0000000000db7919 */ /* 0x000e220000002100 */
[----:B------:R-:W-:Y:S01]  /*b720*/  PRMT R24, R24, 0x5410, R35 ;  /* 0x0000541018187816 */ /* 0x000fe20000000023 */
[C---:B------:R-:W-:Y:S01]  /*b730*/  IMAD.WIDE R74, R38.reuse, 0x2, R74 ;  /* 0x00000002264a7825 */ /* 0x040fe200078e024a */
[----:B------:R-:W-:Y:S02]  /*b740*/  PRMT R26, R33, 0x5410, R26 ;  /* 0x00005410211a7816 */ /* 0x000fe4000000001a */
[----:B------:R-:W-:Y:S01]  /*b750*/  PRMT R27, R27, 0x5410, R32 ;  /* 0x000054101b1b7816 */ /* 0x000fe20000000020 */
[----:B------:R-:W-:Y:S01]  /*b760*/  IMAD.WIDE R82, R38, 0x2, R82 ;  /* 0x0000000226527825 */ /* 0x000fe200078e0252 */
[----:B------:R-:W-:-:S02]  /*b770*/  PRMT R28, R28, 0x5410, R31 ;  /* 0x000054101c1c7816 */ /* 0x000fc4000000001f */
[----:B------:R-:W-:Y:S01]  /*b780*/  PRMT R29, R29, 0x5410, R30 ;  /* 0x000054101d1d7816 */ /* 0x000fe2000000001e */
[----:B------:R-:W-:Y:S01]  /*b790*/  IMAD.WIDE R90, R38, 0x2, R90 ;  /* 0x00000002265a7825 */ /* 0x000fe200078e025a */
[----:B------:R-:W-:Y:S02]  /*b7a0*/  PRMT R7, R201, 0x5410, R200 ;  /* 0x00005410c9077816 */ /* 0x000fe400000000c8 */
[----:B------:R-:W-:Y:S01]  /*b7b0*/  PRMT R8, R198, 0x5410, R199 ;  /* 0x00005410c6087816 */ /* 0x000fe200000000c7 */
[----:B------:R-:W-:Y:S01]  /*b7c0*/  IMAD.WIDE R98, R38, 0x2, R98 ;  /* 0x0000000226627825 */ /* 0x000fe200078e0262 */
        /* <DEDUP_REMOVED lines=31> */
[----:B0-----:R-:W-:Y:S01]  /*b9c0*/  LOP3.LUT R219, R219, 0x3f, RZ, 0xc0, !PT ;  /* 0x0000003fdbdb7812 */ /* 0x001fe200078ec0ff */
[C---:B------:R-:W-:Y:S01]  /*b9d0*/  IMAD.WIDE R186, R38.reuse, 0x2, R186 ;  /* 0x0000000226ba7825 */ /* 0x040fe200078e02ba */
[----:B------:R0:W-:Y:S01]  /*b9e0*/  STTM.x32 tmem[UR7+0x100], R4 ;  /* 0x00010004000079ed */ /* 0x0001e200082c0007 */
[----:B------:R-:W1:Y:S02]  /*b9f0*/  FENCE.VIEW.ASYNC.T ;  /* 0x00000000000073c6 */ /* 0x000e640000000200 */
[----:B-1----:R-:W-:Y:S01]  /*ba00*/  BAR.SYNC.DEFER_BLOCKING 0x0 ;  /* 0x0000000000007b1d */ /* 0x002fe20000010000 */
[----:B------:R-:W-:Y:S01]  /*ba10*/  ISETP.GE.AND P1, PT, R219, R3, PT ;  /* 0x00000003db00720c */ /* 0x000fe20003f26270 */
[C---:B------:R-:W-:Y:S01]  /*ba20*/  IMAD.WIDE R184, R38.reuse, 0x2, R184 ;  /* 0x0000000226b87825 */ /* 0x040fe200078e02b8 */
[----:B------:R-:W-:Y:S02]  /*ba30*/  PRMT R54, RZ, 0x7610, R54 ;  /* 0x00007610ff367816 */ /* 0x000fe40000000036 */
[----:B------:R-:W-:Y:S01]  /*ba40*/  PRMT R57, RZ, 0x7610, R57 ;  /* 0x00007610ff397816 */ /* 0x000fe20000000039 */
[----:B------:R-:W-:Y:S01]  /*ba50*/  IMAD.WIDE R176, R38, 0x2, R176 ;  /* 0x0000000226b07825 */ /* 0x000fe200078e02b0 */
[----:B------:R-:W-:-:S02]  /*ba60*/  PRMT R188, RZ, 0x7610, R188 ;  /* 0x00007610ffbc7816 */ /* 0x000fc400000000bc */
[----:B------:R-:W-:Y:S01]  /*ba70*/  PRMT R191, RZ, 0x7610, R191 ;  /* 0x00007610ffbf7816 */ /* 0x000fe200000000bf */
[C---:B------:R-:W-:Y:S01]  /*ba80*/  IMAD.WIDE R168, R38.reuse, 0x2, R168 ;  /* 0x0000000226a87825 */ /* 0x040fe200078e02a8 */
[----:B------:R-:W-:Y:S02]  /*ba90*/  PRMT R193, RZ, 0x7610, R193 ;  /* 0x00007610ffc17816 */ /* 0x000fe400000000c1 */
[----:B------:R-:W-:Y:S01]  /*baa0*/  PRMT R195, RZ, 0x7610, R195 ;  /* 0x00007610ffc37816 */ /* 0x000fe200000000c3 */
[C---:B------:R-:W-:Y:S01]  /*bab0*/  IMAD.WIDE R160, R38.reuse, 0x2, R160 ;  /* 0x0000000226a07825 */ /* 0x040fe200078e02a0 */
[----:B------:R-:W-:Y:S02]  /*bac0*/  PRMT R197, RZ, 0x7610, R197 ;  /* 0x00007610ffc57816 */ /* 0x000fe400000000c5 */
[----:B------:R-:W-:Y:S01]  /*bad0*/  PRMT R199, RZ, 0x7610, R199 ;  /* 0x00007610ffc77816 */ /* 0x000fe200000000c7 */
[----:B------:R-:W-:Y:S01]  /*bae0*/  IMAD.WIDE R152, R38, 0x2, R152 ;  /* 0x0000000226987825 */ /* 0x000fe200078e0298 */
[----:B------:R-:W-:-:S02]  /*baf0*/  PRMT R55, RZ, 0x7610, R55 ;  /* 0x00007610ff377816 */ /* 0x000fc40000000037 */
[----:B------:R-:W-:Y:S01]  /*bb00*/  PRMT R62, RZ, 0x7610, R62 ;  /* 0x00007610ff3e7816 */ /* 0x000fe2000000003e */
[C---:B------:R-:W-:Y:S01]  /*bb10*/  IMAD.WIDE R144, R38.reuse, 0x2, R144 ;  /* 0x0000000226907825 */ /* 0x040fe200078e0290 */
[----:B------:R-:W-:Y:S01]  /*bb20*/  PRMT R189, RZ, 0x7610, R189 ;  /* 0x00007610ffbd7816 */ /* 0x000fe200000000bd */
[----:B------:R-:W2:Y:S01]  /*bb30*/  @!P1 LDG.E.U16 R54, desc[UR16][R122.64] ;  /* 0x000000107a369981 */ /* 0x000ea2000c1e1500 */
[----:B------:R-:W-:Y:S01]  /*bb40*/  PRMT R192, RZ, 0x7610, R192 ;  /* 0x00007610ffc07816 */ /* 0x000fe200000000c0 */
[C---:B------:R-:W-:Y:S01]  /*bb50*/  IMAD.WIDE R136, R38.reuse, 0x2, R136 ;  /* 0x0000000226887825 */ /* 0x040fe200078e0288 */
[----:B------:R-:W-:Y:S01]  /*bb60*/  PRMT R194, RZ, 0x7610, R194 ;  /* 0x00007610ffc27816 */ /* 0x000fe200000000c2 */
[----:B------:R-:W3:Y:S01]  /*bb70*/  @!P1 LDG.E.U16 R57, desc[UR16][R114.64] ;  /* 0x0000001072399981 */ /* 0x000ee2000c1e1500 */
[----:B------:R-:W-:Y:S01]  /*bb80*/  PRMT R196, RZ, 0x7610, R196 ;  /* 0x00007610ffc47816 */ /* 0x000fe200000000c4 */
[C---:B------:R-:W-:Y:S01]  /*bb90*/  IMAD.WIDE R128, R38.reuse, 0x2, R128 ;  /* 0x0000000226807825 */ /* 0x040fe200078e0280 */
[----:B------:R-:W-:Y:S01]  /*bba0*/  PRMT R198, RZ, 0x7610, R198 ;  /* 0x00007610ffc67816 */ /* 0x000fe200000000c6 */
[----:B------:R-:W4:Y:S01]  /*bbb0*/  @!P1 LDG.E.U16 R188, desc[UR16][R106.64] ;  /* 0x000000106abc9981 */ /* 0x000f22000c1e1500 */
[----:B------:R-:W-:Y:S01]  /*bbc0*/  PRMT R200, RZ, 0x7610, R200 ;  /* 0x00007610ffc87816 */ /* 0x000fe200000000c8 */
[C---:B------:R-:W-:Y:S01]  /*bbd0*/  IMAD.WIDE R120, R38.reuse, 0x2, R120 ;  /* 0x0000000226787825 */ /* 0x040fe200078e0278 */
[----:B------:R-:W-:Y:S01]  /*bbe0*/  PRMT R56, RZ, 0x7610, R56 ;  /* 0x00007610ff387816 */ /* 0x000fe20000000038 */
[----:B------:R-:W4:Y:S01]  /*bbf0*/  @!P1 LDG.E.U16 R191, desc[UR16][R98.64] ;  /* 0x0000001062bf9981 */ /* 0x000f22000c1e1500 */
[----:B------:R-:W-:Y:S01]  /*bc00*/  PRMT R63, RZ, 0x7610, R63 ;  /* 0x00007610ff3f7816 */ /* 0x000fe2000000003f */
[C---:B------:R-:W-:Y:S01]  /*bc10*/  IMAD.WIDE R112, R38.reuse, 0x2, R112 ;  /* 0x0000000226707825 */ /* 0x040fe200078e0270 */
[----:B------:R-:W-:Y:S01]  /*bc20*/  PRMT R190, RZ, 0x7610, R190 ;  /* 0x00007610ffbe7816 */ /* 0x000fe200000000be */
[----:B------:R-:W4:Y:S02]  /*bc30*/  @!P1 LDG.E.U16 R193, desc[UR16][R90.64] ;  /* 0x000000105ac19981 */ /* 0x000f24000c1e1500 */
[----:B------:R-:W-:-:S02]  /*bc40*/  IMAD.WIDE R104, R38, 0x2, R104 ;  /* 0x0000000226687825 */ /* 0x000fc400078e0268 */
[----:B------:R-:W4:Y:S02]  /*bc50*/  @!P1 LDG.E.U16 R195, desc[UR16][R82.64] ;  /* 0x0000001052c39981 */ /* 0x000f24000c1e1500 */
[C---:B------:R-:W-:Y:S02]  /*bc60*/  IMAD.WIDE R96, R38.reuse, 0x2, R96 ;  /* 0x0000000226607825 */ /* 0x040fe400078e0260 */
[----:B------:R-:W4:Y:S02]  /*bc70*/  @!P1 LDG.E.U16 R197, desc[UR16][R74.64] ;  /* 0x000000104ac59981 */ /* 0x000f24000c1e1500 */
[C---:B------:R-:W-:Y:S02]  /*bc80*/  IMAD.WIDE R88, R38.reuse, 0x2, R88 ;  /* 0x0000000226587825 */ /* 0x040fe400078e0258 */
[----:B------:R-:W4:Y:S02]  /*bc90*/  @!P1 LDG.E.U16 R199, desc[UR16][R68.64] ;  /* 0x0000001044c79981 */ /* 0x000f24000c1e1500 */
[----:B------:R-:W-:-:S02]  /*bca0*/  IMAD.WIDE R80, R38, 0x2, R80 ;  /* 0x0000000226507825 */ /* 0x000fc400078e0250 */
[----:B------:R-:W4:Y:S02]  /*bcb0*/  @!P1 LDG.E.U16 R55, desc[UR16][R120.64] ;  /* 0x0000001078379981 */ /* 0x000f24000c1e1500 */
[C---:B------:R-:W-:Y:S02]  /*bcc0*/  IMAD.WIDE R72, R38.reuse, 0x2, R72 ;  /* 0x0000000226487825 */ /* 0x040fe400078e0248 */
[----:B------:R-:W4:Y:S02]  /*bcd0*/  @!P1 LDG.E.U16 R62, desc[UR16][R112.64] ;  /* 0x00000010703e9981 */ /* 0x000f24000c1e1500 */
[C---:B------:R-:W-:Y:S02]  /*bce0*/  IMAD.WIDE R66, R38.reuse, 0x2, R66 ;  /* 0x0000000226427825 */ /* 0x040fe400078e0242 */
[----:B------:R-:W4:Y:S02]  /*bcf0*/  @!P1 LDG.E.U16 R189, desc[UR16][R104.64] ;  /* 0x0000001068bd9981 */ /* 0x000f24000c1e1500 */
[C---:B------:R-:W-:Y:S01]  /*bd00*/  IMAD.WIDE R182, R38.reuse, 0x2, R182 ;  /* 0x0000000226b67825 */ /* 0x040fe200078e02b6 */
[----:B0-----:R-:W-:Y:S01]  /*bd10*/  PRMT R4, RZ, 0x7610, R4 ;  /* 0x00007610ff047816 */ /* 0x001fe20000000004 */
        /* <DEDUP_REMOVED lines=90> */
[----:B------:R-:W4:Y:S01]  /*c2c0*/  @!P1 LDG.E.U16 R30, desc[UR16][R134.64] ;  /* 0x00000010861e9981 */ /* 0x000f22000c1e1500 */
[----:B------:R-:W-:Y:S01]  /*c2d0*/  PRMT R207, RZ, 0x7610, R207 ;  /* 0x00007610ffcf7816 */ /* 0x000fe200000000cf */
[----:B------:R-:W-:-:S02]  /*c2e0*/  IMAD.WIDE R164, R38, 0x2, R164 ;  /* 0x0000000226a47825 */ /* 0x000fc400078e02a4 */
[----:B------:R-:W4:Y:S01]  /*c2f0*/  @!P1 LDG.E.U16 R34, desc[UR16][R126.64] ;  /* 0x000000107e229981 */ /* 0x000f22000c1e1500 */
[----:B------:R-:W-:Y:S01]  /*c300*/  PRMT R208, RZ, 0x7610, R208 ;  /* 0x00007610ffd07816 */ /* 0x000fe200000000d0 */
[C---:B------:R-:W-:Y:S02]  /*c310*/  IMAD.WIDE R172, R38.reuse, 0x2, R172 ;  /* 0x0000000226ac7825 */ /* 0x040fe400078e02ac */
[----:B------:R-:W4:Y:S01]  /*c320*/  @!P1 LDG.E.U16 R56, desc[UR16][R118.64] ;  /* 0x0000001076389981 */ /* 0x000f22000c1e1500 */
[----:B------:R-:W-:Y:S01]  /*c330*/  PRMT R210, RZ, 0x7610, R210 ;  /* 0x00007610ffd27816 */ /* 0x000fe200000000d2 */
[C---:B------:R-:W-:Y:S01]  /*c340*/  IMAD.WIDE R180, R38.reuse, 0x2, R180 ;  /* 0x0000000226b47825 */ /* 0x040fe200078e02b4 */
[----:B------:R-:W-:Y:S01]  /*c350*/  PRMT R211, RZ, 0x7610, R211 ;  /* 0x00007610ffd37816 */ /* 0x000fe200000000d3 */
[----:B------:R-:W4:Y:S01]  /*c360*/  @!P1 LDG.E.U16 R63, desc[UR16][R110.64] ;  /* 0x000000106e3f9981 */ /* 0x000f22000c1e1500 */
[----:B------:R-:W-:Y:S01]  /*c370*/  PRMT R213, RZ, 0x7610, R213 ;  /* 0x00007610ffd57816 */ /* 0x000fe200000000d5 */
[----:B------:R-:W-:Y:S01]  /*c380*/  IMAD.WIDE R58, R38, 0x2, R58 ;  /* 0x00000002263a7825 */ /* 0x000fe200078e023a */
[----:B------:R-:W-:Y:S01]  /*c390*/  PRMT R214, RZ, 0x7610, R214 ;  /* 0x00007610ffd67816 */ /* 0x000fe200000000d6 */
[----:B------:R-:W4:Y:S01]  /*c3a0*/  @!P1 LDG.E.U16 R190, desc[UR16][R102.64] ;  /* 0x0000001066be9981 */ /* 0x000f22000c1e1500 */
[----:B------:R-:W-:-:S02]  /*c3b0*/  PRMT R216, RZ, 0x7610, R216 ;  /* 0x00007610ffd87816 */ /* 0x000fc400000000d8 */
[----:B------:R-:W-:Y:S01]  /*c3c0*/  PRMT R217, RZ, 0x7610, R217 ;  /* 0x00007610ffd97816 */ /* 0x000fe200000000d9 */
[----:B------:R-:W4:Y:S04]  /*c3d0*/  @!P1 LDG.E.U16 R201, desc[UR16][R94.64] ;  /* 0x000000105ec99981 */ /* 0x000f28000c1e1500 */
        /* <DEDUP_REMOVED lines=19> */
[----:B------:R-:W4:Y:S01]  /*c510*/  @!P1 LDG.E.U16 R217, desc[UR16][R58.64] ;  /* 0x000000103ad99981 */ /* 0x000f22000c1e1500 */
[----:B------:R-:W-:Y:S01]  /*c520*/  BAR.SYNC.DEFER_BLOCKING 0x0 ;  /* 0x0000000000007b1d */ /* 0x000fe20000010000 */
[----:B------:R-:W-:-:S02]  /*c530*/  LOP3.LUT R220, R36, 0x20, RZ, 0x3c, !PT ;  /* 0x0000002024dc7812 */ /* 0x000fc400078e3cff */
[----:B------:R-:W-:-:S03]  /*c540*/  LOP3.LUT R219, R36, 0x40, RZ, 0x3c, !PT ;  /* 0x0000004024db7812 */ /* 0x000fc600078e3cff */
[----:B--2---:R0:W-:Y:S04]  /*c550*/  STS.U16 [R36+UR6+0x6000], R54 ;  /* 0x0060003624007988 */ /* 0x0041e80008000406 */
[----:B---3--:R0:W-:Y:S04]  /*c560*/  STS.U16 [R36+UR6+0x6400], R57 ;  /* 0x0064003924007988 */ /* 0x0081e80008000406 */
[----:B----4-:R0:W-:Y:S04]  /*c570*/  STS.U16 [R36+UR6+0x6800], R188 ;  /* 0x006800bc24007988 */ /* 0x0101e80008000406 */
[----:B------:R0:W-:Y:S04]  /*c580*/  STS.U16 [R36+UR6+0x6c00], R191 ;  /* 0x006c00bf24007988 */ /* 0x0001e80008000406 */
        /* <DEDUP_REMOVED lines=59> */
[----:B------:R0:W-:Y:S01]  /*c940*/  STS.U16 [R37+UR6+0x7f00], R217 ;  /* 0x007f00d925007988 */ /* 0x0001e20008000406 */
[----:B------:R1:W-:Y:S06]  /*c950*/  MEMBAR.ALL.CTA ;  /* 0x0000000000007992 */ /* 0x0003ec0000008000 */
[----:B-1----:R-:W1:Y:S02]  /*c960*/  FENCE.VIEW.ASYNC.S ;  /* 0x00000000000073c6 */ /* 0x002e640000000000 */
[----:B-1----:R-:W-:Y:S01]  /*c970*/  BAR.SYNC.DEFER_BLOCKING 0x0 ;  /* 0x0000000000007b1d */ /* 0x002fe20000010000 */
[----:B------:R-:W-:-:S04]  /*c980*/  ULEA UR8, UR15, UR6, 0x3 ;  /* 0x000000060f087291 */ /* 0x000fc8000f8e18ff */
[----:B------:R-:W-:Y:S01]  /*c990*/  UIADD3 UR8, UPT, UPT, UR8, 0x8000, URZ ;  /* 0x0000800008087890 */ /* 0x000fe2000fffe0ff */
[----:B------:R-:W-:-:S00]  /*c9a0*/  MEMBAR.ALL.CTA ;  /* 0x0000000000007992 */ /* 0x000fc00000008000 */
[----:B------:R-:W-:Y:S06]  /*c9b0*/  MEMBAR.ALL.GPU ;  /* 0x0000000000007992 */ /* 0x000fec000000a000 */
[----:B------:R-:W-:-:S00]  /*c9c0*/  ERRBAR ;  /* 0x00000000000079ab */ /* 0x000fc00000000000 */
[----:B------:R-:W-:Y:S08]  /*c9d0*/  CGAERRBAR ;  /* 0x00000000000075ab */ /* 0x000ff00000000000 */
[----:B------:R-:W-:Y:S06]  /*c9e0*/  UCGABAR_ARV ;  /* 0x00000000000079c7 */ /* 0x000fec0008000000 */
[----:B------:R-:W-:Y:S01]  /*c9f0*/  UCGABAR_WAIT ;  /* 0x0000000000007dc7 */ /* 0x000fe20008000000 */
[----:B------:R-:W-:Y:S01]  /*ca00*/  CCTL.IVALL ;  /* 0x00000000ff00798f */ /* 0x000fe20002000000 */
[----:B0-----:R-:W-:Y:S05]  /*ca10*/  @P0 BRA `(.L_x_16) ;  /* 0x0000000000500947 */ /* 0x001fea0003800000 */
[----:B------:R-:W-:Y:S02]  /*ca20*/  UIADD3 UR4, UPT, UPT, UR18, 0x108, URZ ;  /* 0x0000010812047890 */ /* 0x000fe4000fffe0ff */
[----:B------:R-:W-:Y:S02]  /*ca30*/  UIADD3 UR28, UPT, UPT, UR18, 0x110, URZ ;  /* 0x00000110121c7890 */ /* 0x000fe4000fffe0ff */
[----:B------:R-:W-:Y:S01]  /*ca40*/  UIADD3 UR29, UPT, UPT, UR18, 0x118, URZ ;  /* 0x00000118121d7890 */ /* 0x000fe2000fffe0ff */
[----:B------:R-:W-:Y:S01]  /*ca50*/  UMOV UR10, UR9 ;  /* 0x00000009000a7c82 */ /* 0x000fe20008000000 */
[----:B------:R-:W-:Y:S01]  /*ca60*/  UMOV UR11, 0x40004040 ;  /* 0x40004040000b7882 */ /* 0x000fe20000000000 */
[----:B------:R-:W-:Y:S01]  /*ca70*/  UMOV UR24, 0x0 ;  /* 0x0000000000187882 */ /* 0x000fe20000000000 */
[----:B------:R-:W-:Y:S01]  /*ca80*/  UMOV UR25, 0x10400010 ;  /* 0x1040001000197882 */ /* 0x000fe20000000000 */
[----:B------:R-:W-:Y:S01]  /*ca90*/  UMOV UR26, 0x0 ;  /* 0x00000000001a7882 */ /* 0x000fe20000000000 */
[----:B------:R-:W-:Y:S01]  /*caa0*/  UMOV UR27, 0x10400010 ;  /* 0x10400010001b7882 */ /* 0x000fe20000000000 */
[----:B------:R-:W-:Y:S01]  /*cab0*/  UMOV UR30, 0x0 ;  /* 0x00000000001e7882 */ /* 0x000fe20000000000 */
[----:B------:R-:W-:Y:S01]  /*cac0*/  UMOV UR31, 0x10400010 ;  /* 0x10400010001f7882 */ /* 0x000fe20000000000 */
[----:B------:R0:W-:Y:S01]  /*cad0*/  UTCHMMA.2CTA tmem[UR19], gdesc[UR10], tmem[UR18], tmem[UR24], idesc[UR25], UPT ;  /* 0x00ff180a130079ea */ /* 0x0001e2000ba00012 */
        /* <DEDUP_REMOVED lines=8> */
.L_x_16:
[----:B------:R-:W2:Y:S01]  /*cb60*/  LDL R6, [R1+0x6c] ;  /* 0x00006c0001067983 */ /* 0x000ea20000100800 */
[----:B------:R-:W-:Y:S01]  /*cb70*/  UIADD3 UR15, UPT, UPT, UR15, 0x1, URZ ;  /* 0x000000010f0f7890 */ /* 0x000fe2000fffe0ff */
[----:B------:R-:W-:Y:S01]  /*cb80*/  IMAD.MOV.U32 R4, RZ, RZ, R52 ;  /* 0x000000ffff047224 */ /* 0x000fe200078e0034 */
[----:B------:R-:W-:Y:S01]  /*cb90*/  UIADD3 UR14, UPT, UPT, UR14, -0x1, URZ ;  /* 0xffffffff0e0e7890 */ /* 0x000fe2000fffe0ff */
[----:B------:R-:W-:Y:S01]  /*cba0*/  IMAD.MOV.U32 R5, RZ, RZ, R53 ;  /* 0x000000ffff057224 */ /* 0x000fe200078e0035 */
[----:B------:R-:W-:Y:S01]  /*cbb0*/  UISETP.GT.AND UP1, UPT, UR15, 0x1, UPT ;  /* 0x000000010f00788c */ /* 0x000fe2000bf24270 */
[----:B------:R-:W-:-:S03]  /*cbc0*/  VIADD R3, R3, 0xffffffc0 ;  /* 0xffffffc003037836 */ /* 0x000fc60000000000 */
[----:B0-----:R-:W-:Y:S02]  /*cbd0*/  USEL UR4, URZ, 0x1, !UP1 ;  /* 0x00000001ff047887 */ /* 0x001fe4000c800000 */
[----:B------:R-:W-:Y:S02]  /*cbe0*/  USEL UR15, UR15, URZ, !UP1 ;  /* 0x000000ff0f0f7287 */ /* 0x000fe4000c800000 */
[----:B------:R-:W-:Y:S02]  /*cbf0*/  UISETP.NE.U32.AND UP1, UPT, UR14, URZ, UPT ;  /* 0x000000ff0e00728c */ /* 0x000fe4000bf25070 */
[----:B------:R-:W-:-:S03]  /*cc00*/  ULOP3.LUT UR10, UR5, UR4, URZ, 0x3c, !UPT ;  /* 0x00000004050a7292 */ /* 0x000fc6000f8e3cff */
[----:B------:R-:W-:-:S04]  /*cc10*/  UMOV UR4, UR5 ;  /* 0x0000000500047c82 */ /* 0x000fc80008000000 */
[----:B------:R-:W-:Y:S01]  /*cc20*/  UMOV UR5, UR10 ;  /* 0x0000000a00057c82 */ /* 0x000fe20008000000 */
[----:B--2---:R-:W-:-:S04]  /*cc30*/  IMAD.WIDE R4, R6, 0x2, R4 ;  /* 0x0000000206047825 */ /* 0x004fc800078e0204 */
[----:B------:R-:W-:Y:S02]  /*cc40*/  IMAD.MOV.U32 R52, RZ, RZ, R4 ;  /* 0x000000ffff347224 */ /* 0x000fe400078e0004 */
[----:B------:R-:W-:Y:S01]  /*cc50*/  IMAD.MOV.U32 R53, RZ, RZ, R5 ;  /* 0x000000ffff357224 */ /* 0x000fe200078e0005 */
[----:B------:R-:W-:Y:S06]  /*cc60*/  BRA.U UP1, `(.L_x_17) ;  /* 0xffffffcd01907547 */ /* 0x000fec000b83ffff */
.L_x_14:
[----:B------:R-:W2:Y:S01]  /*cc70*/  LDL.LU R5, [R1+0x74] ;  /* 0x0000740001057983 */ /* 0x000ea20000300800 */
[----:B0-----:R-:W0:Y:S03]  /*cc80*/  LDCU.128 UR12, c[0x0][0x390] ;  /* 0x00007200ff0c77ac */ /* 0x001e260008000c00 */
[----:B------:R-:W0:Y:S01]  /*cc90*/  LDL.LU R4, [R1+0x70] ;  /* 0x0000700001047983 */ /* 0x000e220000300800 */
[----:B------:R-:W1:Y:S01]  /*cca0*/  LDCU UR10, c[0x0][0x39c] ;  /* 0x00007380ff0a77ac */ /* 0x000e620008000800 */
[----:B------:R-:W-:Y:S01]  /*ccb0*/  VIADD R0, R2, 0x1 ;  /* 0x0000000102007836 */ /* 0x000fe20000000000 */
[----:B------:R-:W3:Y:S01]  /*ccc0*/  LDCU UR9, c[0x0][0x3b4] ;  /* 0x00007680ff0977ac */ /* 0x000ee20008000800 */
[----:B------:R-:W4:Y:S01]  /*ccd0*/  LDCU UR5, c[0x0][0x3b8] ;  /* 0x00007700ff0577ac */ /* 0x000f220008000800 */
[----:B------:R-:W0:Y:S01]  /*cce0*/  LDCU UR11, c[0x0][0x39c] ;  /* 0x00007380ff0b77ac */ /* 0x000e220008000800 */
[----:B------:R-:W0:Y:S01]  /*ccf0*/  LDCU UR19, c[0x0][0x39c] ;  /* 0x00007380ff1377ac */ /* 0x000e220008000800 */
[----:B------:R-:W0:Y:S01]  /*cd00*/  LDCU UR20, c[0x0][0x39c] ;  /* 0x00007380ff1477ac */ /* 0x000e220008000800 */
[----:B--2---:R-:W-:-:S02]  /*cd10*/  ISETP.GE.AND P1, PT, R5, 0x40, PT ;  /* 0x000000400500780c */ /* 0x004fc40003f26270 */
[C---:B0-----:R-:W-:Y:S01]  /*cd20*/  ISETP.GE.AND P0, PT, R4.reuse, UR14, PT ;  /* 0x0000000e04007c0c */ /* 0x041fe2000bf06270 */
[----:B---3--:R-:W-:-:S03]  /*cd30*/  IMAD R3, R4, UR9, RZ ;  /* 0x0000000904037c24 */ /* 0x008fc6000f8e02ff */
[----:B-1----:R-:W-:Y:S01]  /*cd40*/  ISETP.LT.AND P3, PT, R0, UR10, !P0 ;  /* 0x0000000a00007c0c */ /* 0x002fe2000c761270 */
[----:B------:R-:W-:-:S06]  /*cd50*/  VIADD R0, R2, 0x2 ;  /* 0x0000000202007836 */ /* 0x000fcc0000000000 */
[----:B----4-:R-:W-:Y:S06]  /*cd60*/  @!P1 BRA `(.L_x_18) ;  /* 0x0000000000109947 */ /* 0x010fec0003800000 */
[----:B------:R-:W-:-:S06]  /*cd70*/  USHF.L.U32 UR4, UR4, 0x1f, URZ ;  /* 0x0000001f04047899 */ /* 0x000fcc00080006ff */
[----:B------:R-:W-:-:S04]  /*cd80*/  IMAD.U32 R4, RZ, RZ, UR4 ;  /* 0x00000004ff047e24 */ /* 0x000fc8000f8e00ff */
[----:B------:R-:W0:Y:S02]  /*cd90*/  SYNCS.PHASECHK.TRANS64.TRYWAIT P1, [UR8], R4 ;  /* 0x00000004ff0075a7 */ /* 0x000e240008021108 */
[----:B0-----:R-:W-:Y:S05]  /*cda0*/  @!P1 BRA `(.L_x_19) ;  /* 0x0000008400149947 */ /* 0x001fea0003800000 */
.L_x_18:
[----:B------:R-:W-:Y:S01]  /*cdb0*/  BAR.SYNC.DEFER_BLOCKING 0x0 ;  /* 0x0000000000007b1d */ /* 0x000fe20000010000 */
[----:B------:R-:W-:Y:S01]  /*cdc0*/  IMAD R4, R2, UR5, RZ ;  /* 0x0000000502047c24 */ /* 0x000fe2000f8e02ff */
[----:B------:R-:W-:Y:S01]  /*cdd0*/  ISETP.LT.AND P1, PT, R0, UR11, !P0 ;  /* 0x0000000b00007c0c */ /* 0x000fe2000c721270 */
[----:B------:R-:W-:Y:S01]  /*cde0*/  VIADD R6, R2, 0x3 ;  /* 0x0000000302067836 */ /* 0x000fe20000000000 */
[C---:B------:R-:W-:Y:S01]  /*cdf0*/  LEA R0, P5, R3.reuse, UR12, 0x1 ;  /* 0x0000000c03007c11 */ /* 0x040fe2000f8a08ff */
[----:B------:R-:W-:Y:S01]  /*ce00*/  VIADD R5, R4, UR5 ;  /* 0x0000000504057c36 */ /* 0x000fe20008000000 */
[----:B------:R-:W0:Y:S01]  /*ce10*/  LDCU UR4, c[0x0][0x39c] ;  /* 0x00007380ff0477ac */ /* 0x000e220008000800 */
[C---:B------:R-:W-:Y:S01]  /*ce20*/  VIADD R7, R2.reuse, 0x4 ;  /* 0x0000000402077836 */ /* 0x040fe20000000000 */
[----:B------:R-:W-:Y:S01]  /*ce30*/  LEA.HI.X.SX32 R3, R3, UR13, 0x1, P5 ;  /* 0x0000000d03037c11 */ /* 0x000fe2000a8f0eff */
[----:B------:R-:W-:Y:S01]  /*ce40*/  VIADD R250, R2, 0x6 ;  /* 0x0000000602fa7836 */ /* 0x000fe20000000000 */
[----:B------:R-:W-:Y:S01]  /*ce50*/  ISETP.LT.AND P4, PT, R6, UR19, !P0 ;  /* 0x0000001306007c0c */ /* 0x000fe2000c781270 */
[C---:B------:R-:W-:Y:S01]  /*ce60*/  VIADD R6, R5.reuse, UR5 ;  /* 0x0000000505067c36 */ /* 0x040fe20008000000 */
[-C--:B------:R-:W-:Y:S01]  /*ce70*/  LEA R138, P5, R4, R0.reuse, 0x1 ;  /* 0x00000000048a7211 */ /* 0x080fe200078a08ff */
[----:B------:R-:W1:Y:S01]  /*ce80*/  LDCU UR8, c[0x0][0x39c] ;  /* 0x00007380ff0877ac */ /* 0x000e620008000800 */
[----:B------:R-:W-:-:S02]  /*ce90*/  LEA R136, P6, R5, R0, 0x1 ;  /* 0x0000000005887211 */ /* 0x000fc400078c08ff */
[-C--:B------:R-:W-:Y:S01]  /*cea0*/  LEA.HI.X.SX32 R139, R4, R3.reuse, 0x1, P5 ;  /* 0x00000003048b7211 */ /* 0x080fe200028f0eff */
[----:B------:R-:W-:Y:S01]  /*ceb0*/  VIADD R4, R6, UR5 ;  /* 0x0000000506047c36 */ /* 0x000fe20008000000 */
[-C--:B------:R-:W-:Y:S02]  /*cec0*/  LEA.HI.X.SX32 R137, R5, R3.reuse, 0x1, P6 ;  /* 0x0000000305897211 */ /* 0x080fe400030f0eff */
[----:B------:R-:W-:Y:S01]  /*ced0*/  ISETP.LT.AND P5, PT, R7, UR20, !P0 ;  /* 0x0000001407007c0c */ /* 0x000fe2000c7a1270 */
[----:B------:R-:W-:Y:S01]  /*cee0*/  VIADD R5, R4, UR5 ;  /* 0x0000000504057c36 */ /* 0x000fe20008000000 */
[----:B------:R-:W-:Y:S01]  /*cef0*/  LEA R134, P6, R6, R0, 0x1 ;  /* 0x0000000006867211 */ /* 0x000fe200078c08ff */
[----:B------:R-:W-:Y:S01]  /*cf00*/  VIADD R7, R2, 0x5 ;  /* 0x0000000502077836 */ /* 0x000fe20000000000 */
[----:B------:R-:W2:Y:S02]  /*cf10*/  @!P2 SYNCS.CCTL.IV [UR6+0x8000] ;  /* 0x00800000ff00a9b1 */ /* 0x000ea40008000006 */
[----:B--2---:R-:W-:Y:S01]  /*cf20*/  BAR.SYNC.DEFER_BLOCKING 0x0 ;  /* 0x0000000000007b1d */ /* 0x004fe20000010000 */
[----:B------:R-:W-:-:S02]  /*cf30*/  LEA.HI.X.SX32 R135, R6, R3, 0x1, P6 ;  /* 0x0000000306877211 */ /* 0x000fc400030f0eff */
[----:B0-----:R-:W-:-:S03]  /*cf40*/  ISETP.LT.AND P6, PT, R7, UR4, !P0 ;  /* 0x0000000407007c0c */ /* 0x001fc6000c7c1270 */
[----:B------:R-:W0:Y:S01]  /*cf50*/  LDCU UR4, c[0x0][0x39c] ;  /* 0x00007380ff0477ac */ /* 0x000e220008000800 */
[----:B------:R-:W2:Y:S01]  /*cf60*/  LDTM.x64 R68, tmem[UR7] ;  /* 0x00000007004479ee */ /* 0x000ea20008340000 */
[----:B------:R-:W3:Y:S01]  /*cf70*/  @!P2 SYNCS.CCTL.IV [UR6+0x8008] ;  /* 0x00800800ff00a9b1 */ /* 0x000ee20008000006 */
[C---:B------:R-:W-:Y:S01]  /*cf80*/  LEA R132, P2, R4.reuse, R0, 0x1 ;  /* 0x0000000004847211 */ /* 0x040fe200078408ff */
[----:B------:R-:W4:Y:S03]  /*cf90*/  LDCU UR6, c[0x0][0x39c] ;  /* 0x00007380ff0677ac */ /* 0x000f260008000800 */
[----:B------:R-:W-:Y:S01]  /*cfa0*/  LEA.HI.X.SX32 R133, R4, R3, 0x1, P2 ;  /* 0x0000000304857211 */ /* 0x000fe200010f0eff */
[----:B------:R-:W-:Y:S01]  /*cfb0*/  VIADD R4, R5, UR5 ;  /* 0x0000000505047c36 */ /* 0x000fe20008000000 */
[----:B--2---:R-:W-:Y:S02]  /*cfc0*/  F2FP.F16.F32.PACK_AB R246, R131, R130 ;  /* 0x0000008283f6723e */ /* 0x004fe400000000ff */
[----:B------:R-:W-:-:S02]  /*cfd0*/  LEA R130, P2, R5, R0, 0x1 ;  /* 0x0000000005827211 */ /* 0x000fc400078408ff */
[----:B------:R-:W-:Y:S02]  /*cfe0*/  F2FP.F16.F32.PACK_AB R242, R127, R126 ;  /* 0x0000007e7ff2723e */ /* 0x000fe400000000ff */
[-C--:B------:R-:W-:Y:S01]  /*cff0*/  LEA.HI.X.SX32 R131, R5, R3.reuse, 0x1, P2 ;  /* 0x0000000305837211 */ /* 0x080fe200010f0eff */
[C---:B------:R-:W-:Y:S01]  /*d000*/  VIADD R5, R4.reuse, UR5 ;  /* 0x0000000504057c36 */ /* 0x040fe20008000000 */
[C---:B------:R-:W-:Y:S02]  /*d010*/  LEA R126, P2, R4.reuse, R0, 0x1 ;  /* 0x00000000047e7211 */ /* 0x040fe400078408ff */
[----:B------:R-:W-:Y:S02]  /*d020*/  F2FP.F16.F32.PACK_AB R238, R123, R122 ;  /* 0x0000007a7bee723e */ /* 0x000fe400000000ff */
[----:B------:R-:W-:Y:S01]  /*d030*/  LEA.HI.X.SX32 R127, R4, R3, 0x1, P2 ;  /* 0x00000003047f7211 */ /* 0x000fe200010f0eff */
[C---:B------:R-:W-:Y:S01]  /*d040*/  VIADD R4, R5.reuse, UR5 ;  /* 0x0000000505047c36 */ /* 0x040fe20008000000 */
        /* <DEDUP_REMOVED lines=30> */
[----:B------:R-:W-:Y:S01]  /*d230*/  F2FP.F16.F32.PACK_AB R208, R91, R90 ;  /* 0x0000005a5bd0723e */ /* 0x000fe200000000ff */
[----:B------:R-:W-:Y:S01]  /*d240*/  VIADD R90, R5, UR5 ;  /* 0x00000005055a7c36 */ /* 0x000fe20008000000 */
[----:B------:R-:W-:-:S02]  /*d250*/  LEA.HI.X.SX32 R97, R4, R3, 0x1, P2 ;  /* 0x0000000304617211 */ /* 0x000fc400010f0eff */
[----:B------:R-:W-:Y:S02]  /*d260*/  LEA R100, P2, R5, R0, 0x1 ;  /* 0x0000000005647211 */ /* 0x000fe400078408ff */
[----:B------:R-:W-:Y:S02]  /*d270*/  F2FP.F16.F32.PACK_AB R224, R109, R108 ;  /* 0x0000006c6de0723e */ /* 0x000fe400000000ff */
[----:B------:R-:W-:Y:S01]  /*d280*/  F2FP.F16.F32.PACK_AB R202, R87, R86 ;  /* 0x0000005657ca723e */ /* 0x000fe200000000ff */
[C---:B------:R-:W-:Y:S01]  /*d290*/  VIADD R86, R90.reuse, UR5 ;  /* 0x000000055a567c36 */ /* 0x040fe20008000000 */
[----:B------:R-:W-:Y:S02]  /*d2a0*/  LEA.HI.X.SX32 R101, R5, R3, 0x1, P2 ;  /* 0x0000000305657211 */ /* 0x000fe400010f0eff */
[----:B------:R-:W-:Y:S01]  /*d2b0*/  LEA R108, P2, R90, R0, 0x1 ;  /* 0x000000005a6c7211 */ /* 0x000fe200078408ff */
[----:B------:R-:W2:Y:S01]  /*d2c0*/  LDTM.x64 R4, tmem[UR7+0x40] ;  /* 0x00004007000479ee */ /* 0x000ea20008340000 */
[----:B------:R-:W-:-:S02]  /*d2d0*/  F2FP.F16.F32.PACK_AB R228, R113, R112 ;  /* 0x0000007071e4723e */ /* 0x000fc400000000ff */
[----:B------:R-:W-:Y:S01]  /*d2e0*/  F2FP.F16.F32.PACK_AB R200, R85, R84 ;  /* 0x0000005455c8723e */ /* 0x000fe200000000ff */
[----:B------:R-:W-:Y:S01]  /*d2f0*/  VIADD R84, R86, UR5 ;  /* 0x0000000556547c36 */ /* 0x000fe20008000000 */
[-C--:B------:R-:W-:Y:S02]  /*d300*/  LEA.HI.X.SX32 R109, R90, R3.reuse, 0x1, P2 ;  /* 0x000000035a6d7211 */ /* 0x080fe400010f0eff */
[----:B------:R-:W-:Y:S02]  /*d310*/  LEA R112, P2, R86, R0, 0x1 ;  /* 0x0000000056707211 */ /* 0x000fe400078408ff */
[----:B------:R-:W-:Y:S02]  /*d320*/  F2FP.F16.F32.PACK_AB R232, R117, R116 ;  /* 0x0000007475e8723e */ /* 0x000fe400000000ff */
[----:B------:R-:W-:Y:S01]  /*d330*/  F2FP.F16.F32.PACK_AB R196, R81, R80 ;  /* 0x0000005051c4723e */ /* 0x000fe200000000ff */
[----:B------:R-:W-:Y:S01]  /*d340*/  VIADD R80, R84, UR5 ;  /* 0x0000000554507c36 */ /* 0x000fe20008000000 */
[----:B------:R-:W-:-:S02]  /*d350*/  LEA.HI.X.SX32 R113, R86, R3, 0x1, P2 ;  /* 0x0000000356717211 */ /* 0x000fc400010f0eff */
[----:B------:R-:W-:Y:S02]  /*d360*/  LEA R116, P2, R84, R0, 0x1 ;  /* 0x0000000054747211 */ /* 0x000fe400078408ff */
[----:B------:R-:W-:Y:S02]  /*d370*/  F2FP.F16.F32.PACK_AB R240, R125, R124 ;  /* 0x0000007c7df0723e */ /* 0x000fe400000000ff */
[----:B------:R-:W-:Y:S01]  /*d380*/  F2FP.F16.F32.PACK_AB R192, R77, R76 ;  /* 0x0000004c4dc0723e */ /* 0x000fe200000000ff */
[----:B------:R-:W-:Y:S01]  /*d390*/  VIADD R76, R80, UR5 ;  /* 0x00000005504c7c36 */ /* 0x000fe20008000000 */
[----:B------:R-:W-:Y:S02]  /*d3a0*/  LEA.HI.X.SX32 R117, R84, R3, 0x1, P2 ;  /* 0x0000000354757211 */ /* 0x000fe400010f0eff */
[----:B------:R-:W-:Y:S02]  /*d3b0*/  LEA R124, P2, R80, R0, 0x1 ;  /* 0x00000000507c7211 */ /* 0x000fe400078408ff */
        /* <DEDUP_REMOVED lines=11> */
[----:B--2---:R-:W-:Y:S01]  /*d470*/  F2FP.F16.F32.PACK_AB R121, R65, R64 ;  /* 0x000000404179723e */ /* 0x004fe200000000ff */
[----:B------:R-:W-:Y:S01]  /*d480*/  VIADD R64, R68, UR5 ;  /* 0x0000000544407c36 */ /* 0x000fe20008000000 */
[-C--:B------:R-:W-:Y:S02]  /*d490*/  LEA.HI.X.SX32 R143, R72, R3.reuse, 0x1, P2 ;  /* 0x00000003488f7211 */ /* 0x080fe400010f0eff */
[----:B------:R-:W-:Y:S02]  /*d4a0*/  LEA R144, P2, R68, R0, 0x1 ;  /* 0x0000000044907211 */ /* 0x000fe400078408ff */
[----:B------:R-:W-:Y:S01]  /*d4b0*/  F2FP.F16.F32.PACK_AB R141, R61, R60 ;  /* 0x0000003c3d8d723e */ /* 0x000fe200000000ff */
[----:B------:R-:W-:Y:S01]  /*d4c0*/  VIADD R60, R64, UR5 ;  /* 0x00000005403c7c36 */ /* 0x000fe20008000000 */
[----:B------:R-:W-:-:S02]  /*d4d0*/  LEA.HI.X.SX32 R145, R68, R3, 0x1, P2 ;  /* 0x0000000344917211 */ /* 0x000fc400010f0eff */
[----:B------:R-:W-:Y:S02]  /*d4e0*/  LEA R148, P2, R64, R0, 0x1 ;  /* 0x0000000040947211 */ /* 0x000fe400078408ff */
[----:B------:R-:W-:Y:S01]  /*d4f0*/  F2FP.F16.F32.PACK_AB R147, R57, R56 ;  /* 0x000000383993723e */ /* 0x000fe200000000ff */
        /* <DEDUP_REMOVED lines=39> */
[----:B------:R-:W-:Y:S02]  /*d770*/  F2FP.F16.F32.PACK_AB R212, R95, R94 ;  /* 0x0000005e5fd4723e */ /* 0x000fe400000000ff */
[----:B------:R-:W-:Y:S02]  /*d780*/  F2FP.F16.F32.PACK_AB R210, R93, R92 ;  /* 0x0000005c5dd2723e */ /* 0x000fe400000000ff */
[----:B------:R-:W-:Y:S02]  /*d790*/  F2FP.F16.F32.PACK_AB R204, R89, R88 ;  /* 0x0000005859cc723e */ /* 0x000fe400000000ff */
[----:B------:R-:W-:Y:S02]  /*d7a0*/  F2FP.F16.F32.PACK_AB R198, R83, R82 ;  /* 0x0000005253c6723e */ /* 0x000fe400000000ff */
[----:B------:R-:W-:-:S02]  /*d7b0*/  F2FP.F16.F32.PACK_AB R194, R79, R78 ;  /* 0x0000004e4fc2723e */ /* 0x000fc400000000ff */
[----:B------:R-:W-:Y:S02]  /*d7c0*/  F2FP.F16.F32.PACK_AB R190, R75, R74 ;  /* 0x0000004a4bbe723e */ /* 0x000fe400000000ff */
        /* <DEDUP_REMOVED lines=10> */
[----:B------:R-:W-:Y:S01]  /*d870*/  F2FP.F16.F32.PACK_AB R201, R19, R18 ;  /* 0x0000001213c9723e */ /* 0x000fe200000000ff */
[----:B------:R-:W2:Y:S01]  /*d880*/  LDTM.x64 R32, tmem[UR7+0x80] ;  /* 0x00008007002079ee */ /* 0x000ea20008340000 */
[----:B------:R-:W-:Y:S01]  /*d890*/  LEA.HI.X.SX32 R177, R24, R3, 0x1, P2 ;  /* 0x0000000318b17211 */ /* 0x000fe200010f0eff */
[C---:B------:R-:W-:Y:S01]  /*d8a0*/  VIADD R18, R22.reuse, UR5 ;  /* 0x0000000516127c36 */ /* 0x040fe20008000000 */
[----:B------:R-:W-:-:S02]  /*d8b0*/  LEA R180, P2, R22, R0, 0x1 ;  /* 0x0000000016b47211 */ /* 0x000fc400078408ff */
[----:B------:R-:W-:Y:S01]  /*d8c0*/  PRMT R251, R105, 0x7610, R251 ;  /* 0x0000761069fb7816 */ /* 0x000fe200000000fb */
[----:B------:R-:W-:Y:S01]  /*d8d0*/  VIADD R206, R18, UR5 ;  /* 0x0000000512ce7c36 */ /* 0x000fe20008000000 */
[-C--:B------:R-:W-:Y:S02]  /*d8e0*/  LEA.HI.X.SX32 R181, R22, R3.reuse, 0x1, P2 ;  /* 0x0000000316b57211 */ /* 0x080fe400010f0eff */
[C---:B------:R-:W-:Y:S02]  /*d8f0*/  LEA R182, P2, R18.reuse, R0, 0x1 ;  /* 0x0000000012b67211 */ /* 0x040fe400078408ff */
[----:B------:R-:W-:Y:S02]  /*d900*/  F2FP.F16.F32.PACK_AB R189, R31, R30 ;  /* 0x0000001e1fbd723e */ /* 0x000fe400000000ff */
[----:B------:R-:W-:Y:S02]  /*d910*/  LEA.HI.X.SX32 R183, R18, R3, 0x1, P2 ;  /* 0x0000000312b77211 */ /* 0x000fe400010f0eff */
[----:B------:R-:W-:-:S02]  /*d920*/  LEA R186, P2, R206, R0, 0x1 ;  /* 0x00000000ceba7211 */ /* 0x000fc400078408ff */
[----:B------:R-:W-:Y:S02]  /*d930*/  F2FP.F16.F32.PACK_AB R193, R27, R26 ;  /* 0x0000001a1bc1723e */ /* 0x000fe400000000ff */
[C---:B------:R-:W-:Y:S01]  /*d940*/  LEA.HI.X.SX32 R187, R206.reuse, R3, 0x1, P2 ;  /* 0x00000003cebb7211 */ /* 0x040fe200010f0eff */
[----:B------:R-:W-:Y:S01]  /*d950*/  VIADD R206, R206, UR5 ;  /* 0x00000005cece7c36 */ /* 0x000fe20008000000 */
[----:B------:R-:W-:Y:S02]  /*d960*/  ISETP.LT.AND P2, PT, R2, UR15, !P0 ;  /* 0x0000000f02007c0c */ /* 0x000fe4000c741270 */
[----:B------:R-:W-:Y:S02]  /*d970*/  F2FP.F16.F32.PACK_AB R199, R21, R20 ;  /* 0x0000001415c7723e */ /* 0x000fe400000000ff */
[----:B--2---:R-:W-:Y:S02]  /*d980*/  F2FP.F16.F32.PACK_AB R68, R69, R68 ;  /* 0x000000444544723e */ /* 0x004fe400000000ff */
        /* <DEDUP_REMOVED lines=25> */
[----:B------:R-:W2:Y:S01]  /*db20*/  LDTM.x64 R4, tmem[UR7+0xc0] ;  /* 0x0000c007000479ee */ /* 0x000ea20008340000 */
[----:B------:R-:W-:Y:S01]  /*db30*/  NOP ;  /* 0x0000000000007918 */ /* 0x000fe20000000000 */
[----:B------:R5:W-:Y:S01]  /*db40*/  @P2 STG.E.U16 desc[UR16][R138.64], R251 ;  /* 0x000000fb8a002986 */ /* 0x000be2000c101510 */
[----:B0-----:R-:W-:Y:S01]  /*db50*/  ISETP.LT.AND P2, PT, R250, UR4, !P0 ;  /* 0x00000004fa007c0c */ /* 0x001fe2000c741270 */
[----:B------:R-:W0:Y:S01]  /*db60*/  LDCU UR4, c[0x0][0x39c] ;  /* 0x00007380ff0477ac */ /* 0x000e220008000800 */
[----:B------:R-:W-:Y:S02]  /*db70*/  F2FP.F16.F32.PACK_AB R73, R73, R72 ;  /* 0x000000484949723e */ /* 0x000fe400000000ff */
[----:B------:R-:W-:Y:S01]  /*db80*/  F2FP.F16.F32.PACK_AB R74, R75, R74 ;  /* 0x0000004a4b4a723e */ /* 0x000fe200000000ff */
[----:B------:R-:W1:Y:S01]  /*db90*/  LDCU UR7, c[0x0][0x39c] ;  /* 0x00007380ff0777ac */ /* 0x000e620008000800 */
[----:B------:R-:W-:Y:S01]  /*dba0*/  VIADD R75, R2, 0xaf ;  /* 0x000000af024b7836 */ /* 0x000fe20000000000 */
[----:B------:R-:W-:-:S02]  /*dbb0*/  F2FP.F16.F32.PACK_AB R76, R77, R76 ;  /* 0x0000004c4d4c723e */ /* 0x000fc400000000ff */
[----:B------:R-:W-:Y:S02]  /*dbc0*/  F2FP.F16.F32.PACK_AB R78, R79, R78 ;  /* 0x0000004e4f4e723e */ /* 0x000fe400000000ff */
[----:B-----5:R-:W-:Y:S01]  /*dbd0*/  PRMT R139, R105, 0x7632, R139 ;  /* 0x00007632698b7816 */ /* 0x020fe2000000008b */
[C---:B------:R-:W-:Y:S01]  /*dbe0*/  VIADD R105, R2.reuse, 0x7 ;  /* 0x0000000702697836 */ /* 0x040fe20000000000 */
[----:B------:R-:W-:Y:S02]  /*dbf0*/  F2FP.F16.F32.PACK_AB R80, R81, R80 ;  /* 0x000000505150723e */ /* 0x000fe400000000ff */
[----:B------:R-:W-:Y:S01]  /*dc00*/  F2FP.F16.F32.PACK_AB R82, R83, R82 ;  /* 0x000000525352723e */ /* 0x000fe200000000ff */
[----:B------:R5:W-:Y:S01]  /*dc10*/  @P3 STG.E.U16 desc[UR16][R136.64], R139 ;  /* 0x0000008b88003986 */ /* 0x000be2000c101510 */
[----:B------:R-:W-:Y:S02]  /*dc20*/  F2FP.F16.F32.PACK_AB R84, R85, R84 ;  /* 0x000000545554723e */ /* 0x000fe400000000ff */
[----:B0-----:R-:W-:Y:S01]  /*dc30*/  ISETP.LT.AND P3, PT, R105, UR4, !P0 ;  /* 0x0000000469007c0c */ /* 0x001fe2000c761270 */
[----:B------:R-:W0:Y:S01]  /*dc40*/  LDCU UR4, c[0x0][0x39c] ;  /* 0x00007380ff0477ac */ /* 0x000e220008000800 */
[----:B------:R-:W-:Y:S01]  /*dc50*/  VIADD R105, R2, 0x8 ;  /* 0x0000000802697836 */ /* 0x000fe20000000000 */
[----:B------:R-:W-:-:S02]  /*dc60*/  F2FP.F16.F32.PACK_AB R86, R87, R86 ;  /* 0x000000565756723e */ /* 0x000fc400000000ff */
[----:B------:R-:W-:Y:S02]  /*dc70*/  F2FP.F16.F32.PACK_AB R88, R89, R88 ;  /* 0x000000585958723e */ /* 0x000fe400000000ff */
[----:B------:R-:W-:Y:S02]  /*dc80*/  F2FP.F16.F32.PACK_AB R90, R91, R90 ;  /* 0x0000005a5b5a723e */ /* 0x000fe400000000ff */
[----:B-----5:R-:W-:Y:S02]  /*dc90*/  PRMT R137, R104, 0x7610, R137 ;  /* 0x0000761068897816 */ /* 0x020fe40000000089 */
[----:B------:R-:W-:Y:S02]  /*dca0*/  F2FP.F16.F32.PACK_AB R92, R93, R92 ;  /* 0x0000005c5d5c723e */ /* 0x000fe400000000ff */
[----:B------:R-:W-:Y:S01]  /*dcb0*/  F2FP.F16.F32.PACK_AB R94, R95, R94 ;  /* 0x0000005e5f5e723e */ /* 0x000fe200000000ff */
[----:B------:R-:W-:Y:S01]  /*dcc0*/  @P1 STG.E.U16 desc[UR16][R134.64], R137 ;  /* 0x0000008986001986 */ /* 0x000fe2000c101510 */
[----:B--2---:R-:W-:-:S02]  /*dcd0*/  F2FP.F16.F32.PACK_AB R7, R7, R6 ;  /* 0x000000060707723e */ /* 0x004fc400000000ff */
[----:B------:R-:W-:Y:S02]  /*dce0*/  F2FP.F16.F32.PACK_AB R11, R11, R10 ;  /* 0x0000000a0b0b723e */ /* 0x000fe400000000ff */
[----:B0-----:R-:W-:Y:S01]  /*dcf0*/  ISETP.LT.AND P1, PT, R105, UR4, !P0 ;  /* 0x0000000469007c0c */ /* 0x001fe2000c721270 */
[----:B------:R-:W0:Y:S01]  /*dd00*/  LDCU UR4, c[0x0][0x39c] ;  /* 0x00007380ff0477ac */ /* 0x000e220008000800 */
[----:B------:R-:W-:Y:S01]  /*dd10*/  PRMT R105, R104, 0x7632, R105 ;  /* 0x0000763268697816 */ /* 0x000fe20000000069 */
[----:B------:R-:W-:Y:S01]  /*dd20*/  VIADD R104, R2, 0x9 ;  /* 0x0000000902687836 */ /* 0x000fe20000000000 */
[----:B------:R-:W-:Y:S02]  /*dd30*/  F2FP.F16.F32.PACK_AB R12, R13, R12 ;  /* 0x0000000c0d0c723e */ /* 0x000fe400000000ff */
[----:B------:R-:W-:Y:S01]  /*dd40*/  F2FP.F16.F32.PACK_AB R14, R15, R14 ;  /* 0x0000000e0f0e723e */ /* 0x000fe200000000ff */
[----:B------:R-:W-:Y:S01]  /*dd50*/  @P4 STG.E.U16 desc[UR16][R132.64], R105 ;  /* 0x0000006984004986 */ /* 0x000fe2000c101510 */
[----:B------:R-:W-:-:S02]  /*dd60*/  PRMT R13, R12, 0x7632, R13 ;  /* 0x000076320c0d7816 */ /* 0x000fc4000000000d */
[----:B------:R-:W-:Y:S01]  /*dd70*/  F2FP.F16.F32.PACK_AB R16, R17, R16 ;  /* 0x000000101110723e */ /* 0x000fe200000000ff */
[----:B------:R2:W-:Y:S01]  /*dd80*/  @P5 STG.E.U16 desc[UR16][R130.64], R188 ;  /* 0x000000bc82005986 */ /* 0x0005e2000c101510 */
[----:B------:R-:W-:Y:S01]  /*dd90*/  F2FP.F16.F32.PACK_AB R18, R19, R18 ;  /* 0x000000121312723e */ /* 0x000fe200000000ff */
[----:B------:R-:W-:Y:S01]  /*dda0*/  VIADD R17, R2, 0xfe ;  /* 0x000000fe02117836 */ /* 0x000fe20000000000 */
[----:B------:R-:W-:Y:S02]  /*ddb0*/  F2FP.F16.F32.PACK_AB R20, R21, R20 ;  /* 0x000000141514723e */ /* 0x000fe400000000ff */
[----:B------:R-:W-:Y:S02]  /*ddc0*/  F2FP.F16.F32.PACK_AB R22, R23, R22 ;  /* 0x000000161716723e */ /* 0x000fe400000000ff */
[----:B------:R-:W-:Y:S02]  /*ddd0*/  F2FP.F16.F32.PACK_AB R24, R25, R24 ;  /* 0x000000181918723e */ /* 0x000fe400000000ff */
[----:B0-----:R-:W-:Y:S01]  /*dde0*/  ISETP.LT.AND P4, PT, R104, UR4, !P0 ;  /* 0x0000000468007c0c */ /* 0x001fe2000c781270 */
[----:B------:R-:W0:Y:S01]  /*ddf0*/  LDCU UR4, c[0x0][0x39c] ;  /* 0x00007380ff0477ac */ /* 0x000e220008000800 */
[----:B------:R-:W-:Y:S01]  /*de00*/  VIADD R104, R2, 0xa ;  /* 0x0000000a02687836 */ /* 0x000fe20000000000 */
[----:B--2---:R-:W-:-:S02]  /*de10*/  PRMT R131, R188, 0x7632, R131 ;  /* 0x00007632bc837816 */ /* 0x004fc40000000083 */
[----:B------:R-:W-:Y:S02]  /*de20*/  PRMT R105, R190, 0x7632, R105 ;  /* 0x00007632be697816 */ /* 0x000fe40000000069 */
[----:B------:R-:W-:Y:S01]  /*de30*/  F2FP.F16.F32.PACK_AB R26, R27, R26 ;  /* 0x0000001a1b1a723e */ /* 0x000fe200000000ff */
[----:B------:R-:W-:Y:S01]  /*de40*/  @P6 STG.E.U16 desc[UR16][R126.64], R131 ;  /* 0x000000837e006986 */ /* 0x000fe2000c101510 */
[----:B------:R-:W-:Y:S02]  /*de50*/  F2FP.F16.F32.PACK_AB R28, R29, R28 ;  /* 0x0000001c1d1c723e */ /* 0x000fe400000000ff */
[----:B------:R-:W-:Y:S01]  /*de60*/  F2FP.F16.F32.PACK_AB R30, R31, R30 ;  /* 0x0000001e1f1e723e */ /* 0x000fe200000000ff */
[----:B------:R-:W-:Y:S01]  /*de70*/  @P2 STG.E.U16 desc[UR16][R122.64], R190 ;  /* 0x000000be7a002986 */ /* 0x000fe2000c101510 */
[----:B------:R-:W-:Y:S02]  /*de80*/  F2FP.F16.F32.PACK_AB R32, R33, R32 ;  /* 0x000000202120723e */ /* 0x000fe400000000ff */
[----:B------:R-:W-:Y:S01]  /*de90*/  F2FP.F16.F32.PACK_AB R34, R35, R34 ;  /* 0x000000222322723e */ /* 0x000fe200000000ff */
[----:B------:R2:W-:Y:S01]  /*dea0*/  @P3 STG.E.U16 desc[UR16][R118.64], R105 ;  /* 0x0000006976003986 */ /* 0x0005e2000c101510 */
[----:B------:R-:W-:-:S02]  /*deb0*/  F2FP.F16.F32.PACK_AB R36, R37, R36 ;  /* 0x000000242524723e */ /* 0x000fc400000000ff */
[----:B0-----:R-:W-:Y:S01]  /*dec0*/  ISETP.LT.AND P5, PT, R104, UR4, !P0 ;  /* 0x0000000468007c0c */ /* 0x001fe2000c7a1270 */
[----:B------:R-:W0:Y:S01]  /*ded0*/  LDCU UR4, c[0x0][0x39c] ;  /* 0x00007380ff0477ac */ /* 0x000e220008000800 */
[----:B------:R-:W-:Y:S01]  /*dee0*/  VIADD R104, R2, 0xb ;  /* 0x0000000b02687836 */ /* 0x000fe20000000000 */
[----:B------:R5:W-:Y:S01]  /*def0*/  @P1 STG.E.U16 desc[UR16][R114.64], R192 ;  /* 0x000000c072001986 */ /* 0x000be2000c101510 */
[----:B------:R-:W-:Y:S02]  /*df00*/  F2FP.F16.F32.PACK_AB R38, R39, R38 ;  /* 0x000000262726723e */ /* 0x000fe400000000ff */
[----:B------:R-:W-:Y:S02]  /*df10*/  F2FP.F16.F32.PACK_AB R40, R41, R40 ;  /* 0x000000282928723e */ /* 0x000fe400000000ff */
[----:B------:R-:W-:Y:S02]  /*df20*/  F2FP.F16.F32.PACK_AB R42, R43, R42 ;  /* 0x0000002a2b2a723e */ /* 0x000fe400000000ff */
[----:B--2---:R-:W-:-:S02]  /*df30*/  PRMT R105, R194, 0x7632, R105 ;  /* 0x00007632c2697816 */ /* 0x004fc40000000069 */
[----:B------:R-:W-:Y:S02]  /*df40*/  F2FP.F16.F32.PACK_AB R44, R45, R44 ;  /* 0x0000002c2d2c723e */ /* 0x000fe400000000ff */
[----:B------:R-:W-:Y:S02]  /*df50*/  F2FP.F16.F32.PACK_AB R46, R47, R46 ;  /* 0x0000002e2f2e723e */ /* 0x000fe400000000ff */
[----:B-----5:R-:W-:Y:S02]  /*df60*/  PRMT R115, R192, 0x7632, R115 ;  /* 0x00007632c0737816 */ /* 0x020fe40000000073 */
[----:B------:R-:W-:Y:S02]  /*df70*/  F2FP.F16.F32.PACK_AB R48, R49, R48 ;  /* 0x000000303130723e */ /* 0x000fe400000000ff */
[----:B0-----:R-:W-:Y:S01]  /*df80*/  ISETP.LT.AND P6, PT, R104, UR4, !P0 ;  /* 0x0000000468007c0c */ /* 0x001fe2000c7c1270 */
[----:B------:R-:W0:Y:S01]  /*df90*/  LDCU UR4, c[0x0][0x39c] ;  /* 0x00007380ff0477ac */ /* 0x000e220008000800 */
[----:B------:R-:W-:Y:S01]  /*dfa0*/  VIADD R104, R2, 0xc ;  /* 0x0000000c02687836 */ /* 0x000fe20000000000 */
[----:B------:R-:W-:Y:S01]  /*dfb0*/  @P4 STG.E.U16 desc[UR16][R110.64], R115 ;  /* 0x000000736e004986 */ /* 0x000fe2000c101510 */
[----:B------:R-:W-:-:S02]  /*dfc0*/  F2FP.F16.F32.PACK_AB R50, R51, R50 ;  /* 0x000000323332723e */ /* 0x000fc400000000ff */
[----:B------:R-:W-:Y:S01]  /*dfd0*/  F2FP.F16.F32.PACK_AB R52, R53, R52 ;  /* 0x000000343534723e */ /* 0x000fe200000000ff */
[----:B------:R-:W-:Y:S01]  /*dfe0*/  @P5 STG.E.U16 desc[UR16][R106.64], R194 ;  /* 0x000000c26a005986 */ /* 0x000fe2000c101510 */
[----:B------:R-:W-:Y:S02]  /*dff0*/  F2FP.F16.F32.PACK_AB R54, R55, R54 ;  /* 0x000000363736723e */ /* 0x000fe400000000ff */
[----:B------:R-:W-:Y:S02]  /*e000*/  F2FP.F16.F32.PACK_AB R56, R57, R56 ;  /* 0x000000383938723e */ /* 0x000fe400000000ff */
[----:B------:R-:W-:Y:S01]  /*e010*/  F2FP.F16.F32.PACK_AB R58, R59, R58 ;  /* 0x0000003a3b3a723e */ /* 0x000fe200000000ff */
[----:B------:R2:W-:Y:S01]  /*e020*/  @P6 STG.E.U16 desc[UR16][R102.64], R105 ;  /* 0x0000006966006986 */ /* 0x0005e2000c101510 */
[----:B------:R-:W-:Y:S02]  /*e030*/  F2FP.F16.F32.PACK_AB R60, R61, R60 ;  /* 0x0000003c3d3c723e */ /* 0x000fe400000000ff */
[----:B------:R-:W-:-:S02]  /*e040*/  F2FP.F16.F32.PACK_AB R62, R63, R62 ;  /* 0x0000003e3f3e723e */ /* 0x000fc400000000ff */
[----:B------:R-:W-:Y:S02]  /*e050*/  F2FP.F16.F32.PACK_AB R64, R65, R64 ;  /* 0x000000404140723e */ /* 0x000fe400000000ff */
[----:B0-----:R-:W-:Y:S01]  /*e060*/  ISETP.LT.AND P2, PT, R104, UR4, !P0 ;  /* 0x0000000468007c0c */ /* 0x001fe2000c741270 */
[----:B------:R-:W0:Y:S01]  /*e070*/  LDCU UR4, c[0x0][0x39c] ;  /* 0x00007380ff0477ac */ /* 0x000e220008000800 */
[C---:B------:R-:W-:Y:S01]  /*e080*/  VIADD R104, R2.reuse, 0xd ;  /* 0x0000000d02687836 */ /* 0x040fe20000000000 */
[----:B------:R-:W-:Y:S01]  /*e090*/  F2FP.F16.F32.PACK_AB R66, R67, R66 ;  /* 0x000000424342723e */ /* 0x000fe200000000ff */
[C---:B--2---:R-:W-:Y:S01]  /*e0a0*/  VIADD R102, R2.reuse, 0x14 ;  /* 0x0000001402667836 */ /* 0x044fe20000000000 */
[----:B------:R-:W-:Y:S01]  /*e0b0*/  PRMT R105, R69, 0x7610, R105 ;  /* 0x0000761045697816 */ /* 0x000fe20000000069 */
[----:B------:R-:W-:-:S07]  /*e0c0*/  VIADD R103, R2, 0x2a ;  /* 0x0000002a02677836 */ /* 0x000fce0000000000 */
[----:B------:R2:W-:Y:S01]  /*e0d0*/  @P2 STG.E.U16 desc[UR16][R98.64], R196 ;  /* 0x000000c462002986 */ /* 0x0005e2000c101510 */
[----:B0-----:R-:W-:Y:S01]  /*e0e0*/  ISETP.LT.AND P3, PT, R104, UR4, !P0 ;  /* 0x0000000468007c0c */ /* 0x001fe2000c761270 */
[----:B------:R-:W0:Y:S01]  /*e0f0*/  LDCU UR4, c[0x0][0x39c] ;  /* 0x00007380ff0477ac */ /* 0x000e220008000800 */
[----:B------:R-:W-:Y:S01]  /*e100*/  VIADD R104, R2, 0xe ;  /* 0x0000000e02687836 */ /* 0x000fe20000000000 */
[----:B--2---:R-:W-:Y:S01]  /*e110*/  PRMT R99, R196, 0x7632, R99 ;  /* 0x00007632c4637816 */ /* 0x004fe20000000063 */
[----:B------:R-:W-:-:S09]  /*e120*/  VIADD R98, R2, 0x15 ;  /* 0x0000001502627836 */ /* 0x000fd20000000000 */
[----:B------:R2:W-:Y:S01]  /*e130*/  @P3 STG.E.U16 desc[UR16][R96.64], R99 ;  /* 0x0000006360003986 */ /* 0x0005e2000c101510 */
[----:B0-----:R-:W-:Y:S01]  /*e140*/  ISETP.LT.AND P1, PT, R104, UR4, !P0 ;  /* 0x0000000468007c0c */ /* 0x001fe2000c721270 */
[----:B------:R-:W0:Y:S01]  /*e150*/  LDCU UR4, c[0x0][0x39c] ;  /* 0x00007380ff0477ac */ /* 0x000e220008000800 */
[----:B------:R-:W-:Y:S01]  /*e160*/  VIADD R104, R2, 0xf ;  /* 0x0000000f02687836 */ /* 0x000fe20000000000 */
[----:B--2---:R-:W-:Y:S01]  /*e170*/  PRMT R97, R198, 0x7632, R97 ;  /* 0x00007632c6617816 */ /* 0x004fe20000000061 */
[----:B------:R-:W-:Y:S01]  /*e180*/  VIADD R96, R2, 0x16 ;  /* 0x0000001602607836 */ /* 0x000fe20000000000 */
[----:B------:R-:W-:-:S08]  /*e190*/  PRMT R99, R216, 0x7632, R99 ;  /* 0x00007632d8637816 */ /* 0x000fd00000000063 */
[----:B------:R2:W-:Y:S01]  /*e1a0*/  @P1 STG.E.U16 desc[UR16][R100.64], R198 ;  /* 0x000000c664001986 */ /* 0x0005e2000c101510 */
[----:B0-----:R-:W-:Y:S01]  /*e1b0*/  ISETP.LT.AND P4, PT, R104, UR4, !P0 ;  /* 0x0000000468007c0c */ /* 0x001fe2000c781270 */
[----:B------:R-:W0:Y:S01]  /*e1c0*/  LDCU UR4, c[0x0][0x39c] ;  /* 0x00007380ff0477ac */ /* 0x000e220008000800 */
[----:B------:R-:W-:Y:S01]  /*e1d0*/  VIADD R104, R2, 0x10 ;  /* 0x0000001002687836 */ /* 0x000fe20000000000 */
[----:B--2---:R-:W-:-:S10]  /*e1e0*/  PRMT R100, R217, 0x7632, R100 ;  /* 0x00007632d9647816 */ /* 0x004fd40000000064 */
[----:B------:R2:W-:Y:S01]  /*e1f0*/  @P4 STG.E.U16 desc[UR16][R108.64], R97 ;  /* 0x000000616c004986 */ /* 0x0005e2000c101510 */
[----:B0-----:R-:W-:Y:S01]  /*e200*/  ISETP.LT.AND P5, PT, R104, UR4, !P0 ;  /* 0x0000000468007c0c */ /* 0x001fe2000c7a1270 */
[----:B------:R-:W0:Y:S01]  /*e210*/  LDCU UR4, c[0x0][0x39c] ;  /* 0x00007380ff0477ac */ /* 0x000e220008000800 */
[----:B------:R-:W-:Y:S01]  /*e220*/  VIADD R104, R2, 0x11 ;  /* 0x0000001102687836 */ /* 0x000fe20000000000 */
[----:B--2---:R-:W-:-:S10]  /*e230*/  PRMT R97, R202, 0x7632, R97 ;  /* 0x00007632ca617816 */ /* 0x004fd40000000061 */
[----:B------:R-:W-:Y:S01]  /*e240*/  @P5 STG.E.U16 desc[UR16][R112.64], R200 ;  /* 0x000000c870005986 */ /* 0x000fe2000c101510 */
[----:B0-----:R-:W-:Y:S01]  /*e250*/  ISETP.LT.AND P6, PT, R104, UR4, !P0 ;  /* 0x0000000468007c0c */ /* 0x001fe2000c7c1270 */
[----:B------:R-:W0:Y:S01]  /*e260*/  LDCU UR4, c[0x0][0x39c] ;  /* 0x00007380ff0477ac */ /* 0x000e220008000800 */
[----:B------:R-:W-:-:S05]  /*e270*/  VIADD R104, R2, 0x12 ;  /* 0x0000001202687836 */ /* 0x000fca0000000000 */
[----:B0-----:R-:W-:Y:S01]  /*e280*/  ISETP.LT.AND P2, PT, R104, UR4, !P0 ;  /* 0x0000000468007c0c */ /* 0x001fe2000c741270 */
[----:B------:R-:W0:Y:S01]  /*e290*/  LDCU UR4, c[0x0][0x39c] ;  /* 0x00007380ff0477ac */ /* 0x000e220008000800 */
[----:B------:R-:W-:-:S05]  /*e2a0*/  VIADD R104, R2, 0x13 ;  /* 0x0000001302687836 */ /* 0x000fca0000000000 */
[----:B0-----:R-:W-:Y:S01]  /*e2b0*/  ISETP.LT.AND P3, PT, R104, UR4, !P0 ;  /* 0x0000000468007c0c */ /* 0x001fe2000c761270 */
[----:B------:R-:W0:Y:S01]  /*e2c0*/  LDCU UR4, c[0x0][0x39c] ;  /* 0x00007380ff0477ac */ /* 0x000e220008000800 */
[----:B------:R-:W-:Y:S01]  /*e2d0*/  VIADD R104, R2, 0x2b ;  /* 0x0000002b02687836 */ /* 0x000fe20000000000 */
[----:B0-----:R-:W-:Y:S01]  /*e2e0*/  ISETP.LT.AND P1, PT, R102, UR4, !P0 ;  /* 0x0000000466007c0c */ /* 0x001fe2000c721270 */
[----:B------:R-:W0:Y:S02]  /*e2f0*/  LDCU UR4, c[0x0][0x39c] ;  /* 0x00007380ff0477ac */ /* 0x000e240008000800 */
[----:B0-----:R-:W-:Y:S01]  /*e300*/  ISETP.LT.AND P4, PT, R98, UR4, !P0 ;  /* 0x0000000462007c0c */ /* 0x001fe2000c781270 */
[----:B------:R-:W0:Y:S01]  /*e310*/  LDCU UR4, c[0x0][0x39c] ;  /* 0x00007380ff0477ac */ /* 0x000e220008000800 */
[----:B------:R-:W-:-:S05]  /*e320*/  PRMT R98, R200, 0x7632, R98 ;  /* 0x00007632c8627816 */ /* 0x000fca0000000062 */
[----:B------:R2:W-:Y:S04]  /*e330*/  @P6 STG.E.U16 desc[UR16][R116.64], R98 ;  /* 0x0000006274006986 */ /* 0x0005e8000c101510 */
[----:B------:R-:W-:Y:S04]  /*e340*/  @P2 STG.E.U16 desc[UR16][R124.64], R202 ;  /* 0x000000ca7c002986 */ /* 0x000fe8000c101510 */
[----:B------:R5:W-:Y:S01]  /*e350*/  @P3 STG.E.U16 desc[UR16][R128.64], R97 ;  /* 0x0000006180003986 */ /* 0x000be2000c101510 */
[----:B0-----:R-:W-:Y:S01]  /*e360*/  ISETP.LT.AND P5, PT, R96, UR4, !P0 ;  /* 0x0000000460007c0c */ /* 0x001fe2000c7a1270 */
[----:B------:R-:W0:Y:S01]  /*e370*/  LDCU UR4, c[0x0][0x39c] ;  /* 0x00007380ff0477ac */ /* 0x000e220008000800 */
[----:B------:R-:W-:Y:S01]  /*e380*/  VIADD R96, R2, 0x17 ;  /* 0x0000001702607836 */ /* 0x000fe20000000000 */
[----:B------:R-:W-:Y:S01]  /*e390*/  @P1 STG.E.U16 desc[UR16][R142.64], R204 ;  /* 0x000000cc8e001986 */ /* 0x000fe2000c101510 */
[----:B--2---:R-:W-:-:S02]  /*e3a0*/  PRMT R98, R204, 0x7632, R98 ;  /* 0x00007632cc627816 */ /* 0x004fc40000000062 */
[----:B-----5:R-:W-:-:S03]  /*e3b0*/  PRMT R97, R208, 0x7632, R97 ;  /* 0x00007632d0617816 */ /* 0x020fc60000000061 */
[----:B------:R2:W-:Y:S04]  /*e3c0*/  @P4 STG.E.U16 desc[UR16][R144.64], R98 ;  /* 0x0000006290004986 */ /* 0x0005e8000c101510 */
[----:B------:R-:W-:Y:S01]  /*e3d0*/  @P5 STG.E.U16 desc[UR16][R148.64], R208 ;  /* 0x000000d094005986 */ /* 0x000fe2000c101510 */
        /* <DEDUP_REMOVED lines=12> */
[----:B------:R-:W-:-:S11]  /*e4a0*/  VIADD R96, R2, 0x1a ;  /* 0x0000001a02607836 */ /* 0x000fd60000000000 */
        /* <DEDUP_REMOVED lines=12> */
[C---:B------:R-:W-:Y:S02]  /*e570*/  VIADD R96, R2.reuse, 0x1d ;  /* 0x0000001d02607836 */ /* 0x040fe40000000000 */
[----:B--2---:R-:W-:-:S09]  /*e580*/  VIADD R97, R2, 0x26 ;  /* 0x0000002602617836 */ /* 0x004fd20000000000 */
        /* <DEDUP_REMOVED lines=16> */
[----:B------:R-:W-:Y:S02]  /*e690*/  VIADD R96, R2, 0x21 ;  /* 0x0000002102607836 */ /* 0x000fe40000000000 */
[----:B--2---:R-:W-:-:S04]  /*e6a0*/  VIADD R99, R206, UR5 ;  /* 0x00000005ce637c36 */ /* 0x004fc80008000000 */
[----:B------:R-:W-:-:S05]  /*e6b0*/  VIADD R101, R99, UR5 ;  /* 0x0000000563657c36 */ /* 0x000fca0008000000 */
[----:B------:R-:W-:Y:S01]  /*e6c0*/  @P1 STG.E.U16 desc[UR16][R176.64], R217 ;  /* 0x000000d9b0001986 */ /* 0x000fe2000c101510 */
[----:B-1----:R-:W-:Y:S01]  /*e6d0*/  ISETP.LT.AND P1, PT, R97, UR7, !P0 ;  /* 0x0000000761007c0c */ /* 0x002fe2000c721270 */
[----:B------:R-:W1:Y:S01]  /*e6e0*/  LDCU UR7, c[0x0][0x39c] ;  /* 0x00007380ff0777ac */ /* 0x000e620008000800 */
[----:B------:R-:W-:Y:S01]  /*e6f0*/  PRMT R97, R218, 0x7632, R97 ;  /* 0x00007632da617816 */ /* 0x000fe20000000061 */
[----:B------:R-:W-:Y:S01]  /*e700*/  VIADD R102, R101, UR5 ;  /* 0x0000000565667c36 */ /* 0x000fe20008000000 */
        /* <DEDUP_REMOVED lines=15> */
[----:B------:R-:W-:-:S05]  /*e800*/  VIADD R96, R2, 0x25 ;  /* 0x0000002502607836 */ /* 0x000fca0000000000 */
[----:B----4-:R-:W-:Y:S01]  /*e810*/  ISETP.LT.AND P3, PT, R96, UR6, !P0 ;  /* 0x0000000660007c0c */ /* 0x010fe2000c761270 */
[----:B------:R-:W-:Y:S01]  /*e820*/  VIADD R96, R2, 0x27 ;  /* 0x0000002702607836 */ /* 0x000fe20000000000 */
[----:B------:R-:W4:Y:S04]  /*e830*/  LDCU UR6, c[0x0][0x39c] ;  /* 0x00007380ff0677ac */ /* 0x000f280008000800 */
[----:B------:R-:W-:Y:S02]  /*e840*/  ISETP.LT.AND P4, PT, R96, UR8, !P0 ;  /* 0x0000000860007c0c */ /* 0x000fe4000c781270 */
[----:B------:R-:W-:-:S04]  /*e850*/  LEA R96, P5, R206, R0, 0x1 ;  /* 0x00000000ce607211 */ /* 0x000fc800078a08ff */
[-C--:B--2---:R-:W-:Y:S02]  /*e860*/  LEA.HI.X.SX32 R97, R206, R3.reuse, 0x1, P5 ;  /* 0x00000003ce617211 */ /* 0x084fe400028f0eff */
[----:B0-----:R-:W-:Y:S01]  /*e870*/  ISETP.LT.AND P5, PT, R98, UR4, !P0 ;  /* 0x0000000462007c0c */ /* 0x001fe2000c7a1270 */
[----:B------:R-:W0:Y:S01]  /*e880*/  LDCU UR4, c[0x0][0x39c] ;  /* 0x00007380ff0477ac */ /* 0x000e220008000800 */
[CC--:B------:R-:W-:Y:S01]  /*e890*/  LEA R98, P6, R99.reuse, R0.reuse, 0x1 ;  /* 0x0000000063627211 */ /* 0x0c0fe200078c08ff */
[----:B------:R2:W-:Y:S01]  /*e8a0*/  @P2 STG.E.U16 desc[UR16][R96.64], R220 ;  /* 0x000000dc60002986 */ /* 0x0005e2000c101510 */
[----:B----4-:R-:W-:Y:S01]  /*e8b0*/  ISETP.LT.AND P2, PT, R100, UR6, !P0 ;  /* 0x0000000664007c0c */ /* 0x010fe2000c741270 */
[----:B------:R-:W4:Y:S01]  /*e8c0*/  LDCU UR6, c[0x0][0x39c] ;  /* 0x00007380ff0677ac */ /* 0x000f220008000800 */
[----:B------:R-:W-:Y:S02]  /*e8d0*/  LEA.HI.X.SX32 R99, R99, R3, 0x1, P6 ;  /* 0x0000000363637211 */ /* 0x000fe400030f0eff */
[----:B------:R-:W-:-:S04]  /*e8e0*/  LEA R100, P6, R101, R0, 0x1 ;  /* 0x0000000065647211 */ /* 0x000fc800078c08ff */
[----:B------:R-:W-:Y:S02]  /*e8f0*/  LEA.HI.X.SX32 R101, R101, R3, 0x1, P6 ;  /* 0x0000000365657211 */ /* 0x000fe400030f0eff */
[----:B--2---:R-:W-:Y:S02]  /*e900*/  PRMT R97, R220, 0x7632, R97 ;  /* 0x00007632dc617816 */ /* 0x004fe40000000061 */
[----:B------:R-:W-:-:S03]  /*e910*/  LEA R96, P6, R102, R0, 0x1 ;  /* 0x0000000066607211 */ /* 0x000fc600078c08ff */
[----:B------:R2:W-:Y:S01]  /*e920*/  @P3 STG.E.U16 desc[UR16][R98.64], R97 ;  /* 0x0000006162003986 */ /* 0x0005e2000c101510 */
[----:B0-----:R-:W-:Y:S01]  /*e930*/  ISETP.LT.AND P3, PT, R103, UR4, !P0 ;  /* 0x0000000467007c0c */ /* 0x001fe2000c761270 */
[----:B------:R-:W0:Y:S01]  /*e940*/  LDCU UR4, c[0x0][0x39c] ;  /* 0x00007380ff0477ac */ /* 0x000e220008000800 */
[----:B------:R-:W-:Y:S01]  /*e950*/  VIADD R103, R102, UR5 ;  /* 0x0000000566677c36 */ /* 0x000fe20008000000 */
[----:B------:R-:W-:Y:S01]  /*e960*/  @P1 STG.E.U16 desc[UR16][R100.64], R222 ;  /* 0x000000de64001986 */ /* 0x000fe2000c101510 */
[----:B----4-:R-:W-:Y:S01]  /*e970*/  ISETP.LT.AND P1, PT, R104, UR6, !P0 ;  /* 0x0000000668007c0c */ /* 0x010fe2000c721270 */
[----:B------:R-:W-:Y:S01]  /*e980*/  VIADD R104, R2, 0x2c ;  /* 0x0000002c02687836 */ /* 0x000fe20000000000 */
[----:B------:R-:W4:Y:S01]  /*e990*/  LDCU UR6, c[0x0][0x39c] ;  /* 0x00007380ff0677ac */ /* 0x000f220008000800 */
[----:B--2---:R-:W-:Y:S01]  /*e9a0*/  LEA.HI.X.SX32 R97, R102, R3, 0x1, P6 ;  /* 0x0000000366617211 */ /* 0x004fe200030f0eff */
[----:B------:R-:W-:Y:S01]  /*e9b0*/  VIADD R102, R103, UR5 ;  /* 0x0000000567667c36 */ /* 0x000fe20008000000 */
[----:B------:R-:W-:-:S02]  /*e9c0*/  PRMT R99, R222, 0x7632, R99 ;  /* 0x00007632de637816 */ /* 0x000fc40000000063 */
[----:B------:R-:W-:-:S03]  /*e9d0*/  LEA R98, P6, R103, R0, 0x1 ;  /* 0x0000000067627211 */ /* 0x000fc600078c08ff */
[----:B------:R2:W-:Y:S01]  /*e9e0*/  @P4 STG.E.U16 desc[UR16][R96.64], R99 ;  /* 0x0000006360004986 */ /* 0x0005e2000c101510 */
[----:B-1----:R-:W-:Y:S01]  /*e9f0*/  ISETP.LT.AND P4, PT, R104, UR7, !P0 ;  /* 0x0000000768007c0c */ /* 0x002fe2000c781270 */
[----:B------:R-:W-:Y:S01]  /*ea00*/  VIADD R104, R2, 0x2d ;  /* 0x0000002d02687836 */ /* 0x000fe20000000000 */
[----:B------:R-:W1:Y:S01]  /*ea10*/  LDCU UR7, c[0x0][0x39c] ;  /* 0x00007380ff0777ac */ /* 0x000e620008000800 */
[-C--:B--2---:R-:W-:Y:S01]  /*ea20*/  LEA.HI.X.SX32 R99, R103, R3.reuse, 0x1, P6 ;  /* 0x0000000367637211 */ /* 0x084fe200030f0eff */
[C---:B------:R-:W-:Y:S01]  /*ea30*/  VIADD R103, R102.reuse, UR5 ;  /* 0x0000000566677c36 */ /* 0x040fe20008000000 */
[-C--:B------:R-:W-:Y:S02]  /*ea40*/  LEA R100, P6, R102, R0.reuse, 0x1 ;  /* 0x0000000066647211 */ /* 0x080fe400078c08ff */
[----:B------:R-:W-:Y:S01]  /*ea50*/  PRMT R97, R224, 0x7632, R97 ;  /* 0x00007632e0617816 */ /* 0x000fe20000000061 */
[----:B------:R-:W-:Y:S01]  /*ea60*/  @P5 STG.E.U16 desc[UR16][R98.64], R224 ;  /* 0x000000e062005986 */ /* 0x000fe2000c101510 */
[----:B0-----:R-:W-:Y:S01]  /*ea70*/  ISETP.LT.AND P5, PT, R104, UR4, !P0 ;  /* 0x0000000468007c0c */ /* 0x001fe2000c7a1270 */
[----:B------:R-:W0:Y:S01]  /*ea80*/  LDCU UR4, c[0x0][0x39c] ;  /* 0x00007380ff0477ac */ /* 0x000e220008000800 */
[----:B------:R-:W-:Y:S01]  /*ea90*/  LEA.HI.X.SX32 R101, R102, R3, 0x1, P6 ;  /* 0x0000000366657211 */ /* 0x000fe200030f0eff */
[----:B------:R-:W-:Y:S01]  /*eaa0*/  VIADD R104, R2, 0x2e ;  /* 0x0000002e02687836 */ /* 0x000fe20000000000 */
[C---:B------:R-:W-:Y:S01]  /*eab0*/  LEA R96, P6, R103.reuse, R0, 0x1 ;  /* 0x0000000067607211 */ /* 0x040fe200078c08ff */
[----:B------:R-:W-:-:S02]  /*eac0*/  VIADD R102, R103, UR5 ;  /* 0x0000000567667c36 */ /* 0x000fc40008000000 */
[----:B------:R2:W-:Y:S01]  /*ead0*/  @P2 STG.E.U16 desc[UR16][R100.64], R97 ;  /* 0x0000006164002986 */ /* 0x0005e2000c101510 */
[----:B----4-:R-:W-:Y:S01]  /*eae0*/  ISETP.LT.AND P2, PT, R104, UR6, !P0 ;  /* 0x0000000668007c0c */ /* 0x010fe2000c741270 */
[----:B------:R-:W4:Y:S01]  /*eaf0*/  LDCU UR6, c[0x0][0x39c] ;  /* 0x00007380ff0677ac */ /* 0x000f220008000800 */
[----:B------:R-:W-:Y:S01]  /*eb00*/  VIADD R104, R2, 0x2f ;  /* 0x0000002f02687836 */ /* 0x000fe20000000000 */
[----:B--2---:R-:W-:Y:S01]  /*eb10*/  LEA.HI.X.SX32 R97, R103, R3, 0x1, P6 ;  /* 0x0000000367617211 */ /* 0x004fe200030f0eff */
[C---:B------:R-:W-:Y:S01]  /*eb20*/  VIADD R103, R102.reuse, UR5 ;  /* 0x0000000566677c36 */ /* 0x040fe20008000000 */
[----:B------:R-:W-:-:S03]  /*eb30*/  LEA R98, P6, R102, R0, 0x1 ;  /* 0x0000000066627211 */ /* 0x000fc600078c08ff */
[----:B------:R2:W-:Y:S01]  /*eb40*/  @P3 STG.E.U16 desc[UR16][R96.64], R226 ;  /* 0x000000e260003986 */ /* 0x0005e2000c101510 */
[-C--:B------:R-:W-:Y:S01]  /*eb50*/  LEA.HI.X.SX32 R99, R102, R3.reuse, 0x1, P6 ;  /* 0x0000000366637211 */ /* 0x080fe200030f0eff */
[C---:B------:R-:W-:Y:S01]  /*eb60*/  VIADD R102, R103.reuse, UR5 ;  /* 0x0000000567667c36 */ /* 0x040fe20008000000 */
[----:B0-----:R-:W-:Y:S01]  /*eb70*/  ISETP.LT.AND P3, PT, R104, UR4, !P0 ;  /* 0x0000000468007c0c */ /* 0x001fe2000c761270 */
[----:B------:R-:W-:Y:S01]  /*eb80*/  VIADD R104, R2, 0x30 ;  /* 0x0000003002687836 */ /* 0x000fe20000000000 */
[C---:B------:R-:W-:Y:S01]  /*eb90*/  LEA R100, P6, R103.reuse, R0, 0x1 ;  /* 0x0000000067647211 */ /* 0x040fe200078c08ff */
[----:B------:R-:W0:Y:S03]  /*eba0*/  LDCU UR4, c[0x0][0x39c] ;  /* 0x00007380ff0477ac */ /* 0x000e260008000800 */
[----:B------:R-:W-:Y:S01]  /*ebb0*/  LEA.HI.X.SX32 R101, R103, R3, 0x1, P6 ;  /* 0x0000000367657211 */ /* 0x000fe200030f0eff */
[----:B------:R-:W-:Y:S01]  /*ebc0*/  VIADD R103, R102, UR5 ;  /* 0x0000000566677c36 */ /* 0x000fe20008000000 */
[----:B--2---:R-:W-:-:S02]  /*ebd0*/  PRMT R97, R226, 0x7632, R97 ;  /* 0x00007632e2617816 */ /* 0x004fc40000000061 */
[----:B------:R-:W-:-:S03]  /*ebe0*/  LEA R96, P6, R102, R0, 0x1 ;  /* 0x0000000066607211 */ /* 0x000fc600078c08ff */
[----:B------:R2:W-:Y:S01]  /*ebf0*/  @P1 STG.E.U16 desc[UR16][R98.64], R97 ;  /* 0x0000006162001986 */ /* 0x0005e2000c101510 */
[----:B-1----:R-:W-:Y:S01]  /*ec00*/  ISETP.LT.AND P1, PT, R104, UR7, !P0 ;  /* 0x0000000768007c0c */ /* 0x002fe2000c721270 */
[----:B------:R-:W-:Y:S01]  /*ec10*/  VIADD R104, R2, 0x31 ;  /* 0x0000003102687836 */ /* 0x000fe20000000000 */
[----:B------:R-:W1:Y:S01]  /*ec20*/  LDCU UR7, c[0x0][0x39c] ;  /* 0x00007380ff0777ac */ /* 0x000e620008000800 */
[----:B------:R-:W-:Y:S03]  /*ec30*/  @P4 STG.E.U16 desc[UR16][R100.64], R228 ;  /* 0x000000e464004986 */ /* 0x000fe6000c101510 */
[----:B----4-:R-:W-:Y:S01]  /*ec40*/  ISETP.LT.AND P4, PT, R104, UR6, !P0 ;  /* 0x0000000668007c0c */ /* 0x010fe2000c781270 */
[----:B------:R-:W4:Y:S01]  /*ec50*/  LDCU UR6, c[0x0][0x39c] ;  /* 0x00007380ff0677ac */ /* 0x000f220008000800 */
[----:B------:R-:W-:Y:S01]  /*ec60*/  VIADD R104, R2, 0x32 ;  /* 0x0000003202687836 */ /* 0x000fe20000000000 */
[----:B--2---:R-:W-:Y:S01]  /*ec70*/  LEA.HI.X.SX32 R97, R102, R3, 0x1, P6 ;  /* 0x0000000366617211 */ /* 0x004fe200030f0eff */
[----:B------:R-:W-:Y:S01]  /*ec80*/  VIADD R102, R103, UR5 ;  /* 0x0000000567667c36 */ /* 0x000fe20008000000 */
[----:B------:R-:W-:-:S02]  /*ec90*/  PRMT R99, R228, 0x7632, R99 ;  /* 0x00007632e4637816 */ /* 0x000fc40000000063 */
[----:B------:R-:W-:-:S03]  /*eca0*/  LEA R98, P6, R103, R0, 0x1 ;  /* 0x0000000067627211 */ /* 0x000fc600078c08ff */
[----:B------:R2:W-:Y:S01]  /*ecb0*/  @P5 STG.E.U16 desc[UR16][R96.64], R99 ;  /* 0x0000006360005986 */ /* 0x0005e2000c101510 */
[----:B0-----:R-:W-:Y:S01]  /*ecc0*/  ISETP.LT.AND P5, PT, R104, UR4, !P0 ;  /* 0x0000000468007c0c */ /* 0x001fe2000c7a1270 */
[----:B------:R-:W0:Y:S01]  /*ecd0*/  LDCU UR4, c[0x0][0x39c] ;  /* 0x00007380ff0477ac */ /* 0x000e220008000800 */
[----:B------:R-:W-:Y:S01]  /*ece0*/  VIADD R104, R2, 0x33 ;  /* 0x0000003302687836 */ /* 0x000fe20000000000 */
[-C--:B--2---:R-:W-:Y:S01]  /*ecf0*/  LEA.HI.X.SX32 R99, R103, R3.reuse, 0x1, P6 ;  /* 0x0000000367637211 */ /* 0x084fe200030f0eff */
[C---:B------:R-:W-:Y:S01]  /*ed00*/  VIADD R103, R102.reuse, UR5 ;  /* 0x0000000566677c36 */ /* 0x040fe20008000000 */
[-C--:B------:R-:W-:Y:S02]  /*ed10*/  LEA R100, P6, R102, R0.reuse, 0x1 ;  /* 0x0000000066647211 */ /* 0x080fe400078c08ff */
[----:B------:R-:W-:Y:S01]  /*ed20*/  PRMT R97, R230, 0x7632, R97 ;  /* 0x00007632e6617816 */ /* 0x000fe20000000061 */
[----:B------:R-:W-:Y:S01]  /*ed30*/  @P2 STG.E.U16 desc[UR16][R98.64], R230 ;  /* 0x000000e662002986 */ /* 0x000fe2000c101510 */
[-C--:B------:R-:W-:Y:S01]  /*ed40*/  LEA.HI.X.SX32 R101, R102, R3.reuse, 0x1, P6 ;  /* 0x0000000366657211 */ /* 0x080fe200030f0eff */
[C---:B------:R-:W-:Y:S01]  /*ed50*/  VIADD R102, R103.reuse, UR5 ;  /* 0x0000000567667c36 */ /* 0x040fe20008000000 */
[----:B----4-:R-:W-:Y:S01]  /*ed60*/  ISETP.LT.AND P2, PT, R104, UR6, !P0 ;  /* 0x0000000668007c0c */ /* 0x010fe2000c741270 */
[----:B------:R-:W-:Y:S01]  /*ed70*/  VIADD R104, R2, 0x34 ;  /* 0x0000003402687836 */ /* 0x000fe20000000000 */
[CC--:B------:R-:W-:Y:S01]  /*ed80*/  LEA R96, P6, R103.reuse, R0.reuse, 0x1 ;  /* 0x0000000067607211 */ /* 0x0c0fe200078c08ff */
[----:B------:R2:W-:Y:S01]  /*ed90*/  @P3 STG.E.U16 desc[UR16][R100.64], R97 ;  /* 0x0000006164003986 */ /* 0x0005e2000c101510 */
[----:B------:R-:W4:Y:S02]  /*eda0*/  LDCU UR6, c[0x0][0x39c] ;  /* 0x00007380ff0677ac */ /* 0x000f240008000800 */
[----:B-1----:R-:W-:Y:S01]  /*edb0*/  ISETP.LT.AND P3, PT, R104, UR7, !P0 ;  /* 0x0000000768007c0c */ /* 0x002fe2000c761270 */
[----:B------:R-:W-:Y:S01]  /*edc0*/  VIADD R104, R2, 0x35 ;  /* 0x0000003502687836 */ /* 0x000fe20000000000 */
[----:B------:R-:W1:Y:S01]  /*edd0*/  LDCU UR7, c[0x0][0x39c] ;  /* 0x00007380ff0777ac */ /* 0x000e620008000800 */
[----:B--2---:R-:W-:Y:S01]  /*ede0*/  LEA.HI.X.SX32 R97, R103, R3, 0x1, P6 ;  /* 0x0000000367617211 */ /* 0x004fe200030f0eff */
[C---:B------:R-:W-:Y:S01]  /*edf0*/  VIADD R103, R102.reuse, UR5 ;  /* 0x0000000566677c36 */ /* 0x040fe20008000000 */
[----:B------:R-:W-:-:S03]  /*ee00*/  LEA R98, P6, R102, R0, 0x1 ;  /* 0x0000000066627211 */ /* 0x000fc600078c08ff */
[----:B------:R2:W-:Y:S01]  /*ee10*/  @P1 STG.E.U16 desc[UR16][R96.64], R232 ;  /* 0x000000e860001986 */ /* 0x0005e2000c101510 */
[----:B0-----:R-:W-:Y:S01]  /*ee20*/  ISETP.LT.AND P1, PT, R104, UR4, !P0 ;  /* 0x0000000468007c0c */ /* 0x001fe2000c721270 */
[----:B------:R-:W0:Y:S01]  /*ee30*/  LDCU UR4, c[0x0][0x39c] ;  /* 0x00007380ff0477ac */ /* 0x000e220008000800 */
[----:B------:R-:W-:Y:S01]  /*ee40*/  LEA.HI.X.SX32 R99, R102, R3, 0x1, P6 ;  /* 0x0000000366637211 */ /* 0x000fe200030f0eff */
[----:B------:R-:W-:Y:S01]  /*ee50*/  VIADD R104, R2, 0x36 ;  /* 0x0000003602687836 */ /* 0x000fe20000000000 */
[C---:B------:R-:W-:Y:S01]  /*ee60*/  LEA R100, P6, R103.reuse, R0, 0x1 ;  /* 0x0000000067647211 */ /* 0x040fe200078c08ff */
[----:B------:R-:W-:-:S03]  /*ee70*/  VIADD R102, R103, UR5 ;  /* 0x0000000567667c36 */ /* 0x000fc60008000000 */
[----:B------:R-:W-:Y:S01]  /*ee80*/  LEA.HI.X.SX32 R101, R103, R3, 0x1, P6 ;  /* 0x0000000367657211 */ /* 0x000fe200030f0eff */
[----:B------:R-:W-:Y:S01]  /*ee90*/  VIADD R103, R102, UR5 ;  /* 0x0000000566677c36 */ /* 0x000fe20008000000 */
[----:B--2---:R-:W-:Y:S02]  /*eea0*/  PRMT R97, R232, 0x7632, R97 ;  /* 0x00007632e8617816 */ /* 0x004fe40000000061 */
[----:B------:R-:W-:-:S03]  /*eeb0*/  LEA R96, P6, R102, R0, 0x1 ;  /* 0x0000000066607211 */ /* 0x000fc600078c08ff */
[----:B------:R2:W-:Y:S01]  /*eec0*/  @P4 STG.E.U16 desc[UR16][R98.64], R97 ;  /* 0x0000006162004986 */ /* 0x0005e2000c101510 */
[----:B----4-:R-:W-:Y:S01]  /*eed0*/  ISETP.LT.AND P4, PT, R104, UR6, !P0 ;  /* 0x0000000668007c0c */ /* 0x010fe2000c781270 */
[----:B------:R-:W4:Y:S01]  /*eee0*/  LDCU UR6, c[0x0][0x39c] ;  /* 0x00007380ff0677ac */ /* 0x000f220008000800 */
[----:B------:R-:W-:Y:S01]  /*eef0*/  VIADD R104, R2, 0x37 ;  /* 0x0000003702687836 */ /* 0x000fe20000000000 */
[----:B------:R-:W-:Y:S04]  /*ef00*/  @P5 STG.E.U16 desc[UR16][R100.64], R234 ;  /* 0x000000ea64005986 */ /* 0x000fe8000c101510 */
[----:B0-----:R-:W-:Y:S01]  /*ef10*/  ISETP.LT.AND P5, PT, R104, UR4, !P0 ;  /* 0x0000000468007c0c */ /* 0x001fe2000c7a1270 */
[----:B------:R-:W-:Y:S01]  /*ef20*/  VIADD R104, R2, 0x38 ;  /* 0x0000003802687836 */ /* 0x000fe20000000000 */
[----:B------:R-:W0:Y:S01]  /*ef30*/  LDCU UR4, c[0x0][0x39c] ;  /* 0x00007380ff0477ac */ /* 0x000e220008000800 */
        /* <DEDUP_REMOVED lines=13> */
[----:B----4-:R-:W-:Y:S01]  /*f010*/  ISETP.LT.AND P3, PT, R104, UR6, !P0 ;  /* 0x0000000668007c0c */ /* 0x010fe2000c761270 */
[----:B------:R-:W2:Y:S01]  /*f020*/  LDCU UR6, c[0x0][0x39c] ;  /* 0x00007380ff0677ac */ /* 0x000ea20008000800 */
[----:B------:R-:W-:Y:S01]  /*f030*/  LEA.HI.X.SX32 R101, R102, R3, 0x1, P6 ;  /* 0x0000000366657211 */ /* 0x000fe200030f0eff */
[----:B------:R-:W-:Y:S01]  /*f040*/  VIADD R104, R2, 0x3a ;  /* 0x0000003a02687836 */ /* 0x000fe20000000000 */
[C---:B------:R-:W-:Y:S01]  /*f050*/  LEA R96, P6, R103.reuse, R0, 0x1 ;  /* 0x0000000067607211 */ /* 0x040fe200078c08ff */
[----:B------:R-:W-:-:S02]  /*f060*/  VIADD R102, R103, UR5 ;  /* 0x0000000567667c36 */ /* 0x000fc40008000000 */
[----:B------:R4:W-:Y:S01]  /*f070*/  @P1 STG.E.U16 desc[UR16][R100.64], R97 ;  /* 0x0000006164001986 */ /* 0x0009e2000c101510 */
[----:B0-----:R-:W-:Y:S01]  /*f080*/  ISETP.LT.AND P1, PT, R104, UR4, !P0 ;  /* 0x0000000468007c0c */ /* 0x001fe2000c721270 */
[----:B------:R-:W0:Y:S01]  /*f090*/  LDCU UR4, c[0x0][0x39c] ;  /* 0x00007380ff0477ac */ /* 0x000e220008000800 */
[----:B------:R-:W-:Y:S01]  /*f0a0*/  VIADD R104, R2, 0x3b ;  /* 0x0000003b02687836 */ /* 0x000fe20000000000 */
[----:B----4-:R-:W-:Y:S01]  /*f0b0*/  LEA.HI.X.SX32 R97, R103, R3, 0x1, P6 ;  /* 0x0000000367617211 */ /* 0x010fe200030f0eff */
[C---:B------:R-:W-:Y:S01]  /*f0c0*/  VIADD R103, R102.reuse, UR5 ;  /* 0x0000000566677c36 */ /* 0x040fe20008000000 */
[----:B------:R-:W-:-:S03]  /*f0d0*/  LEA R98, P6, R102, R0, 0x1 ;  /* 0x0000000066627211 */ /* 0x000fc600078c08ff */
[----:B------:R4:W-:Y:S01]  /*f0e0*/  @P4 STG.E.U16 desc[UR16][R96.64], R238 ;  /* 0x000000ee60004986 */ /* 0x0009e2000c101510 */
[-C--:B------:R-:W-:Y:S01]  /*f0f0*/  LEA.HI.X.SX32 R99, R102, R3.reuse, 0x1, P6 ;  /* 0x0000000366637211 */ /* 0x080fe200030f0eff */
[C---:B------:R-:W-:Y:S01]  /*f100*/  VIADD R102, R103.reuse, UR5 ;  /* 0x0000000567667c36 */ /* 0x040fe20008000000 */
[----:B--2---:R-:W-:Y:S01]  /*f110*/  ISETP.LT.AND P4, PT, R104, UR6, !P0 ;  /* 0x0000000668007c0c */ /* 0x004fe2000c781270 */
[----:B------:R-:W-:Y:S01]  /*f120*/  VIADD R104, R2, 0x3c ;  /* 0x0000003c02687836 */ /* 0x000fe20000000000 */
[C---:B------:R-:W-:Y:S01]  /*f130*/  LEA R100, P6, R103.reuse, R0, 0x1 ;  /* 0x0000000067647211 */ /* 0x040fe200078c08ff */
[----:B------:R-:W2:Y:S03]  /*f140*/  LDCU UR6, c[0x0][0x39c] ;  /* 0x00007380ff0677ac */ /* 0x000ea60008000800 */
[----:B------:R-:W-:Y:S01]  /*f150*/  LEA.HI.X.SX32 R101, R103, R3, 0x1, P6 ;  /* 0x0000000367657211 */ /* 0x000fe200030f0eff */
[----:B------:R-:W-:Y:S01]  /*f160*/  VIADD R103, R102, UR5 ;  /* 0x0000000566677c36 */ /* 0x000fe20008000000 */
[----:B----4-:R-:W-:-:S02]  /*f170*/  PRMT R97, R238, 0x7632, R97 ;  /* 0x00007632ee617816 */ /* 0x010fc40000000061 */
[----:B------:R-:W-:-:S03]  /*f180*/  LEA R96, P6, R102, R0, 0x1 ;  /* 0x0000000066607211 */ /* 0x000fc600078c08ff */
[----:B------:R4:W-:Y:S01]  /*f190*/  @P5 STG.E.U16 desc[UR16][R98.64], R97 ;  /* 0x0000006162005986 */ /* 0x0009e2000c101510 */
[----:B-1----:R-:W-:Y:S01]  /*f1a0*/  ISETP.LT.AND P5, PT, R104, UR7, !P0 ;  /* 0x0000000768007c0c */ /* 0x002fe2000c7a1270 */
[----:B------:R-:W-:Y:S01]  /*f1b0*/  VIADD R104, R2, 0x3d ;  /* 0x0000003d02687836 */ /* 0x000fe20000000000 */
[----:B------:R-:W1:Y:S01]  /*f1c0*/  LDCU UR7, c[0x0][0x39c] ;  /* 0x00007380ff0777ac */ /* 0x000e620008000800 */
[----:B------:R-:W-:Y:S03]  /*f1d0*/  @P2 STG.E.U16 desc[UR16][R100.64], R240 ;  /* 0x000000f064002986 */ /* 0x000fe6000c101510 */
[----:B0-----:R-:W-:Y:S01]  /*f1e0*/  ISETP.LT.AND P2, PT, R104, UR4, !P0 ;  /* 0x0000000468007c0c */ /* 0x001fe2000c741270 */
[----:B------:R-:W0:Y:S01]  /*f1f0*/  LDCU UR4, c[0x0][0x39c] ;  /* 0x00007380ff0477ac */ /* 0x000e220008000800 */
[----:B------:R-:W-:Y:S01]  /*f200*/  VIADD R104, R2, 0x3e ;  /* 0x0000003e02687836 */ /* 0x000fe20000000000 */
[----:B----4-:R-:W-:Y:S01]  /*f210*/  LEA.HI.X.SX32 R97, R102, R3, 0x1, P6 ;  /* 0x0000000366617211 */ /* 0x010fe200030f0eff */
[----:B------:R-:W-:Y:S01]  /*f220*/  VIADD R102, R103, UR5 ;  /* 0x0000000567667c36 */ /* 0x000fe20008000000 */
[----:B------:R-:W-:-:S02]  /*f230*/  PRMT R99, R240, 0x7632, R99 ;  /* 0x00007632f0637816 */ /* 0x000fc40000000063 */
[----:B------:R-:W-:-:S03]  /*f240*/  LEA R98, P6, R103, R0, 0x1 ;  /* 0x0000000067627211 */ /* 0x000fc600078c08ff */
[----:B------:R4:W-:Y:S01]  /*f250*/  @P3 STG.E.U16 desc[UR16][R96.64], R99 ;  /* 0x0000006360003986 */ /* 0x0009e2000c101510 */
[----:B--2---:R-:W-:Y:S01]  /*f260*/  ISETP.LT.AND P3, PT, R104, UR6, !P0 ;  /* 0x0000000668007c0c */ /* 0x004fe2000c761270 */
[----:B------:R-:W2:Y:S01]  /*f270*/  LDCU UR6, c[0x0][0x39c] ;  /* 0x00007380ff0677ac */ /* 0x000ea20008000800 */
[----:B------:R-:W-:Y:S01]  /*f280*/  VIADD R104, R2, 0x3f ;  /* 0x0000003f02687836 */ /* 0x000fe20000000000 */
[-C--:B----4-:R-:W-:Y:S01]  /*f290*/  LEA.HI.X.SX32 R99, R103, R3.reuse, 0x1, P6 ;  /* 0x0000000367637211 */ /* 0x090fe200030f0eff */
[C---:B------:R-:W-:Y:S01]  /*f2a0*/  VIADD R103, R102.reuse, UR5 ;  /* 0x0000000566677c36 */ /* 0x040fe20008000000 */
[-C--:B------:R-:W-:Y:S02]  /*f2b0*/  LEA R100, P6, R102, R0.reuse, 0x1 ;  /* 0x0000000066647211 */ /* 0x080fe400078c08ff */
[----:B------:R-:W-:Y:S01]  /*f2c0*/  PRMT R97, R242, 0x7632, R97 ;  /* 0x00007632f2617816 */ /* 0x000fe20000000061 */
[----:B------:R-:W-:Y:S01]  /*f2d0*/  @P1 STG.E.U16 desc[UR16][R98.64], R242 ;  /* 0x000000f262001986 */ /* 0x000fe2000c101510 */
[-C--:B------:R-:W-:Y:S01]  /*f2e0*/  LEA.HI.X.SX32 R101, R102, R3.reuse, 0x1, P6 ;  /* 0x0000000366657211 */ /* 0x080fe200030f0eff */
[C---:B------:R-:W-:Y:S01]  /*f2f0*/  VIADD R102, R103.reuse, UR5 ;  /* 0x0000000567667c36 */ /* 0x040fe20008000000 */
[----:B0-----:R-:W-:Y:S01]  /*f300*/  ISETP.LT.AND P1, PT, R104, UR4, !P0 ;  /* 0x0000000468007c0c */ /* 0x001fe2000c721270 */
[----:B------:R-:W-:Y:S01]  /*f310*/  VIADD R104, R2, 0x40 ;  /* 0x0000004002687836 */ /* 0x000fe20000000000 */
[CC--:B------:R-:W-:Y:S01]  /*f320*/  LEA R96, P6, R103.reuse, R0.reuse, 0x1 ;  /* 0x0000000067607211 */ /* 0x0c0fe200078c08ff */
[----:B------:R0:W-:Y:S01]  /*f330*/  @P4 STG.E.U16 desc[UR16][R100.64], R97 ;  /* 0x0000006164004986 */ /* 0x0001e2000c101510 */
[----:B------:R-:W4:Y:S02]  /*f340*/  LDCU UR4, c[0x0][0x39c] ;  /* 0x00007380ff0477ac */ /* 0x000f240008000800 */
[----:B-1----:R-:W-:Y:S01]  /*f350*/  ISETP.LT.AND P4, PT, R104, UR7, !P0 ;  /* 0x0000000768007c0c */ /* 0x002fe2000c781270 */
[----:B------:R-:W-:Y:S01]  /*f360*/  VIADD R104, R2, 0x41 ;  /* 0x0000004102687836 */ /* 0x000fe20000000000 */
[----:B------:R-:W1:Y:S01]  /*f370*/  LDCU UR7, c[0x0][0x39c] ;  /* 0x00007380ff0777ac */ /* 0x000e620008000800 */
[----:B0-----:R-:W-:Y:S01]  /*f380*/  LEA.HI.X.SX32 R97, R103, R3, 0x1, P6 ;  /* 0x0000000367617211 */ /* 0x001fe200030f0eff */
[C---:B------:R-:W-:Y:S01]  /*f390*/  VIADD R103, R102.reuse, UR5 ;  /* 0x0000000566677c36 */ /* 0x040fe20008000000 */
[----:B------:R-:W-:-:S03]  /*f3a0*/  LEA R98, P6, R102, R0, 0x1 ;  /* 0x0000000066627211 */ /* 0x000fc600078c08ff */
[----:B------:R0:W-:Y:S01]  /*f3b0*/  @P5 STG.E.U16 desc[UR16][R96.64], R244 ;  /* 0x000000f460005986 */ /* 0x0001e2000c101510 */
[----:B--2---:R-:W-:Y:S01]  /*f3c0*/  ISETP.LT.AND P5, PT, R104, UR6, !P0 ;  /* 0x0000000668007c0c */ /* 0x004fe2000c7a1270 */
[----:B------:R-:W2:Y:S01]  /*f3d0*/  LDCU UR6, c[0x0][0x39c] ;  /* 0x00007380ff0677ac */ /* 0x000ea20008000800 */
[----:B------:R-:W-:Y:S01]  /*f3e0*/  LEA.HI.X.SX32 R99, R102, R3, 0x1, P6 ;  /* 0x0000000366637211 */ /* 0x000fe200030f0eff */
[----:B------:R-:W-:Y:S01]  /*f3f0*/  VIADD R104, R2, 0x42 ;  /* 0x0000004202687836 */ /* 0x000fe20000000000 */
[C---:B------:R-:W-:Y:S01]  /*f400*/  LEA R100, P6, R103.reuse, R0, 0x1 ;  /* 0x0000000067647211 */ /* 0x040fe200078c08ff */
[----:B------:R-:W-:-:S03]  /*f410*/  VIADD R102, R103, UR5 ;  /* 0x0000000567667c36 */ /* 0x000fc60008000000 */
[----:B------:R-:W-:Y:S01]  /*f420*/  LEA.HI.X.SX32 R101, R103, R3, 0x1, P6 ;  /* 0x0000000367657211 */ /* 0x000fe200030f0eff */
[----:B------:R-:W-:Y:S01]  /*f430*/  VIADD R103, R102, UR5 ;  /* 0x0000000566677c36 */ /* 0x000fe20008000000 */
[----:B0-----:R-:W-:Y:S02]  /*f440*/  PRMT R97, R244, 0x7632, R97 ;  /* 0x00007632f4617816 */ /* 0x001fe40000000061 */
[----:B------:R-:W-:-:S03]  /*f450*/  LEA R96, P6, R102, R0, 0x1 ;  /* 0x0000000066607211 */ /* 0x000fc600078c08ff */
[----:B------:R0:W-:Y:S01]  /*f460*/  @P2 STG.E.U16 desc[UR16][R98.64], R97 ;  /* 0x0000006162002986 */ /* 0x0001e2000c101510 */
[----:B----4-:R-:W-:Y:S01]  /*f470*/  ISETP.LT.AND P2, PT, R104, UR4, !P0 ;  /* 0x0000000468007c0c */ /* 0x010fe2000c741270 */
[----:B------:R-:W4:Y:S01]  /*f480*/  LDCU UR4, c[0x0][0x39c] ;  /* 0x00007380ff0477ac */ /* 0x000f220008000800 */
[----:B------:R-:W-:Y:S01]  /*f490*/  VIADD R104, R2, 0x43 ;  /* 0x0000004302687836 */ /* 0x000fe20000000000 */
[----:B------:R-:W-:Y:S04]  /*f4a0*/  @P3 STG.E.U16 desc[UR16][R100.64], R246 ;  /* 0x000000f664003986 */ /* 0x000fe8000c101510 */
[----:B--2---:R-:W-:Y:S01]  /*f4b0*/  ISETP.LT.AND P3, PT, R104, UR6, !P0 ;  /* 0x0000000668007c0c */ /* 0x004fe2000c761270 */
[----:B------:R-:W-:Y:S01]  /*f4c0*/  VIADD R104, R2, 0x44 ;  /* 0x0000004402687836 */ /* 0x000fe20000000000 */
[----:B------:R-:W2:Y:S01]  /*f4d0*/  LDCU UR6, c[0x0][0x39c] ;  /* 0x00007380ff0677ac */ /* 0x000ea20008000800 */
[----:B0-----:R-:W-:Y:S01]  /*f4e0*/  LEA.HI.X.SX32 R97, R102, R3, 0x1, P6 ;  /* 0x0000000366617211 */ /* 0x001fe200030f0eff */
[----:B------:R-:W-:Y:S01]  /*f4f0*/  VIADD R102, R103, UR5 ;  /* 0x0000000567667c36 */ /* 0x000fe20008000000 */
[----:B------:R-:W-:-:S02]  /*f500*/  PRMT R99, R246, 0x7632, R99 ;  /* 0x00007632f6637816 */ /* 0x000fc40000000063 */
[----:B------:R-:W-:-:S03]  /*f510*/  LEA R98, P6, R103, R0, 0x1 ;  /* 0x0000000067627211 */ /* 0x000fc600078c08ff */
[----:B------:R0:W-:Y:S01]  /*f520*/  @P1 STG.E.U16 desc[UR16][R96.64], R99 ;  /* 0x0000006360001986 */ /* 0x0001e2000c101510 */
[----:B-1----:R-:W-:Y:S01]  /*f530*/  ISETP.LT.AND P1, PT, R104, UR7, !P0 ;  /* 0x0000000768007c0c */ /* 0x002fe2000c721270 */
[----:B------:R-:W-:Y:S01]  /*f540*/  VIADD R104, R2, 0x45 ;  /* 0x0000004502687836 */ /* 0x000fe20000000000 */
[----:B------:R-:W1:Y:S01]  /*f550*/  LDCU UR7, c[0x0][0x39c] ;  /* 0x00007380ff0777ac */ /* 0x000e620008000800 */
[-C--:B0-----:R-:W-:Y:S01]  /*f560*/  LEA.HI.X.SX32 R99, R103, R3.reuse, 0x1, P6 ;  /* 0x0000000367637211 */ /* 0x081fe200030f0eff */
[C---:B------:R-:W-:Y:S01]  /*f570*/  VIADD R103, R102.reuse, UR5 ;  /* 0x0000000566677c36 */ /* 0x040fe20008000000 */
[-C--:B------:R-:W-:Y:S02]  /*f580*/  LEA R100, P6, R102, R0.reuse, 0x1 ;  /* 0x0000000066647211 */ /* 0x080fe400078c08ff */
[----:B------:R-:W-:Y:S01]  /*f590*/  PRMT R97, R215, 0x7632, R97 ;  /* 0x00007632d7617816 */ /* 0x000fe20000000061 */
[----:B------:R-:W-:Y:S01]  /*f5a0*/  @P4 STG.E.U16 desc[UR16][R98.64], R215 ;  /* 0x000000d762004986 */ /* 0x000fe2000c101510 */
[----:B----4-:R-:W-:Y:S01]  /*f5b0*/  ISETP.LT.AND P4, PT, R104, UR4, !P0 ;  /* 0x0000000468007c0c */ /* 0x010fe2000c781270 */
[----:B------:R-:W0:Y:S01]  /*f5c0*/  LDCU UR4, c[0x0][0x39c] ;  /* 0x00007380ff0477ac */ /* 0x000e220008000800 */
[----:B------:R-:W-:Y:S01]  /*f5d0*/  LEA.HI.X.SX32 R101, R102, R3, 0x1, P6 ;  /* 0x0000000366657211 */ /* 0x000fe200030f0eff */
[----:B------:R-:W-:Y:S01]  /*f5e0*/  VIADD R104, R2, 0x46 ;  /* 0x0000004602687836 */ /* 0x000fe20000000000 */
[C---:B------:R-:W-:Y:S01]  /*f5f0*/  LEA R96, P6, R103.reuse, R0, 0x1 ;  /* 0x0000000067607211 */ /* 0x040fe200078c08ff */
[----:B------:R-:W-:-:S02]  /*f600*/  VIADD R102, R103, UR5 ;  /* 0x0000000567667c36 */ /* 0x000fc40008000000 */
[----:B------:R4:W-:Y:S01]  /*f610*/  @P5 STG.E.U16 desc[UR16][R100.64], R97 ;  /* 0x0000006164005986 */ /* 0x0009e2000c101510 */
[----:B--2---:R-:W-:Y:S01]  /*f620*/  ISETP.LT.AND P5, PT, R104, UR6, !P0 ;  /* 0x0000000668007c0c */ /* 0x004fe2000c7a1270 */
[----:B------:R-:W2:Y:S01]  /*f630*/  LDCU UR6, c[0x0][0x39c] ;  /* 0x00007380ff0677ac */ /* 0x000ea20008000800 */
[----:B------:R-:W-:Y:S01]  /*f640*/  VIADD R104, R2, 0x47 ;  /* 0x0000004702687836 */ /* 0x000fe20000000000 */
[----:B----4-:R-:W-:Y:S01]  /*f650*/  LEA.HI.X.SX32 R97, R103, R3, 0x1, P6 ;  /* 0x0000000367617211 */ /* 0x010fe200030f0eff */
        /* <DEDUP_REMOVED lines=18> */
[----:B--2---:R-:W-:Y:S01]  /*f780*/  ISETP.LT.AND P1, PT, R104, UR6, !P0 ;  /* 0x0000000668007c0c */ /* 0x004fe2000c721270 */
[----:B------:R-:W2:Y:S01]  /*f790*/  LDCU UR6, c[0x0][0x39c] ;  /* 0x00007380ff0677ac */ /* 0x000ea20008000800 */
[----:B------:R-:W-:Y:S01]  /*f7a0*/  VIADD R104, R2, 0x4a ;  /* 0x0000004a02687836 */ /* 0x000fe20000000000 */
[----:B----4-:R-:W-:Y:S01]  /*f7b0*/  LEA.HI.X.SX32 R97, R102, R3, 0x1, P6 ;  /* 0x0000000366617211 */ /* 0x010fe200030f0eff */
[----:B------:R-:W-:Y:S01]  /*f7c0*/  VIADD R102, R103, UR5 ;  /* 0x0000000567667c36 */ /* 0x000fe20008000000 */
[----:B------:R-:W-:-:S02]  /*f7d0*/  PRMT R99, R211, 0x7632, R99 ;  /* 0x00007632d3637816 */ /* 0x000fc40000000063 */
[----:B------:R-:W-:-:S03]  /*f7e0*/  LEA R98, P6, R103, R0, 0x1 ;  /* 0x0000000067627211 */ /* 0x000fc600078c08ff */
[----:B------:R4:W-:Y:S01]  /*f7f0*/  @P4 STG.E.U16 desc[UR16][R96.64], R99 ;  /* 0x0000006360004986 */ /* 0x0009e2000c101510 */
[----:B0-----:R-:W-:Y:S01]  /*f800*/  ISETP.LT.AND P4, PT, R104, UR4, !P0 ;  /* 0x0000000468007c0c */ /* 0x001fe2000c781270 */
[----:B------:R-:W0:Y:S01]  /*f810*/  LDCU UR4, c[0x0][0x39c] ;  /* 0x00007380ff0477ac */ /* 0x000e220008000800 */
[----:B------:R-:W-:Y:S01]  /*f820*/  VIADD R104, R2, 0x4b ;  /* 0x0000004b02687836 */ /* 0x000fe20000000000 */
[-C--:B----4-:R-:W-:Y:S01]  /*f830*/  LEA.HI.X.SX32 R99, R103, R3.reuse, 0x1, P6 ;  /* 0x0000000367637211 */ /* 0x090fe200030f0eff */
[C---:B------:R-:W-:Y:S01]  /*f840*/  VIADD R103, R102.reuse, UR5 ;  /* 0x0000000566677c36 */ /* 0x040fe20008000000 */
[CC--:B------:R-:W-:Y:S02]  /*f850*/  LEA R100, P6, R102.reuse, R0.reuse, 0x1 ;  /* 0x0000000066647211 */ /* 0x0c0fe400078c08ff */
[----:B------:R-:W-:Y:S01]  /*f860*/  PRMT R97, R209, 0x7632, R97 ;  /* 0x00007632d1617816 */ /* 0x000fe20000000061 */
[----:B------:R-:W-:Y:S01]  /*f870*/  @P5 STG.E.U16 desc[UR16][R98.64], R209 ;  /* 0x000000d162005986 */ /* 0x000fe2000c101510 */
[-C--:B------:R-:W-:Y:S01]  /*f880*/  LEA.HI.X.SX32 R101, R102, R3.reuse, 0x1, P6 ;  /* 0x0000000366657211 */ /* 0x080fe200030f0eff */
[C---:B------:R-:W-:Y:S01]  /*f890*/  VIADD R102, R103.reuse, UR5 ;  /* 0x0000000567667c36 */ /* 0x040fe20008000000 */
[----:B--2---:R-:W-:Y:S01]  /*f8a0*/  ISETP.LT.AND P5, PT, R104, UR6, !P0 ;  /* 0x0000000668007c0c */ /* 0x004fe2000c7a1270 */
        /* <DEDUP_REMOVED lines=18> */
[C---:B------:R-:W-:Y:S01]  /*f9d0*/  VIADD R103, R102.reuse, UR5 ;  /* 0x0000000566677c36 */ /* 0x040fe20008000000 */
        /* <DEDUP_REMOVED lines=89> */
[C---:B------:R-:W-:Y:S01]  /*ff70*/  VIADD R103, R102.reuse, UR5 ;  /* 0x0000000566677c36 */ /* 0x040fe20008000000 */
        /* <DEDUP_REMOVED lines=511> */
[----:B------:R-:W-:Y:S01]  /*11f70*/  VIADD R104, R2, 0x9f ;  /* 0x0000009f02687836 */ /* 0x000fe20000000000 */
[----:B------:R-:W2:Y:S01]  /*11f80*/  LDCU UR6, c[0x0][0x39c] ;  /* 0x00007380ff0677ac */ /* 0x000ea20008000800 */
[-C--:B----4-:R-:W-:Y:S01]  /*11f90*/  LEA.HI.X.SX32 R99, R103, R3.reuse, 0x1, P6 ;  /* 0x0000000367637211 */ /* 0x090fe200030f0eff */
[C---:B------:R-:W-:Y:S01]  /*11fa0*/  VIADD R103, R102.reuse, UR5 ;  /* 0x0000000566677c36 */ /* 0x040fe20008000000 */
[CC--:B------:R-:W-:Y:S02]  /*11fb0*/  LEA R100, P6, R102.reuse, R0.reuse, 0x1 ;  /* 0x0000000066647211 */ /* 0x0c0fe400078c08ff */
[----:B------:R-:W-:Y:S01]  /*11fc0*/  PRMT R97, R225, 0x7632, R97 ;  /* 0x00007632e1617816 */ /* 0x000fe20000000061 */
[----:B------:R-:W-:Y:S01]  /*11fd0*/  @P4 STG.E.U16 desc[UR16][R98.64], R225 ;  /* 0x000000e162004986 */ /* 0x000fe2000c101510 */
[----:B------:R-:W-:Y:S01]  /*11fe0*/  LEA.HI.X.SX32 R101, R102, R3, 0x1, P6 ;  /* 0x0000000366657211 */ /* 0x000fe200030f0eff */
[C---:B------:R-:W-:Y:S01]  /*11ff0*/  VIADD R102, R103.reuse, UR5 ;  /* 0x0000000567667c36 */ /* 0x040fe20008000000 */
[----:B------:R-:W-:-:S02]  /*12000*/  LEA R96, P6, R103, R0, 0x1 ;  /* 0x0000000067607211 */ /* 0x000fc400078c08ff */
[----:B0-----:R-:W-:Y:S01]  /*12010*/  ISETP.LT.AND P4, PT, R104, UR4, !P0 ;  /* 0x0000000468007c0c */ /* 0x001fe2000c781270 */
[----:B------:R-:W0:Y:S01]  /*12020*/  LDCU UR4, c[0x0][0x39c] ;  /* 0x00007380ff0477ac */ /* 0x000e220008000800 */
[----:B------:R4:W-:Y:S01]  /*12030*/  @P5 STG.E.U16 desc[UR16][R100.64], R97 ;  /* 0x0000006164005986 */ /* 0x0009e2000c101510 */
[----:B------:R-:W-:-:S05]  /*12040*/  VIADD R104, R2, 0xa0 ;  /* 0x000000a002687836 */ /* 0x000fca0000000000 */
[----:B-1----:R-:W-:Y:S01]  /*12050*/  ISETP.LT.AND P5, PT, R104, UR7, !P0 ;  /* 0x0000000768007c0c */ /* 0x002fe2000c7a1270 */
[----:B------:R-:W-:Y:S01]  /*12060*/  VIADD R104, R2, 0xa1 ;  /* 0x000000a102687836 */ /* 0x000fe20000000000 */
[----:B------:R-:W1:Y:S01]  /*12070*/  LDCU UR7, c[0x0][0x39c] ;  /* 0x00007380ff0777ac */ /* 0x000e620008000800 */
[----:B----4-:R-:W-:Y:S01]  /*12080*/  LEA.HI.X.SX32 R97, R103, R3, 0x1, P6 ;  /* 0x0000000367617211 */ /* 0x010fe200030f0eff */
[C---:B------:R-:W-:Y:S01]  /*12090*/  VIADD R103, R102.reuse, UR5 ;  /* 0x0000000566677c36 */ /* 0x040fe20008000000 */
[----:B------:R-:W-:-:S03]  /*120a0*/  LEA R98, P6, R102, R0, 0x1 ;  /* 0x0000000066627211 */ /* 0x000fc600078c08ff */
[----:B------:R4:W-:Y:S01]  /*120b0*/  @P2 STG.E.U16 desc[UR16][R96.64], R223 ;  /* 0x000000df60002986 */ /* 0x0009e2000c101510 */
[-C--:B------:R-:W-:Y:S01]  /*120c0*/  LEA.HI.X.SX32 R99, R102, R3.reuse, 0x1, P6 ;  /* 0x0000000366637211 */ /* 0x080fe200030f0eff */
[----:B------:R-:W-:Y:S01]  /*120d0*/  VIADD R102, R2, 0xa2 ;  /* 0x000000a202667836 */ /* 0x000fe20000000000 */
[C---:B------:R-:W-:Y:S02]  /*120e0*/  LEA R100, P6, R103.reuse, R0, 0x1 ;  /* 0x0000000067647211 */ /* 0x040fe400078c08ff */
[----:B--2---:R-:W-:Y:S01]  /*120f0*/  ISETP.LT.AND P2, PT, R104, UR6, !P0 ;  /* 0x0000000668007c0c */ /* 0x004fe2000c741270 */
[----:B------:R-:W2:Y:S01]  /*12100*/  LDCU UR6, c[0x0][0x39c] ;  /* 0x00007380ff0677ac */ /* 0x000ea20008000800 */
[C---:B------:R-:W-:Y:S01]  /*12110*/  LEA.HI.X.SX32 R101, R103.reuse, R3, 0x1, P6 ;  /* 0x0000000367657211 */ /* 0x040fe200030f0eff */
[----:B------:R-:W-:Y:S02]  /*12120*/  VIADD R103, R103, UR5 ;  /* 0x0000000567677c36 */ /* 0x000fe40008000000 */
[----:B------:R-:W-:Y:S01]  /*12130*/  VIADD R104, R2, 0xa3 ;  /* 0x000000a302687836 */ /* 0x000fe20000000000 */
[----:B----4-:R-:W-:-:S05]  /*12140*/  PRMT R97, R223, 0x7632, R97 ;  /* 0x00007632df617816 */ /* 0x010fca0000000061 */
[----:B------:R4:W-:Y:S01]  /*12150*/  @P3 STG.E.U16 desc[UR16][R98.64], R97 ;  /* 0x0000006162003986 */ /* 0x0009e2000c101510 */
[----:B0-----:R-:W-:Y:S01]  /*12160*/  ISETP.LT.AND P3, PT, R102, UR4, !P0 ;  /* 0x0000000466007c0c */ /* 0x001fe2000c761270 */
[----:B------:R-:W0:Y:S01]  /*12170*/  LDCU UR4, c[0x0][0x39c] ;  /* 0x00007380ff0477ac */ /* 0x000e220008000800 */
[C---:B------:R-:W-:Y:S01]  /*12180*/  VIADD R102, R103.reuse, UR5 ;  /* 0x0000000567667c36 */ /* 0x040fe20008000000 */
[----:B------:R5:W-:Y:S01]  /*12190*/  @P1 STG.E.U16 desc[UR16][R100.64], R221 ;  /* 0x000000dd64001986 */ /* 0x000be2000c101510 */
[----:B------:R-:W-:-:S04]  /*121a0*/  LEA R96, P1, R103, R0, 0x1 ;  /* 0x0000000067607211 */ /* 0x000fc800078208ff */
[-C--:B----4-:R-:W-:Y:S01]  /*121b0*/  LEA.HI.X.SX32 R97, R103, R3.reuse, 0x1, P1 ;  /* 0x0000000367617211 */ /* 0x090fe200008f0eff */
[----:B------:R-:W-:Y:S01]  /*121c0*/  VIADD R103, R2, 0xa4 ;  /* 0x000000a402677836 */ /* 0x000fe20000000000 */
[----:B------:R-:W-:Y:S02]  /*121d0*/  PRMT R99, R221, 0x7632, R99 ;  /* 0x00007632dd637816 */ /* 0x000fe40000000063 */
[----:B------:R-:W-:Y:S01]  /*121e0*/  LEA R98, P6, R102, R0, 0x1 ;  /* 0x0000000066627211 */ /* 0x000fe200078c08ff */
[----:B-----5:R-:W-:Y:S01]  /*121f0*/  VIADD R101, R2, 0xa5 ;  /* 0x000000a502657836 */ /* 0x020fe20000000000 */
[----:B--2---:R-:W-:Y:S01]  /*12200*/  ISETP.LT.AND P1, PT, R104, UR6, !P0 ;  /* 0x0000000668007c0c */ /* 0x004fe2000c721270 */
[----:B------:R2:W-:Y:S01]  /*12210*/  @P4 STG.E.U16 desc[UR16][R96.64], R99 ;  /* 0x0000006360004986 */ /* 0x0005e2000c101510 */
[----:B-1----:R-:W-:Y:S01]  /*12220*/  ISETP.LT.AND P4, PT, R103, UR7, !P0 ;  /* 0x0000000767007c0c */ /* 0x002fe2000c781270 */
[----:B------:R-:W1:Y:S01]  /*12230*/  LDCU UR6, c[0x0][0x39c] ;  /* 0x00007380ff0677ac */ /* 0x000e620008000800 */
[----:B------:R-:W-:Y:S01]  /*12240*/  VIADD R104, R2, 0xa7 ;  /* 0x000000a702687836 */ /* 0x000fe20000000000 */
[----:B------:R-:W4:Y:S01]  /*12250*/  LDCU UR7, c[0x0][0x39c] ;  /* 0x00007380ff0777ac */ /* 0x000f220008000800 */
[C---:B--2---:R-:W-:Y:S01]  /*12260*/  LEA.HI.X.SX32 R99, R102.reuse, R3, 0x1, P6 ;  /* 0x0000000366637211 */ /* 0x044fe200030f0eff */
[----:B------:R-:W-:-:S04]  /*12270*/  VIADD R102, R102, UR5 ;  /* 0x0000000566667c36 */ /* 0x000fc80008000000 */
[C---:B------:R-:W-:Y:S01]  /*12280*/  VIADD R103, R102.reuse, UR5 ;  /* 0x0000000566677c36 */ /* 0x040fe20008000000 */
[CC--:B------:R-:W-:Y:S01]  /*12290*/  LEA R100, P6, R102.reuse, R0.reuse, 0x1 ;  /* 0x0000000066647211 */ /* 0x0c0fe200078c08ff */
[----:B------:R2:W-:Y:S01]  /*122a0*/  @P5 STG.E.U16 desc[UR16][R98.64], R219 ;  /* 0x000000db62005986 */ /* 0x0005e2000c101510 */
[----:B0-----:R-:W-:Y:S01]  /*122b0*/  ISETP.LT.AND P5, PT, R101, UR4, !P0 ;  /* 0x0000000465007c0c */ /* 0x001fe2000c7a1270 */
[----:B------:R-:W0:Y:S01]  /*122c0*/  LDCU UR4, c[0x0][0x39c] ;  /* 0x00007380ff0477ac */ /* 0x000e220008000800 */
[----:B------:R-:W-:Y:S01]  /*122d0*/  LEA.HI.X.SX32 R101, R102, R3, 0x1, P6 ;  /* 0x0000000366657211 */ /* 0x000fe200030f0eff */
[----:B------:R-:W-:Y:S01]  /*122e0*/  VIADD R102, R2, 0xa6 ;  /* 0x000000a602667836 */ /* 0x000fe20000000000 */
[----:B------:R-:W-:-:S04]  /*122f0*/  LEA R96, P6, R103, R0, 0x1 ;  /* 0x0000000067607211 */ /* 0x000fc800078c08ff */
[C---:B------:R-:W-:Y:S01]  /*12300*/  LEA.HI.X.SX32 R97, R103.reuse, R3, 0x1, P6 ;  /* 0x0000000367617211 */ /* 0x040fe200030f0eff */
[----:B------:R-:W-:Y:S01]  /*12310*/  VIADD R103, R103, UR5 ;  /* 0x0000000567677c36 */ /* 0x000fe20008000000 */
[----:B--2---:R-:W-:-:S05]  /*12320*/  PRMT R99, R219, 0x7632, R99 ;  /* 0x00007632db637816 */ /* 0x004fca0000000063 */
[----:B------:R2:W-:Y:S01]  /*12330*/  @P2 STG.E.U16 desc[UR16][R100.64], R99 ;  /* 0x0000006364002986 */ /* 0x0005e2000c101510 */
[----:B-1----:R-:W-:Y:S01]  /*12340*/  ISETP.LT.AND P2, PT, R102, UR6, !P0 ;  /* 0x0000000666007c0c */ /* 0x002fe2000c741270 */
[----:B------:R-:W1:Y:S01]  /*12350*/  LDCU UR6, c[0x0][0x39c] ;  /* 0x00007380ff0677ac */ /* 0x000e620008000800 */
[C---:B------:R-:W-:Y:S01]  /*12360*/  VIADD R102, R103.reuse, UR5 ;  /* 0x0000000567667c36 */ /* 0x040fe20008000000 */
[----:B------:R5:W-:Y:S01]  /*12370*/  @P3 STG.E.U16 desc[UR16][R96.64], R105 ;  /* 0x0000006960003986 */ /* 0x000be2000c101510 */
[----:B------:R-:W-:-:S04]  /*12380*/  LEA R98, P3, R103, R0, 0x1 ;  /* 0x0000000067627211 */ /* 0x000fc800078608ff */
[-C--:B--2---:R-:W-:Y:S02]  /*12390*/  LEA.HI.X.SX32 R99, R103, R3.reuse, 0x1, P3 ;  /* 0x0000000367637211 */ /* 0x084fe400018f0eff */
[----:B------:R-:W-:Y:S02]  /*123a0*/  LEA R100, P6, R102, R0, 0x1 ;  /* 0x0000000066647211 */ /* 0x000fe400078c08ff */
[----:B-----5:R-:W-:Y:S01]  /*123b0*/  PRMT R97, R69, 0x7632, R97 ;  /* 0x0000763245617816 */ /* 0x020fe20000000061 */
[----:B------:R-:W-:Y:S01]  /*123c0*/  VIADD R69, R2, 0xa8 ;  /* 0x000000a802457836 */ /* 0x000fe20000000000 */
[----:B------:R-:W-:Y:S02]  /*123d0*/  LEA.HI.X.SX32 R101, R102, R3, 0x1, P6 ;  /* 0x0000000366657211 */ /* 0x000fe400030f0eff */
[----:B----4-:R-:W-:Y:S01]  /*123e0*/  ISETP.LT.AND P3, PT, R104, UR7, !P0 ;  /* 0x0000000768007c0c */ /* 0x010fe2000c761270 */
[----:B------:R2:W-:Y:S01]  /*123f0*/  @P1 STG.E.U16 desc[UR16][R98.64], R97 ;  /* 0x0000006162001986 */ /* 0x0005e2000c101510 */
[----:B0-----:R-:W-:Y:S01]  /*12400*/  ISETP.LT.AND P1, PT, R69, UR4, !P0 ;  /* 0x0000000445007c0c */ /* 0x001fe2000c721270 */
[----:B------:R-:W-:Y:S01]  /*12410*/  VIADD R69, R102, UR5 ;  /* 0x0000000566457c36 */ /* 0x000fe20008000000 */
[----:B------:R-:W0:Y:S01]  /*12420*/  LDCU UR4, c[0x0][0x39c] ;  /* 0x00007380ff0477ac */ /* 0x000e220008000800 */
[----:B------:R-:W-:-:S03]  /*12430*/  VIADD R102, R2, 0xa9 ;  /* 0x000000a902667836 */ /* 0x000fc60000000000 */
[C---:B------:R-:W-:Y:S01]  /*12440*/  LEA R96, P6, R69.reuse, R0, 0x1 ;  /* 0x0000000045607211 */ /* 0x040fe200078c08ff */
[----:B------:R-:W4:Y:S01]  /*12450*/  LDCU UR7, c[0x0][0x39c] ;  /* 0x00007380ff0777ac */ /* 0x000f220008000800 */
[----:B--2---:R-:W-:Y:S02]  /*12460*/  PRMT R99, R68, 0x7610, R99 ;  /* 0x0000761044637816 */ /* 0x004fe40000000063 */
[C---:B------:R-:W-:Y:S01]  /*12470*/  LEA.HI.X.SX32 R97, R69.reuse, R3, 0x1, P6 ;  /* 0x0000000345617211 */ /* 0x040fe200030f0eff */
[----:B------:R-:W-:Y:S02]  /*12480*/  VIADD R69, R69, UR5 ;  /* 0x0000000545457c36 */ /* 0x000fe40008000000 */
[----:B------:R2:W-:Y:S01]  /*12490*/  @P4 STG.E.U16 desc[UR16][R100.64], R99 ;  /* 0x0000006364004986 */ /* 0x0005e2000c101510 */
[----:B-1----:R-:W-:Y:S01]  /*124a0*/  ISETP.LT.AND P4, PT, R102, UR6, !P0 ;  /* 0x0000000666007c0c */ /* 0x002fe2000c781270 */
[----:B------:R-:W1:Y:S01]  /*124b0*/  LDCU UR6, c[0x0][0x39c] ;  /* 0x00007380ff0677ac */ /* 0x000e620008000800 */
[----:B------:R-:W-:Y:S01]  /*124c0*/  VIADD R98, R69, UR5 ;  /* 0x0000000545627c36 */ /* 0x000fe20008000000 */
[----:B--2---:R-:W-:-:S05]  /*124d0*/  PRMT R101, R68, 0x7632, R101 ;  /* 0x0000763244657816 */ /* 0x004fca0000000065 */
[----:B------:R2:W-:Y:S01]  /*124e0*/  @P5 STG.E.U16 desc[UR16][R96.64], R101 ;  /* 0x0000006560005986 */ /* 0x0005e2000c101510 */
[----:B------:R-:W-:-:S04]  /*124f0*/  LEA R68, P5, R69, R0, 0x1 ;  /* 0x0000000045447211 */ /* 0x000fc800078a08ff */
[----:B------:R-:W-:Y:S02]  /*12500*/  LEA.HI.X.SX32 R69, R69, R3, 0x1, P5 ;  /* 0x0000000345457211 */ /* 0x000fe400028f0eff */
[----:B--2---:R-:W-:Y:S01]  /*12510*/  F2FP.F16.F32.PACK_AB R97, R71, R70 ;  /* 0x000000464761723e */ /* 0x004fe200000000ff */
[C---:B------:R-:W-:Y:S02]  /*12520*/  VIADD R70, R2.reuse, 0xaa ;  /* 0x000000aa02467836 */ /* 0x040fe40000000000 */
[----:B------:R-:W-:Y:S01]  /*12530*/  VIADD R96, R2, 0xab ;  /* 0x000000ab02607836 */ /* 0x000fe20000000000 */
[----:B------:R-:W-:Y:S01]  /*12540*/  PRMT R99, R97, 0x7632, R99 ;  /* 0x0000763261637816 */ /* 0x000fe20000000063 */
[----:B------:R2:W-:Y:S01]  /*12550*/  @P2 STG.E.U16 desc[UR16][R68.64], R97 ;  /* 0x0000006144002986 */ /* 0x0005e2000c101510 */
[----:B0-----:R-:W-:Y:S01]  /*12560*/  ISETP.LT.AND P6, PT, R70, UR4, !P0 ;  /* 0x0000000446007c0c */ /* 0x001fe2000c7c1270 */
[----:B------:R-:W0:Y:S01]  /*12570*/  LDCU UR4, c[0x0][0x39c] ;  /* 0x00007380ff0477ac */ /* 0x000e220008000800 */
[----:B------:R-:W-:-:S02]  /*12580*/  LEA R70, P5, R98, R0, 0x1 ;  /* 0x0000000062467211 */ /* 0x000fc400078a08ff */
[----:B-1----:R-:W-:Y:S01]  /*12590*/  ISETP.LT.AND P2, PT, R96, UR6, !P0 ;  /* 0x0000000660007c0c */ /* 0x002fe2000c741270 */
[----:B------:R-:W1:Y:S01]  /*125a0*/  LDCU UR6, c[0x0][0x39c] ;  /* 0x00007380ff0677ac */ /* 0x000e620008000800 */
[C---:B------:R-:W-:Y:S01]  /*125b0*/  LEA.HI.X.SX32 R71, R98.reuse, R3, 0x1, P5 ;  /* 0x0000000362477211 */ /* 0x040fe200028f0eff */
[----:B------:R-:W-:-:S04]  /*125c0*/  VIADD R98, R98, UR5 ;  /* 0x0000000562627c36 */ /* 0x000fc80008000000 */
[----:B------:R5:W-:Y:S01]  /*125d0*/  @P3 STG.E.U16 desc[UR16][R70.64], R99 ;  /* 0x0000006346003986 */ /* 0x000be2000c101510 */
[-C--:B------:R-:W-:Y:S01]  /*125e0*/  LEA R96, P3, R98, R0.reuse, 0x1 ;  /* 0x0000000062607211 */ /* 0x080fe200078608ff */
[----:B--2---:R-:W-:Y:S02]  /*125f0*/  VIADD R68, R2, 0xac ;  /* 0x000000ac02447836 */ /* 0x004fe40000000000 */
[C---:B------:R-:W-:Y:S01]  /*12600*/  VIADD R72, R98.reuse, UR5 ;  /* 0x0000000562487c36 */ /* 0x040fe20008000000 */
[-C--:B------:R-:W-:Y:S01]  /*12610*/  LEA.HI.X.SX32 R97, R98, R3.reuse, 0x1, P3 ;  /* 0x0000000362617211 */ /* 0x080fe200018f0eff */
[----:B------:R-:W-:Y:S01]  /*12620*/  VIADD R69, R2, 0xad ;  /* 0x000000ad02457836 */ /* 0x000fe20000000000 */
[----:B0-----:R-:W-:Y:S01]  /*12630*/  ISETP.LT.AND P3, PT, R68, UR4, !P0 ;  /* 0x0000000444007c0c */ /* 0x001fe2000c761270 */
[----:B------:R-:W0:Y:S01]  /*12640*/  LDCU UR4, c[0x0][0x39c] ;  /* 0x00007380ff0477ac */ /* 0x000e220008000800 */
[----:B------:R-:W-:Y:S01]  /*12650*/  LEA R68, P5, R72, R0, 0x1 ;  /* 0x0000000048447211 */ /* 0x000fe200078a08ff */
[----:B------:R2:W-:Y:S01]  /*12660*/  @P1 STG.E.U16 desc[UR16][R96.64], R73 ;  /* 0x0000004960001986 */ /* 0x0005e2000c101510 */
[----:B----4-:R-:W-:Y:S01]  /*12670*/  ISETP.LT.AND P1, PT, R69, UR7, !P0 ;  /* 0x0000000745007c0c */ /* 0x010fe2000c721270 */
[----:B-----5:R-:W-:Y:S01]  /*12680*/  VIADD R70, R2, 0xae ;  /* 0x000000ae02467836 */ /* 0x020fe20000000000 */
[C---:B------:R-:W-:Y:S01]  /*12690*/  LEA.HI.X.SX32 R69, R72.reuse, R3, 0x1, P5 ;  /* 0x0000000348457211 */ /* 0x040fe200028f0eff */
[----:B------:R-:W-:Y:S01]  /*126a0*/  VIADD R72, R72, UR5 ;  /* 0x0000000548487c36 */ /* 0x000fe20008000000 */
[----:B------:R-:W-:Y:S01]  /*126b0*/  PRMT R71, R73, 0x7632, R71 ;  /* 0x0000763249477816 */ /* 0x000fe20000000047 */
[----:B------:R-:W4:Y:S01]  /*126c0*/  LDCU UR7, c[0x0][0x39c] ;  /* 0x00007380ff0777ac */ /* 0x000f220008000800 */
[----:B-1----:R-:W-:-:S03]  /*126d0*/  ISETP.LT.AND P5, PT, R70, UR6, !P0 ;  /* 0x0000000646007c0c */ /* 0x002fc6000c7a1270 */
[----:B------:R1:W-:Y:S01]  /*126e0*/  @P4 STG.E.U16 desc[UR16][R68.64], R71 ;  /* 0x0000004744004986 */ /* 0x0003e2000c101510 */
[CC--:B------:R-:W-:Y:S01]  /*126f0*/  LEA R70, P4, R72.reuse, R0.reuse, 0x1 ;  /* 0x0000000048467211 */ /* 0x0c0fe200078808ff */
[----:B--2---:R-:W-:Y:S01]  /*12700*/  VIADD R96, R72, UR5 ;  /* 0x0000000548607c36 */ /* 0x004fe20008000000 */
[----:B------:R-:W2:Y:S01]  /*12710*/  LDCU UR6, c[0x0][0x39c] ;  /* 0x00007380ff0677ac */ /* 0x000ea20008000800 */
[----:B------:R-:W-:Y:S02]  /*12720*/  PRMT R97, R74, 0x7632, R97 ;  /* 0x000076324a617816 */ /* 0x000fe40000000061 */
[----:B-1----:R-:W-:Y:S02]  /*12730*/  LEA.HI.X.SX32 R71, R72, R3, 0x1, P4 ;  /* 0x0000000348477211 */ /* 0x002fe400020f0eff */
[----:B------:R-:W-:Y:S02]  /*12740*/  LEA R72, P4, R96, R0, 0x1 ;  /* 0x0000000060487211 */ /* 0x000fe400078808ff */
[----:B------:R-:W-:-:S02]  /*12750*/  PRMT R69, R74, 0x7610, R69 ;  /* 0x000076104a457816 */ /* 0x000fc40000000045 */
[C---:B------:R-:W-:Y:S01]  /*12760*/  LEA.HI.X.SX32 R73, R96.reuse, R3, 0x1, P4 ;  /* 0x0000000360497211 */ /* 0x040fe200020f0eff */
[----:B------:R-:W-:Y:S01]  /*12770*/  VIADD R96, R96, UR5 ;  /* 0x0000000560607c36 */ /* 0x000fe20008000000 */
[----:B0-----:R-:W-:Y:S01]  /*12780*/  ISETP.LT.AND P4, PT, R75, UR4, !P0 ;  /* 0x000000044b007c0c */ /* 0x001fe2000c781270 */
[----:B------:R0:W-:Y:S01]  /*12790*/  @P6 STG.E.U16 desc[UR16][R70.64], R69 ;  /* 0x0000004546006986 */ /* 0x0001e2000c101510 */
[----:B------:R-:W1:Y:S01]  /*127a0*/  LDCU UR4, c[0x0][0x39c] ;  /* 0x00007380ff0477ac */ /* 0x000e620008000800 */
[C---:B------:R-:W-:Y:S02]  /*127b0*/  VIADD R74, R96.reuse, UR5 ;  /* 0x00000005604a7c36 */ /* 0x040fe40008000000 */
[----:B------:R5:W-:Y:S01]  /*127c0*/  @P2 STG.E.U16 desc[UR16][R72.64], R97 ;  /* 0x0000006148002986 */ /* 0x000be2000c101510 */
[----:B------:R-:W-:Y:S01]  /*127d0*/  LEA R68, P2, R96, R0, 0x1 ;  /* 0x0000000060447211 */ /* 0x000fe200078408ff */
[----:B------:R-:W-:-:S03]  /*127e0*/  VIADD R75, R2, 0xb0 ;  /* 0x000000b0024b7836 */ /* 0x000fc60000000000 */
[-C--:B0-----:R-:W-:Y:S01]  /*127f0*/  LEA.HI.X.SX32 R69, R96, R3.reuse, 0x1, P2 ;  /* 0x0000000360457211 */ /* 0x081fe200010f0eff */
[----:B------:R-:W-:Y:S01]  /*12800*/  VIADD R71, R2, 0xb1 ;  /* 0x000000b102477836 */ /* 0x000fe20000000000 */
[-C--:B------:R-:W-:Y:S02]  /*12810*/  LEA R70, P6, R74, R0.reuse, 0x1 ;  /* 0x000000004a467211 */ /* 0x080fe400078c08ff */
[----:B--2---:R-:W-:Y:S01]  /*12820*/  ISETP.LT.AND P2, PT, R75, UR6, !P0 ;  /* 0x000000064b007c0c */ /* 0x004fe2000c741270 */
[----:B------:R0:W-:Y:S01]  /*12830*/  @P3 STG.E.U16 desc[UR16][R68.64], R76 ;  /* 0x0000004c44003986 */ /* 0x0001e2000c101510 */
[----:B------:R-:W2:Y:S01]  /*12840*/  LDCU UR6, c[0x0][0x39c] ;  /* 0x00007380ff0677ac */ /* 0x000ea20008000800 */
[----:B----4-:R-:W-:Y:S01]  /*12850*/  ISETP.LT.AND P3, PT, R71, UR7, !P0 ;  /* 0x0000000747007c0c */ /* 0x010fe2000c761270 */
[----:B-----5:R-:W-:Y:S01]  /*12860*/  VIADD R73, R2, 0xb2 ;  /* 0x000000b202497836 */ /* 0x020fe20000000000 */
[C---:B------:R-:W-:Y:S01]  /*12870*/  LEA.HI.X.SX32 R71, R74.reuse, R3, 0x1, P6 ;  /* 0x000000034a477211 */ /* 0x040fe200030f0eff */
[----:B------:R-:W-:Y:S01]  /*12880*/  VIADD R74, R74, UR5 ;  /* 0x000000054a4a7c36 */ /* 0x000fe20008000000 */
[----:B------:R-:W4:Y:S03]  /*12890*/  LDCU UR7, c[0x0][0x39c] ;  /* 0x00007380ff0777ac */ /* 0x000f260008000800 */
[C---:B------:R-:W-:Y:S01]  /*128a0*/  VIADD R75, R74.reuse, UR5 ;  /* 0x000000054a4b7c36 */ /* 0x040fe20008000000 */
[----:B------:R-:W-:-:S02]  /*128b0*/  LEA R72, P6, R74, R0, 0x1 ;  /* 0x000000004a487211 */ /* 0x000fc400078c08ff */
[----:B0-----:R-:W-:Y:S01]  /*128c0*/  PRMT R69, R76, 0x7632, R69 ;  /* 0x000076324c457816 */ /* 0x001fe20000000045 */
[----:B------:R-:W-:-:S04]  /*128d0*/  VIADD R76, R2, 0xb4 ;  /* 0x000000b4024c7836 */ /* 0x000fc80000000000 */
[----:B------:R0:W-:Y:S01]  /*128e0*/  @P1 STG.E.U16 desc[UR16][R70.64], R69 ;  /* 0x0000004546001986 */ /* 0x0001e2000c101510 */
[----:B-1----:R-:W-:Y:S01]  /*128f0*/  ISETP.LT.AND P1, PT, R73, UR4, !P0 ;  /* 0x0000000449007c0c */ /* 0x002fe2000c721270 */
[----:B------:R-:W1:Y:S01]  /*12900*/  LDCU UR4, c[0x0][0x39c] ;  /* 0x00007380ff0477ac */ /* 0x000e620008000800 */
[----:B------:R-:W-:Y:S01]  /*12910*/  LEA.HI.X.SX32 R73, R74, R3, 0x1, P6 ;  /* 0x000000034a497211 */ /* 0x000fe200030f0eff */
[----:B------:R-:W-:Y:S01]  /*12920*/  VIADD R74, R2, 0xb3 ;  /* 0x000000b3024a7836 */ /* 0x000fe20000000000 */
[----:B------:R-:W-:-:S03]  /*12930*/  LEA R68, P6, R75, R0, 0x1 ;  /* 0x000000004b447211 */ /* 0x000fc600078c08ff */
[----:B------:R-:W-:Y:S01]  /*12940*/  @P5 STG.E.U16 desc[UR16][R72.64], R78 ;  /* 0x0000004e48005986 */ /* 0x000fe2000c101510 */
[----:B--2---:R-:W-:Y:S01]  /*12950*/  ISETP.LT.AND P5, PT, R74, UR6, !P0 ;  /* 0x000000064a007c0c */ /* 0x004fe2000c7a1270 */
[----:B------:R-:W2:Y:S01]  /*12960*/  LDCU UR6, c[0x0][0x39c] ;  /* 0x00007380ff0677ac */ /* 0x000ea20008000800 */
[C---:B0-----:R-:W-:Y:S01]  /*12970*/  LEA.HI.X.SX32 R69, R75.reuse, R3, 0x1, P6 ;  /* 0x000000034b457211 */ /* 0x041fe200030f0eff */
[----:B------:R-:W-:Y:S01]  /*12980*/  VIADD R75, R75, UR5 ;  /* 0x000000054b4b7c36 */ /* 0x000fe20008000000 */
[----:B------:R-:W-:-:S03]  /*12990*/  PRMT R71, R78, 0x7632, R71 ;  /* 0x000076324e477816 */ /* 0x000fc60000000047 */
[C---:B------:R-:W-:Y:S02]  /*129a0*/  VIADD R74, R75.reuse, UR5 ;  /* 0x000000054b4a7c36 */ /* 0x040fe40008000000 */
[----:B------:R0:W-:Y:S01]  /*129b0*/  @P4 STG.E.U16 desc[UR16][R68.64], R71 ;  /* 0x0000004744004986 */ /* 0x0001e2000c101510 */
[CC--:B------:R-:W-:Y:S02]  /*129c0*/  LEA R70, P4, R75.reuse, R0.reuse, 0x1 ;  /* 0x000000004b467211 */ /* 0x0c0fe400078808ff */
[----:B-1----:R-:W-:Y:S01]  /*129d0*/  ISETP.LT.AND P6, PT, R76, UR4, !P0 ;  /* 0x000000044c007c0c */ /* 0x002fe2000c7c1270 */
[----:B------:R-:W1:Y:S01]  /*129e0*/  LDCU UR4, c[0x0][0x39c] ;  /* 0x00007380ff0477ac */ /* 0x000e620008000800 */
[C---:B------:R-:W-:Y:S01]  /*129f0*/  VIADD R76, R2.reuse, 0xba ;  /* 0x000000ba024c7836 */ /* 0x040fe20000000000 */
[----:B0-----:R-:W-:Y:S01]  /*12a00*/  LEA.HI.X.SX32 R71, R75, R3, 0x1, P4 ;  /* 0x000000034b477211 */ /* 0x001fe200020f0eff */
[----:B------:R-:W-:Y:S01]  /*12a10*/  VIADD R68, R2, 0xb5 ;  /* 0x000000b502447836 */ /* 0x000fe20000000000 */
[----:B------:R-:W-:-:S02]  /*12a20*/  LEA R72, P4, R74, R0, 0x1 ;  /* 0x000000004a487211 */ /* 0x000fc400078808ff */
[----:B------:R-:W-:Y:S01]  /*12a30*/  PRMT R69, R80, 0x7632, R69 ;  /* 0x0000763250457816 */ /* 0x000fe20000000045 */
[----:B------:R0:W-:Y:S01]  /*12a40*/  @P2 STG.E.U16 desc[UR16][R70.64], R80 ;  /* 0x0000005046002986 */ /* 0x0001e2000c101510 */
[C---:B------:R-:W-:Y:S01]  /*12a50*/  LEA.HI.X.SX32 R73, R74.reuse, R3, 0x1, P4 ;  /* 0x000000034a497211 */ /* 0x040fe200020f0eff */
[----:B------:R-:W-:Y:S01]  /*12a60*/  VIADD R74, R74, UR5 ;  /* 0x000000054a4a7c36 */ /* 0x000fe20008000000 */
[----:B--2---:R-:W-:Y:S01]  /*12a70*/  ISETP.LT.AND P2, PT, R68, UR6, !P0 ;  /* 0x0000000644007c0c */ /* 0x004fe2000c741270 */
[----:B------:R-:W2:Y:S02]  /*12a80*/  LDCU UR6, c[0x0][0x39c] ;  /* 0x00007380ff0677ac */ /* 0x000ea40008000800 */
[----:B------:R5:W-:Y:S01]  /*12a90*/  @P3 STG.E.U16 desc[UR16][R72.64], R69 ;  /* 0x0000004548003986 */ /* 0x000be2000c101510 */
[C---:B------:R-:W-:Y:S01]  /*12aa0*/  LEA R68, P3, R74.reuse, R0, 0x1 ;  /* 0x000000004a447211 */ /* 0x040fe200078608ff */
[----:B------:R-:W-:Y:S02]  /*12ab0*/  VIADD R75, R74, UR5 ;  /* 0x000000054a4b7c36 */ /* 0x000fe40008000000 */
[----:B0-----:R-:W-:-:S02]  /*12ac0*/  VIADD R70, R2, 0xb6 ;  /* 0x000000b602467836 */ /* 0x001fc40000000000 */
[----:B------:R-:W-:Y:S01]  /*12ad0*/  VIADD R71, R2, 0xb7 ;  /* 0x000000b702477836 */ /* 0x000fe20000000000 */
[-C--:B-----5:R-:W-:Y:S01]  /*12ae0*/  LEA.HI.X.SX32 R69, R74, R3.reuse, 0x1, P3 ;  /* 0x000000034a457211 */ /* 0x0a0fe200018f0eff */
[----:B------:R-:W-:Y:S01]  /*12af0*/  VIADD R72, R2, 0xb8 ;  /* 0x000000b802487836 */ /* 0x000fe20000000000 */
[----:B-1----:R-:W-:Y:S01]  /*12b00*/  ISETP.LT.AND P3, PT, R70, UR4, !P0 ;  /* 0x0000000446007c0c */ /* 0x002fe2000c761270 */
[----:B------:R-:W0:Y:S01]  /*12b10*/  LDCU UR4, c[0x0][0x39c] ;  /* 0x00007380ff0477ac */ /* 0x000e220008000800 */
[----:B------:R-:W-:Y:S01]  /*12b20*/  LEA R70, P4, R75, R0, 0x1 ;  /* 0x000000004b467211 */ /* 0x000fe200078808ff */
[----:B------:R1:W-:Y:S01]  /*12b30*/  @P1 STG.E.U16 desc[UR16][R68.64], R82 ;  /* 0x0000005244001986 */ /* 0x0003e2000c101510 */
[----:B----4-:R-:W-:Y:S01]  /*12b40*/  ISETP.LT.AND P1, PT, R71, UR7, !P0 ;  /* 0x0000000747007c0c */ /* 0x010fe2000c721270 */
[----:B------:R-:W4:Y:S01]  /*12b50*/  LDCU UR7, c[0x0][0x39c] ;  /* 0x00007380ff0777ac */ /* 0x000f220008000800 */
[C---:B------:R-:W-:Y:S01]  /*12b60*/  LEA.HI.X.SX32 R71, R75.reuse, R3, 0x1, P4 ;  /* 0x000000034b477211 */ /* 0x040fe200020f0eff */
[----:B------:R-:W-:Y:S01]  /*12b70*/  VIADD R75, R75, UR5 ;  /* 0x000000054b4b7c36 */ /* 0x000fe20008000000 */
[----:B--2---:R-:W-:Y:S01]  /*12b80*/  ISETP.LT.AND P4, PT, R72, UR6, !P0 ;  /* 0x0000000648007c0c */ /* 0x004fe2000c781270 */
[----:B------:R-:W2:Y:S02]  /*12b90*/  LDCU UR6, c[0x0][0x39c] ;  /* 0x00007380ff0677ac */ /* 0x000ea40008000800 */
[----:B------:R-:W-:Y:S01]  /*12ba0*/  VIADD R74, R75, UR5 ;  /* 0x000000054b4a7c36 */ /* 0x000fe20008000000 */
[----:B-1----:R-:W-:-:S05]  /*12bb0*/  PRMT R69, R82, 0x7632, R69 ;  /* 0x0000763252457816 */ /* 0x002fca0000000045 */
[----:B------:R1:W-:Y:S01]  /*12bc0*/  @P5 STG.E.U16 desc[UR16][R70.64], R69 ;  /* 0x0000004546005986 */ /* 0x0003e2000c101510 */
[----:B------:R-:W-:-:S04]  /*12bd0*/  LEA R72, P5, R75, R0, 0x1 ;  /* 0x000000004b487211 */ /* 0x000fc800078a08ff */
[----:B------:R-:W-:Y:S01]  /*12be0*/  LEA.HI.X.SX32 R73, R75, R3, 0x1, P5 ;  /* 0x000000034b497211 */ /* 0x000fe200028f0eff */
[----:B------:R-:W-:Y:S01]  /*12bf0*/  VIADD R75, R2, 0xb9 ;  /* 0x000000b9024b7836 */ /* 0x000fe20000000000 */
[----:B------:R-:W-:-:S03]  /*12c00*/  LEA R68, P5, R74, R0, 0x1 ;  /* 0x000000004a447211 */ /* 0x000fc600078a08ff */
[----:B------:R5:W-:Y:S01]  /*12c10*/  @P6 STG.E.U16 desc[UR16][R72.64], R84 ;  /* 0x0000005448006986 */ /* 0x000be2000c101510 */
[----:B-1----:R-:W-:Y:S02]  /*12c20*/  PRMT R71, R84, 0x7632, R71 ;  /* 0x0000763254477816 */ /* 0x002fe40000000047 */
[C---:B------:R-:W-:Y:S01]  /*12c30*/  LEA.HI.X.SX32 R69, R74.reuse, R3, 0x1, P5 ;  /* 0x000000034a457211 */ /* 0x040fe200028f0eff */
[----:B------:R-:W-:Y:S01]  /*12c40*/  VIADD R74, R74, UR5 ;  /* 0x000000054a4a7c36 */ /* 0x000fe20008000000 */
[----:B0-----:R-:W-:Y:S01]  /*12c50*/  ISETP.LT.AND P5, PT, R75, UR4, !P0 ;  /* 0x000000044b007c0c */ /* 0x001fe2000c7a1270 */
[----:B------:R-:W0:Y:S02]  /*12c60*/  LDCU UR4, c[0x0][0x39c] ;  /* 0x00007380ff0477ac */ /* 0x000e240008000800 */
[----:B------:R1:W-:Y:S01]  /*12c70*/  @P2 STG.E.U16 desc[UR16][R68.64], R71 ;  /* 0x0000004744002986 */ /* 0x0003e2000c101510 */
[C---:B------:R-:W-:Y:S01]  /*12c80*/  LEA R70, P2, R74.reuse, R0, 0x1 ;  /* 0x000000004a467211 */ /* 0x040fe200078408ff */
[----:B------:R-:W-:-:S02]  /*12c90*/  VIADD R75, R74, UR5 ;  /* 0x000000054a4b7c36 */ /* 0x000fc40008000000 */
[----:B-----5:R-:W-:-:S03]  /*12ca0*/  VIADD R73, R2, 0xbb ;  /* 0x000000bb02497836 */ /* 0x020fc60000000000 */
[----:B------:R-:W-:Y:S02]  /*12cb0*/  LEA R72, P6, R75, R0, 0x1 ;  /* 0x000000004b487211 */ /* 0x000fe400078c08ff */
[-C--:B-1----:R-:W-:Y:S01]  /*12cc0*/  LEA.HI.X.SX32 R71, R74, R3.reuse, 0x1, P2 ;  /* 0x000000034a477211 */ /* 0x082fe200010f0eff */
[----:B------:R-:W-:Y:S01]  /*12cd0*/  VIADD R69, R2, 0xbc ;  /* 0x000000bc02457836 */ /* 0x000fe20000000000 */
[----:B--2---:R-:W-:Y:S01]  /*12ce0*/  ISETP.LT.AND P2, PT, R76, UR6, !P0 ;  /* 0x000000064c007c0c */ /* 0x004fe2000c741270 */
[----:B------:R-:W1:Y:S01]  /*12cf0*/  LDCU UR6, c[0x0][0x39c] ;  /* 0x00007380ff0677ac */ /* 0x000e620008000800 */
[----:B------:R-:W-:Y:S01]  /*12d00*/  VIADD R76, R2, 0xbe ;  /* 0x000000be024c7836 */ /* 0x000fe20000000000 */
[----:B------:R2:W-:Y:S01]  /*12d10*/  @P3 STG.E.U16 desc[UR16][R70.64], R86 ;  /* 0x0000005646003986 */ /* 0x0005e2000c101510 */
[----:B----4-:R-:W-:Y:S01]  /*12d20*/  ISETP.LT.AND P3, PT, R73, UR7, !P0 ;  /* 0x0000000749007c0c */ /* 0x010fe2000c761270 */
[----:B------:R-:W4:Y:S01]  /*12d30*/  LDCU UR7, c[0x0][0x39c] ;  /* 0x00007380ff0777ac */ /* 0x000f220008000800 */
[C---:B------:R-:W-:Y:S01]  /*12d40*/  LEA.HI.X.SX32 R73, R75.reuse, R3, 0x1, P6 ;  /* 0x000000034b497211 */ /* 0x040fe200030f0eff */
[----:B------:R-:W-:-:S04]  /*12d50*/  VIADD R75, R75, UR5 ;  /* 0x000000054b4b7c36 */ /* 0x000fc80008000000 */
[C---:B------:R-:W-:Y:S01]  /*12d60*/  VIADD R74, R75.reuse, UR5 ;  /* 0x000000054b4a7c36 */ /* 0x040fe20008000000 */
[----:B------:R-:W-:Y:S02]  /*12d70*/  LEA R68, P6, R75, R0, 0x1 ;  /* 0x000000004b447211 */ /* 0x000fe400078c08ff */
[----:B--2---:R-:W-:-:S05]  /*12d80*/  PRMT R71, R86, 0x7632, R71 ;  /* 0x0000763256477816 */ /* 0x004fca0000000047 */
[----:B------:R2:W-:Y:S01]  /*12d90*/  @P1 STG.E.U16 desc[UR16][R72.64], R71 ;  /* 0x0000004748001986 */ /* 0x0005e2000c101510 */
[----:B0-----:R-:W-:Y:S01]  /*12da0*/  ISETP.LT.AND P1, PT, R69, UR4, !P0 ;  /* 0x0000000445007c0c */ /* 0x001fe2000c721270 */
[----:B------:R-:W0:Y:S01]  /*12db0*/  LDCU UR4, c[0x0][0x39c] ;  /* 0x00007380ff0477ac */ /* 0x000e220008000800 */
[----:B------:R-:W-:Y:S01]  /*12dc0*/  LEA.HI.X.SX32 R69, R75, R3, 0x1, P6 ;  /* 0x000000034b457211 */ /* 0x000fe200030f0eff */
[----:B------:R-:W-:Y:S01]  /*12dd0*/  VIADD R75, R2, 0xbd ;  /* 0x000000bd024b7836 */ /* 0x000fe20000000000 */
[----:B------:R-:W-:-:S03]  /*12de0*/  LEA R70, P6, R74, R0, 0x1 ;  /* 0x000000004a467211 */ /* 0x000fc600078c08ff */
[----:B------:R5:W-:Y:S01]  /*12df0*/  @P4 STG.E.U16 desc[UR16][R68.64], R88 ;  /* 0x0000005844004986 */ /* 0x000be2000c101510 */
[----:B-1----:R-:W-:Y:S01]  /*12e00*/  ISETP.LT.AND P4, PT, R75, UR6, !P0 ;  /* 0x000000064b007c0c */ /* 0x002fe2000c781270 */
[----:B------:R-:W1:Y:S01]  /*12e10*/  LDCU UR6, c[0x0][0x39c] ;  /* 0x00007380ff0677ac */ /* 0x000e620008000800 */
[C---:B--2---:R-:W-:Y:S01]  /*12e20*/  LEA.HI.X.SX32 R71, R74.reuse, R3, 0x1, P6 ;  /* 0x000000034a477211 */ /* 0x044fe200030f0eff */
[----:B------:R-:W-:-:S04]  /*12e30*/  VIADD R74, R74, UR5 ;  /* 0x000000054a4a7c36 */ /* 0x000fc80008000000 */
[----:B------:R-:W-:Y:S01]  /*12e40*/  VIADD R75, R74, UR5 ;  /* 0x000000054a4b7c36 */ /* 0x000fe20008000000 */
[----:B-----5:R-:W-:Y:S02]  /*12e50*/  PRMT R69, R88, 0x7632, R69 ;  /* 0x0000763258457816 */ /* 0x020fe40000000045 */
[----:B0-----:R-:W-:Y:S01]  /*12e60*/  ISETP.LT.AND P6, PT, R76, UR4, !P0 ;  /* 0x000000044c007c0c */ /* 0x001fe2000c7c1270 */
[----:B------:R-:W0:Y:S01]  /*12e70*/  LDCU UR4, c[0x0][0x39c] ;  /* 0x00007380ff0477ac */ /* 0x000e220008000800 */
[----:B------:R-:W-:Y:S01]  /*12e80*/  PRMT R76, R94, 0x7632, R76 ;  /* 0x000076325e4c7816 */ /* 0x000fe2000000004c */
[----:B------:R2:W-:Y:S01]  /*12e90*/  @P5 STG.E.U16 desc[UR16][R70.64], R69 ;  /* 0x0000004546005986 */ /* 0x0005e2000c101510 */
[----:B------:R-:W-:-:S04]  /*12ea0*/  LEA R72, P5, R74, R0, 0x1 ;  /* 0x000000004a487211 */ /* 0x000fc800078a08ff */
[----:B------:R-:W-:Y:S02]  /*12eb0*/  LEA.HI.X.SX32 R73, R74, R3, 0x1, P5 ;  /* 0x000000034a497211 */ /* 0x000fe400028f0eff */
[----:B------:R-:W-:-:S03]  /*12ec0*/  LEA R68, P5, R75, R0, 0x1 ;  /* 0x000000004b447211 */ /* 0x000fc600078a08ff */
[----:B------:R5:W-:Y:S01]  /*12ed0*/  @P2 STG.E.U16 desc[UR16][R72.64], R90 ;  /* 0x0000005a48002986 */ /* 0x000be2000c101510 */
[----:B--2---:R-:W-:Y:S01]  /*12ee0*/  VIADD R70, R2, 0xbf ;  /* 0x000000bf02467836 */ /* 0x004fe20000000000 */
[C---:B------:R-:W-:Y:S01]  /*12ef0*/  LEA.HI.X.SX32 R69, R75.reuse, R3, 0x1, P5 ;  /* 0x000000034b457211 */ /* 0x040fe200028f0eff */
[----:B------:R-:W-:Y:S01]  /*12f00*/  VIADD R75, R75, UR5 ;  /* 0x000000054b4b7c36 */ /* 0x000fe20008000000 */
[----:B------:R-:W-:Y:S02]  /*12f10*/  PRMT R71, R90, 0x7632, R71 ;  /* 0x000076325a477816 */ /* 0x000fe40000000047 */
[----:B-1----:R-:W-:Y:S01]  /*12f20*/  ISETP.LT.AND P2, PT, R70, UR6, !P0 ;  /* 0x0000000646007c0c */ /* 0x002fe2000c741270 */
[----:B------:R-:W1:Y:S01]  /*12f30*/  LDCU UR6, c[0x0][0x39c] ;  /* 0x00007380ff0677ac */ /* 0x000e620008000800 */
[C---:B------:R-:W-:Y:S01]  /*12f40*/  VIADD R74, R75.reuse, UR5 ;  /* 0x000000054b4a7c36 */ /* 0x040fe20008000000 */
[----:B------:R2:W-:Y:S01]  /*12f50*/  @P3 STG.E.U16 desc[UR16][R68.64], R71 ;  /* 0x0000004744003986 */ /* 0x0005e2000c101510 */
[----:B------:R-:W-:Y:S01]  /*12f60*/  LEA R70, P3, R75, R0, 0x1 ;  /* 0x000000004b467211 */ /* 0x000fe200078608ff */
[----:B-----5:R-:W-:-:S02]  /*12f70*/  VIADD R72, R2, 0xc0 ;  /* 0x000000c002487836 */ /* 0x020fc40000000000 */
[C---:B------:R-:W-:Y:S01]  /*12f80*/  VIADD R73, R2.reuse, 0xc1 ;  /* 0x000000c102497836 */ /* 0x040fe20000000000 */
[-C--:B--2---:R-:W-:Y:S01]  /*12f90*/  LEA.HI.X.SX32 R71, R75, R3.reuse, 0x1, P3 ;  /* 0x000000034b477211 */ /* 0x084fe200018f0eff */
[----:B------:R-:W-:Y:S01]  /*12fa0*/  VIADD R68, R2, 0xc2 ;  /* 0x000000c202447836 */ /* 0x000fe20000000000 */
[----:B0-----:R-:W-:Y:S01]  /*12fb0*/  ISETP.LT.AND P3, PT, R72, UR4, !P0 ;  /* 0x0000000448007c0c */ /* 0x001fe2000c761270 */
[----:B------:R-:W0:Y:S01]  /*12fc0*/  LDCU UR4, c[0x0][0x39c] ;  /* 0x00007380ff0477ac */ /* 0x000e220008000800 */
[C---:B------:R-:W-:Y:S01]  /*12fd0*/  LEA R72, P5, R74.reuse, R0, 0x1 ;  /* 0x000000004a487211 */ /* 0x040fe200078a08ff */
[----:B------:R-:W-:Y:S01]  /*12fe0*/  @P1 STG.E.U16 desc[UR16][R70.64], R92 ;  /* 0x0000005c46001986 */ /* 0x000fe2000c101510 */
[----:B----4-:R-:W-:Y:S01]  /*12ff0*/  ISETP.LT.AND P1, PT, R73, UR7, !P0 ;  /* 0x0000000749007c0c */ /* 0x010fe2000c721270 */
[----:B------:R-:W2:Y:S01]  /*13000*/  LDCU UR7, c[0x0][0x39c] ;  /* 0x00007380ff0777ac */ /* 0x000ea20008000800 */
[C---:B------:R-:W-:Y:S01]  /*13010*/  LEA.HI.X.SX32 R73, R74.reuse, R3, 0x1, P5 ;  /* 0x000000034a497211 */ /* 0x040fe200028f0eff */
[----:B------:R-:W-:Y:S01]  /*13020*/  VIADD R74, R74, UR5 ;  /* 0x000000054a4a7c36 */ /* 0x000fe20008000000 */
[----:B------:R-:W-:-:S02]  /*13030*/  PRMT R69, R92, 0x7632, R69 ;  /* 0x000076325c457816 */ /* 0x000fc40000000045 */
[----:B-1----:R-:W-:Y:S01]  /*13040*/  ISETP.LT.AND P5, PT, R68, UR6, !P0 ;  /* 0x0000000644007c0c */ /* 0x002fe2000c7a1270 */
[C---:B------:R-:W-:Y:S01]  /*13050*/  VIADD R75, R74.reuse, UR5 ;  /* 0x000000054a4b7c36 */ /* 0x040fe20008000000 */
[----:B------:R-:W1:Y:S01]  /*13060*/  LDCU UR6, c[0x0][0x39c] ;  /* 0x00007380ff0677ac */ /* 0x000e620008000800 */
[----:B------:R4:W-:Y:S01]  /*13070*/  @P4 STG.E.U16 desc[UR16][R72.64], R69 ;  /* 0x0000004548004986 */ /* 0x0009e2000c101510 */
[----:B------:R-:W-:-:S04]  /*13080*/  LEA R68, P4, R74, R0, 0x1 ;  /* 0x000000004a447211 */ /* 0x000fc800078808ff */
[-C--:B----4-:R-:W-:Y:S01]  /*13090*/  LEA.HI.X.SX32 R69, R74, R3.reuse, 0x1, P4 ;  /* 0x000000034a457211 */ /* 0x090fe200020f0eff */
[C---:B------:R-:W-:Y:S01]  /*130a0*/  VIADD R74, R2.reuse, 0xc3 ;  /* 0x000000c3024a7836 */ /* 0x040fe20000000000 */
[C---:B------:R-:W-:Y:S01]  /*130b0*/  LEA R70, P4, R75.reuse, R0, 0x1 ;  /* 0x000000004b467211 */ /* 0x040fe200078808ff */
[----:B------:R-:W-:Y:S02]  /*130c0*/  VIADD R73, R2, 0xc4 ;  /* 0x000000c402497836 */ /* 0x000fe40000000000 */
[----:B------:R4:W-:Y:S01]  /*130d0*/  @P6 STG.E.U16 desc[UR16][R68.64], R94 ;  /* 0x0000005e44006986 */ /* 0x0009e2000c101510 */
[C---:B------:R-:W-:Y:S01]  /*130e0*/  LEA.HI.X.SX32 R71, R75.reuse, R3, 0x1, P4 ;  /* 0x000000034b477211 */ /* 0x040fe200020f0eff */
[----:B------:R-:W-:Y:S01]  /*130f0*/  VIADD R75, R75, UR5 ;  /* 0x000000054b4b7c36 */ /* 0x000fe20008000000 */
[----:B0-----:R-:W-:Y:S01]  /*13100*/  ISETP.LT.AND P4, PT, R74, UR4, !P0 ;  /* 0x000000044a007c0c */ /* 0x001fe2000c781270 */
[----:B------:R-:W0:Y:S02]  /*13110*/  LDCU UR4, c[0x0][0x39c] ;  /* 0x00007380ff0477ac */ /* 0x000e240008000800 */
[----:B------:R5:W-:Y:S01]  /*13120*/  @P2 STG.E.U16 desc[UR16][R70.64], R76 ;  /* 0x0000004c46002986 */ /* 0x000be2000c101510 */
[----:B------:R-:W-:-:S02]  /*13130*/  VIADD R72, R75, UR5 ;  /* 0x000000054b487c36 */ /* 0x000fc40008000000 */
[----:B----4-:R-:W-:-:S03]  /*13140*/  VIADD R69, R2, 0xc5 ;  /* 0x000000c502457836 */ /* 0x010fc60000000000 */
[C---:B------:R-:W-:Y:S02]  /*13150*/  LEA R68, P6, R72.reuse, R0, 0x1 ;  /* 0x0000000048447211 */ /* 0x040fe400078c08ff */
[----:B-----5:R-:W-:Y:S02]  /*13160*/  F2FP.F16.F32.PACK_AB R71, R5, R4 ;  /* 0x000000040547723e */ /* 0x020fe400000000ff */
[----:B------:R-:W-:Y:S02]  /*13170*/  LEA R4, P2, R75, R0, 0x1 ;  /* 0x000000004b047211 */ /* 0x000fe400078408ff */
[----:B------:R-:W-:Y:S02]  /*13180*/  PRMT R74, R71, 0x7610, R74 ;  /* 0x00007610474a7816 */ /* 0x000fe4000000004a */
[-C--:B------:R-:W-:Y:S02]  /*13190*/  LEA.HI.X.SX32 R5, R75, R3.reuse, 0x1, P2 ;  /* 0x000000034b057211 */ /* 0x080fe400010f0eff */
[----:B-1----:R-:W-:Y:S01]  /*131a0*/  ISETP.LT.AND P2, PT, R73, UR6, !P0 ;  /* 0x0000000649007c0c */ /* 0x002fe2000c741270 */
[----:B------:R-:W1:Y:S02]  /*131b0*/  LDCU UR6, c[0x0][0x39c] ;  /* 0x00007380ff0677ac */ /* 0x000e640008000800 */
[----:B------:R4:W-:Y:S01]  /*131c0*/  @P3 STG.E.U16 desc[UR16][R4.64], R74 ;  /* 0x0000004a04003986 */ /* 0x0009e2000c101510 */
[----:B--2---:R-:W-:Y:S01]  /*131d0*/  ISETP.LT.AND P3, PT, R69, UR7, !P0 ;  /* 0x0000000745007c0c */ /* 0x004fe2000c761270 */
[----:B------:R-:W2:Y:S01]  /*131e0*/  LDCU UR7, c[0x0][0x39c] ;  /* 0x00007380ff0777ac */ /* 0x000ea20008000800 */
[C---:B------:R-:W-:Y:S01]  /*131f0*/  LEA.HI.X.SX32 R69, R72.reuse, R3, 0x1, P6 ;  /* 0x0000000348457211 */ /* 0x040fe200030f0eff */
[----:B------:R-:W-:-:S04]  /*13200*/  VIADD R72, R72, UR5 ;  /* 0x0000000548487c36 */ /* 0x000fc80008000000 */
[C---:B------:R-:W-:Y:S01]  /*13210*/  VIADD R6, R72.reuse, UR5 ;  /* 0x0000000548067c36 */ /* 0x040fe20008000000 */
[----:B------:R-:W-:Y:S02]  /*13220*/  LEA R70, P6, R72, R0, 0x1 ;  /* 0x0000000048467211 */ /* 0x000fe400078c08ff */
[----:B----4-:R-:W-:Y:S01]  /*13230*/  PRMT R5, R71, 0x7632, R5 ;  /* 0x0000763247057816 */ /* 0x010fe20000000005 */
[----:B------:R-:W-:-:S04]  /*13240*/  VIADD R71, R2, 0xc6 ;  /* 0x000000c602477836 */ /* 0x000fc80000000000 */
[----:B------:R4:W-:Y:S01]  /*13250*/  @P1 STG.E.U16 desc[UR16][R68.64], R5 ;  /* 0x0000000544001986 */ /* 0x0009e2000c101510 */
[----:B0-----:R-:W-:Y:S01]  /*13260*/  ISETP.LT.AND P1, PT, R71, UR4, !P0 ;  /* 0x0000000447007c0c */ /* 0x001fe2000c721270 */
[----:B------:R-:W0:Y:S01]  /*13270*/  LDCU UR4, c[0x0][0x39c] ;  /* 0x00007380ff0477ac */ /* 0x000e220008000800 */
[-C--:B------:R-:W-:Y:S01]  /*13280*/  LEA.HI.X.SX32 R71, R72, R3.reuse, 0x1, P6 ;  /* 0x0000000348477211 */ /* 0x080fe200030f0eff */
[----:B------:R-:W-:Y:S01]  /*13290*/  VIADD R72, R2, 0xc7 ;  /* 0x000000c702487836 */ /* 0x000fe20000000000 */
[C---:B------:R-:W-:Y:S02]  /*132a0*/  LEA R4, P6, R6.reuse, R0, 0x1 ;  /* 0x0000000006047211 */ /* 0x040fe400078c08ff */
[----:B----4-:R-:W-:Y:S02]  /*132b0*/  PRMT R69, R7, 0x7610, R69 ;  /* 0x0000761007457816 */ /* 0x010fe40000000045 */
[----:B------:R-:W-:-:S03]  /*132c0*/  LEA.HI.X.SX32 R5, R6, R3, 0x1, P6 ;  /* 0x0000000306057211 */ /* 0x000fc600030f0eff */
[----:B------:R4:W-:Y:S01]  /*132d0*/  @P5 STG.E.U16 desc[UR16][R70.64], R69 ;  /* 0x0000004546005986 */ /* 0x0009e2000c101510 */
[----:B-1----:R-:W-:Y:S01]  /*132e0*/  ISETP.LT.AND P5, PT, R72, UR6, !P0 ;  /* 0x0000000648007c0c */ /* 0x002fe2000c7a1270 */
[----:B------:R-:W1:Y:S01]  /*132f0*/  LDCU UR6, c[0x0][0x39c] ;  /* 0x00007380ff0677ac */ /* 0x000e620008000800 */
[----:B----4-:R-:W-:Y:S01]  /*13300*/  PRMT R71, R7, 0x7632, R71 ;  /* 0x0000763207477816 */ /* 0x010fe20000000047 */
[----:B------:R-:W-:-:S04]  /*13310*/  VIADD R7, R6, UR5 ;  /* 0x0000000506077c36 */ /* 0x000fc80008000000 */
[----:B------:R4:W-:Y:S01]  /*13320*/  @P4 STG.E.U16 desc[UR16][R4.64], R71 ;  /* 0x0000004704004986 */ /* 0x0009e2000c101510 */
[C---:B------:R-:W-:Y:S01]  /*13330*/  LEA R6, P4, R7.reuse, R0, 0x1 ;  /* 0x0000000007067211 */ /* 0x040fe200078808ff */
[----:B------:R-:W-:-:S03]  /*13340*/  VIADD R68, R7, UR5 ;  /* 0x0000000507447c36 */ /* 0x000fc60008000000 */
[----:B------:R-:W-:Y:S02]  /*13350*/  LEA.HI.X.SX32 R7, R7, R3, 0x1, P4 ;  /* 0x0000000307077211 */ /* 0x000fe400020f0eff */
[----:B----4-:R-:W-:Y:S01]  /*13360*/  F2FP.F16.F32.PACK_AB R5, R9, R8 ;  /* 0x000000080905723e */ /* 0x010fe200000000ff */
        /* <DEDUP_REMOVED lines=13> */
[----:B----4-:R-:W-:Y:S02]  /*13440*/  VIADD R6, R2, 0xca ;  /* 0x000000ca02067836 */ /* 0x010fe40000000000 */
[C---:B------:R-:W-:Y:S01]  /*13450*/  VIADD R10, R68.reuse, UR5 ;  /* 0x00000005440a7c36 */ /* 0x040fe20008000000 */
[-C--:B------:R-:W-:Y:S01]  /*13460*/  LEA.HI.X.SX32 R5, R68, R3.reuse, 0x1, P3 ;  /* 0x0000000344057211 */ /* 0x080fe200018f0eff */
[----:B------:R-:W-:Y:S01]  /*13470*/  VIADD R7, R2, 0xcb ;  /* 0x000000cb02077836 */ /* 0x000fe20000000000 */
[----:B0-----:R-:W-:Y:S01]  /*13480*/  ISETP.LT.AND P3, PT, R6, UR4, !P0 ;  /* 0x0000000406007c0c */ /* 0x001fe2000c761270 */
[----:B------:R-:W0:Y:S01]  /*13490*/  LDCU UR4, c[0x0][0x39c] ;  /* 0x00007380ff0477ac */ /* 0x000e220008000800 */
[----:B------:R-:W-:Y:S01]  /*134a0*/  LEA R6, P4, R10, R0, 0x1 ;  /* 0x000000000a067211 */ /* 0x000fe200078808ff */
[----:B------:R4:W-:Y:S01]  /*134b0*/  @P1 STG.E.U16 desc[UR16][R4.64], R11 ;  /* 0x0000000b04001986 */ /* 0x0009e2000c101510 */
[----:B--2---:R-:W-:Y:S01]  /*134c0*/  ISETP.LT.AND P1, PT, R7, UR7, !P0 ;  /* 0x0000000707007c0c */ /* 0x004fe2000c721270 */
[----:B-----5:R-:W-:Y:S01]  /*134d0*/  VIADD R8, R2, 0xcc ;  /* 0x000000cc02087836 */ /* 0x020fe20000000000 */
[C---:B------:R-:W-:Y:S01]  /*134e0*/  LEA.HI.X.SX32 R7, R10.reuse, R3, 0x1, P4 ;  /* 0x000000030a077211 */ /* 0x040fe200020f0eff */
[----:B------:R-:W-:Y:S01]  /*134f0*/  VIADD R10, R10, UR5 ;  /* 0x000000050a0a7c36 */ /* 0x000fe20008000000 */
[----:B------:R-:W2:Y:S02]  /*13500*/  LDCU UR7, c[0x0][0x39c] ;  /* 0x00007380ff0777ac */ /* 0x000ea40008000800 */
[----:B-1----:R-:W-:Y:S01]  /*13510*/  ISETP.LT.AND P4, PT, R8, UR6, !P0 ;  /* 0x0000000608007c0c */ /* 0x002fe2000c781270 */
[----:B------:R-:W1:Y:S01]  /*13520*/  LDCU UR6, c[0x0][0x39c] ;  /* 0x00007380ff0677ac */ /* 0x000e620008000800 */
[----:B----4-:R-:W-:Y:S01]  /*13530*/  PRMT R5, R11, 0x7632, R5 ;  /* 0x000076320b057816 */ /* 0x010fe20000000005 */
[----:B------:R-:W-:-:S04]  /*13540*/  VIADD R11, R10, UR5 ;  /* 0x000000050a0b7c36 */ /* 0x000fc80008000000 */
[----:B------:R4:W-:Y:S01]  /*13550*/  @P5 STG.E.U16 desc[UR16][R6.64], R5 ;  /* 0x0000000506005986 */ /* 0x0009e2000c101510 */
[----:B------:R-:W-:-:S04]  /*13560*/  LEA R8, P5, R10, R0, 0x1 ;  /* 0x000000000a087211 */ /* 0x000fc800078a08ff */
[-C--:B------:R-:W-:Y:S01]  /*13570*/  LEA.HI.X.SX32 R9, R10, R3.reuse, 0x1, P5 ;  /* 0x000000030a097211 */ /* 0x080fe200028f0eff */
[----:B------:R-:W-:Y:S01]  /*13580*/  VIADD R10, R2, 0xcd ;  /* 0x000000cd020a7836 */ /* 0x000fe20000000000 */
[C---:B------:R-:W-:Y:S02]  /*13590*/  LEA R4, P5, R11.reuse, R0, 0x1 ;  /* 0x000000000b047211 */ /* 0x040fe400078a08ff */
[----:B----4-:R-:W-:Y:S01]  /*135a0*/  PRMT R7, R12, 0x7610, R7 ;  /* 0x000076100c077816 */ /* 0x010fe20000000007 */
[----:B------:R-:W-:Y:S01]  /*135b0*/  VIADD R12, R2, 0xce ;  /* 0x000000ce020c7836 */ /* 0x000fe20000000000 */
[C---:B------:R-:W-:Y:S01]  /*135c0*/  LEA.HI.X.SX32 R5, R11.reuse, R3, 0x1, P5 ;  /* 0x000000030b057211 */ /* 0x040fe200028f0eff */
[----:B------:R-:W-:Y:S01]  /*135d0*/  VIADD R11, R11, UR5 ;  /* 0x000000050b0b7c36 */ /* 0x000fe20008000000 */
[----:B0-----:R-:W-:Y:S01]  /*135e0*/  ISETP.LT.AND P5, PT, R10, UR4, !P0 ;  /* 0x000000040a007c0c */ /* 0x001fe2000c7a1270 */
[----:B------:R0:W-:Y:S01]  /*135f0*/  @P6 STG.E.U16 desc[UR16][R8.64], R7 ;  /* 0x0000000708006986 */ /* 0x0001e2000c101510 */
[----:B------:R-:W4:Y:S01]  /*13600*/  LDCU UR4, c[0x0][0x39c] ;  /* 0x00007380ff0477ac */ /* 0x000f220008000800 */
[----:B------:R-:W-:-:S02]  /*13610*/  VIADD R10, R11, UR5 ;  /* 0x000000050b0a7c36 */ /* 0x000fc40008000000 */
[----:B------:R5:W-:Y:S01]  /*13620*/  @P2 STG.E.U16 desc[UR16][R4.64], R13 ;  /* 0x0000000d04002986 */ /* 0x000be2000c101510 */
[----:B------:R-:W-:-:S04]  /*13630*/  LEA R6, P2, R11, R0, 0x1 ;  /* 0x000000000b067211 */ /* 0x000fc800078408ff */
[-C--:B0-----:R-:W-:Y:S01]  /*13640*/  LEA.HI.X.SX32 R7, R11, R3.reuse, 0x1, P2 ;  /* 0x000000030b077211 */ /* 0x081fe200010f0eff */
[----:B------:R-:W-:Y:S01]  /*13650*/  VIADD R9, R2, 0xcf ;  /* 0x000000cf02097836 */ /* 0x000fe20000000000 */
[----:B------:R-:W-:Y:S02]  /*13660*/  LEA R8, P6, R10, R0, 0x1 ;  /* 0x000000000a087211 */ /* 0x000fe400078c08ff */
[----:B-1----:R-:W-:Y:S01]  /*13670*/  ISETP.LT.AND P2, PT, R12, UR6, !P0 ;  /* 0x000000060c007c0c */ /* 0x002fe2000c741270 */
[----:B------:R0:W-:Y:S01]  /*13680*/  @P3 STG.E.U16 desc[UR16][R6.64], R14 ;  /* 0x0000000e06003986 */ /* 0x0001e2000c101510 */
[----:B------:R-:W1:Y:S01]  /*13690*/  LDCU UR6, c[0x0][0x39c] ;  /* 0x00007380ff0677ac */ /* 0x000e620008000800 */
[----:B--2---:R-:W-:Y:S01]  /*136a0*/  ISETP.LT.AND P3, PT, R9, UR7, !P0 ;  /* 0x0000000709007c0c */ /* 0x004fe2000c761270 */
[----:B-----5:R-:W-:Y:S01]  /*136b0*/  VIADD R5, R2, 0xd0 ;  /* 0x000000d002057836 */ /* 0x020fe20000000000 */
[C---:B------:R-:W-:Y:S01]  /*136c0*/  LEA.HI.X.SX32 R9, R10.reuse, R3, 0x1, P6 ;  /* 0x000000030a097211 */ /* 0x040fe200030f0eff */
[----:B------:R-:W-:Y:S01]  /*136d0*/  VIADD R10, R10, UR5 ;  /* 0x000000050a0a7c36 */ /* 0x000fe20008000000 */
[----:B------:R-:W2:Y:S01]  /*136e0*/  LDCU UR7, c[0x0][0x39c] ;  /* 0x00007380ff0777ac */ /* 0x000ea20008000800 */
[----:B------:R-:W-:-:S02]  /*136f0*/  VIADD R12, R2, 0xd2 ;  /* 0x000000d2020c7836 */ /* 0x000fc40000000000 */
[C---:B------:R-:W-:Y:S01]  /*13700*/  VIADD R11, R10.reuse, UR5 ;  /* 0x000000050a0b7c36 */ /* 0x040fe20008000000 */
[----:B------:R-:W-:Y:S02]  /*13710*/  LEA R4, P6, R10, R0, 0x1 ;  /* 0x000000000a047211 */ /* 0x000fe400078c08ff */
[----:B0-----:R-:W-:-:S05]  /*13720*/  PRMT R7, R14, 0x7632, R7 ;  /* 0x000076320e077816 */ /* 0x001fca0000000007 */
[----:B------:R0:W-:Y:S01]  /*13730*/  @P1 STG.E.U16 desc[UR16][R8.64], R7 ;  /* 0x0000000708001986 */ /* 0x0001e2000c101510 */
[----:B----4-:R-:W-:Y:S01]  /*13740*/  ISETP.LT.AND P1, PT, R5, UR4, !P0 ;  /* 0x0000000405007c0c */ /* 0x010fe2000c721270 */
[----:B------:R-:W4:Y:S01]  /*13750*/  LDCU UR4, c[0x0][0x39c] ;  /* 0x00007380ff0477ac */ /* 0x000f220008000800 */
[----:B------:R-:W-:Y:S01]  /*13760*/  LEA.HI.X.SX32 R5, R10, R3, 0x1, P6 ;  /* 0x000000030a057211 */ /* 0x000fe200030f0eff */
[----:B------:R-:W-:Y:S01]  /*13770*/  VIADD R10, R2, 0xd1 ;  /* 0x000000d1020a7836 */ /* 0x000fe20000000000 */
[----:B------:R-:W-:-:S03]  /*13780*/  LEA R6, P6, R11, R0, 0x1 ;  /* 0x000000000b067211 */ /* 0x000fc600078c08ff */
[----:B------:R5:W-:Y:S01]  /*13790*/  @P4 STG.E.U16 desc[UR16][R4.64], R16 ;  /* 0x0000001004004986 */ /* 0x000be2000c101510 */
[----:B-1----:R-:W-:Y:S01]  /*137a0*/  ISETP.LT.AND P4, PT, R10, UR6, !P0 ;  /* 0x000000060a007c0c */ /* 0x002fe2000c781270 */
[----:B------:R-:W1:Y:S01]  /*137b0*/  LDCU UR6, c[0x0][0x39c] ;  /* 0x00007380ff0677ac */ /* 0x000e620008000800 */
[C---:B0-----:R-:W-:Y:S01]  /*137c0*/  LEA.HI.X.SX32 R7, R11.reuse, R3, 0x1, P6 ;  /* 0x000000030b077211 */ /* 0x041fe200030f0eff */
[----:B------:R-:W-:-:S04]  /*137d0*/  VIADD R11, R11, UR5 ;  /* 0x000000050b0b7c36 */ /* 0x000fc80008000000 */
[C---:B------:R-:W-:Y:S01]  /*137e0*/  VIADD R10, R11.reuse, UR5 ;  /* 0x000000050b0a7c36 */ /* 0x040fe20008000000 */
[----:B-----5:R-:W-:Y:S02]  /*137f0*/  PRMT R5, R16, 0x7632, R5 ;  /* 0x0000763210057816 */ /* 0x020fe40000000005 */
[----:B----4-:R-:W-:Y:S01]  /*13800*/  ISETP.LT.AND P6, PT, R12, UR4, !P0 ;  /* 0x000000040c007c0c */ /* 0x010fe2000c7c1270 */
[----:B------:R-:W0:Y:S01]  /*13810*/  LDCU UR4, c[0x0][0x39c] ;  /* 0x00007380ff0477ac */ /* 0x000e220008000800 */
[----:B------:R-:W-:Y:S01]  /*13820*/  VIADD R12, R2, 0xd8 ;  /* 0x000000d8020c7836 */ /* 0x000fe20000000000 */
[----:B------:R4:W-:Y:S01]  /*13830*/  @P5 STG.E.U16 desc[UR16][R6.64], R5 ;  /* 0x0000000506005986 */ /* 0x0009e2000c101510 */
[----:B------:R-:W-:-:S04]  /*13840*/  LEA R8, P5, R11, R0, 0x1 ;  /* 0x000000000b087211 */ /* 0x000fc800078a08ff */
[----:B------:R-:W-:Y:S02]  /*13850*/  LEA.HI.X.SX32 R9, R11, R3, 0x1, P5 ;  /* 0x000000030b097211 */ /* 0x000fe400028f0eff */
[----:B------:R-:W-:-:S03]  /*13860*/  LEA R4, P5, R10, R0, 0x1 ;  /* 0x000000000a047211 */ /* 0x000fc600078a08ff */
[----:B------:R5:W-:Y:S01]  /*13870*/  @P2 STG.E.U16 desc[UR16][R8.64], R18 ;  /* 0x0000001208002986 */ /* 0x000be2000c101510 */
[----:B----4-:R-:W-:Y:S01]  /*13880*/  VIADD R6, R2, 0xd3 ;  /* 0x000000d302067836 */ /* 0x010fe20000000000 */
        /* <DEDUP_REMOVED lines=9> */
[----:B------:R-:W-:Y:S01]  /*13920*/  VIADD R9, R2, 0xd5 ;  /* 0x000000d502097836 */ /* 0x000fe20000000000 */
[-C--:B----4-:R-:W-:Y:S01]  /*13930*/  LEA.HI.X.SX32 R7, R10, R3.reuse, 0x1, P3 ;  /* 0x000000030a077211 */ /* 0x090fe200018f0eff */
[----:B------:R-:W-:Y:S01]  /*13940*/  VIADD R4, R2, 0xd6 ;  /* 0x000000d602047836 */ /* 0x000fe20000000000 */
[----:B0-----:R-:W-:Y:S01]  /*13950*/  ISETP.LT.AND P3, PT, R8, UR4, !P0 ;  /* 0x0000000408007c0c */ /* 0x001fe2000c761270 */
[----:B------:R-:W0:Y:S01]  /*13960*/  LDCU UR4, c[0x0][0x39c] ;  /* 0x00007380ff0477ac */ /* 0x000e220008000800 */
[----:B------:R-:W-:Y:S01]  /*13970*/  LEA R8, P5, R11, R0, 0x1 ;  /* 0x000000000b087211 */ /* 0x000fe200078a08ff */
[----:B------:R-:W-:Y:S01]  /*13980*/  @P1 STG.E.U16 desc[UR16][R6.64], R20 ;  /* 0x0000001406001986 */ /* 0x000fe2000c101510 */
[----:B--2---:R-:W-:Y:S01]  /*13990*/  ISETP.LT.AND P1, PT, R9, UR7, !P0 ;  /* 0x0000000709007c0c */ /* 0x004fe2000c721270 */
        /* <DEDUP_REMOVED lines=10> */
[----:B------:R-:W-:Y:S01]  /*13a40*/  VIADD R11, R2, 0xd7 ;  /* 0x000000d7020b7836 */ /* 0x000fe20000000000 */
[-C--:B------:R-:W-:Y:S02]  /*13a50*/  LEA R6, P4, R10, R0.reuse, 0x1 ;  /* 0x000000000a067211 */ /* 0x080fe400078808ff */
[----:B------:R-:W-:Y:S01]  /*13a60*/  PRMT R9, R22, 0x7632, R9 ;  /* 0x0000763216097816 */ /* 0x000fe20000000009 */
[----:B------:R4:W-:Y:S01]  /*13a70*/  @P6 STG.E.U16 desc[UR16][R4.64], R22 ;  /* 0x0000001604006986 */ /* 0x0009e2000c101510 */
[C---:B------:R-:W-:Y:S01]  /*13a80*/  LEA.HI.X.SX32 R7, R10.reuse, R3, 0x1, P4 ;  /* 0x000000030a077211 */ /* 0x040fe200020f0eff */
[----:B------:R-:W-:Y:S01]  /*13a90*/  VIADD R10, R10, UR5 ;  /* 0x000000050a0a7c36 */ /* 0x000fe20008000000 */
[----:B0-----:R-:W-:Y:S01]  /*13aa0*/  ISETP.LT.AND P4, PT, R11, UR4, !P0 ;  /* 0x000000040b007c0c */ /* 0x001fe2000c781270 */
[----:B------:R-:W0:Y:S02]  /*13ab0*/  LDCU UR4, c[0x0][0x39c] ;  /* 0x00007380ff0477ac */ /* 0x000e240008000800 */
[----:B------:R5:W-:Y:S01]  /*13ac0*/  @P2 STG.E.U16 desc[UR16][R6.64], R9 ;  /* 0x0000000906002986 */ /* 0x000be2000c101510 */
[C---:B------:R-:W-:Y:S01]  /*13ad0*/  LEA R8, P2, R10.reuse, R0, 0x1 ;  /* 0x000000000a087211 */ /* 0x040fe200078408ff */
[----:B------:R-:W-:-:S02]  /*13ae0*/  VIADD R11, R10, UR5 ;  /* 0x000000050a0b7c36 */ /* 0x000fc40008000000 */
[----:B----4-:R-:W-:-:S03]  /*13af0*/  VIADD R5, R2, 0xd9 ;  /* 0x000000d902057836 */ /* 0x010fc60000000000 */
[----:B------:R-:W-:Y:S02]  /*13b00*/  LEA R4, P6, R11, R0, 0x1 ;  /* 0x000000000b047211 */ /* 0x000fe400078c08ff */
[-C--:B-----5:R-:W-:Y:S01]  /*13b10*/  LEA.HI.X.SX32 R9, R10, R3.reuse, 0x1, P2 ;  /* 0x000000030a097211 */ /* 0x0a0fe200010f0eff */
[----:B------:R-:W-:Y:S01]  /*13b20*/  VIADD R7, R2, 0xda ;  /* 0x000000da02077836 */ /* 0x000fe20000000000 */
[----:B-1----:R-:W-:Y:S01]  /*13b30*/  ISETP.LT.AND P2, PT, R12, UR6, !P0 ;  /* 0x000000060c007c0c */ /* 0x002fe2000c741270 */
[----:B------:R-:W1:Y:S01]  /*13b40*/  LDCU UR6, c[0x0][0x39c] ;  /* 0x00007380ff0677ac */ /* 0x000e620008000800 */
[----:B------:R-:W-:Y:S01]  /*13b50*/  VIADD R12, R2, 0xdc ;  /* 0x000000dc020c7836 */ /* 0x000fe20000000000 */
[----:B------:R4:W-:Y:S01]  /*13b60*/  @P3 STG.E.U16 desc[UR16][R8.64], R24 ;  /* 0x0000001808003986 */ /* 0x0009e2000c101510 */
[----:B--2---:R-:W-:Y:S01]  /*13b70*/  ISETP.LT.AND P3, PT, R5, UR7, !P0 ;  /* 0x0000000705007c0c */ /* 0x004fe2000c761270 */
[----:B------:R-:W2:Y:S01]  /*13b80*/  LDCU UR7, c[0x0][0x39c] ;  /* 0x00007380ff0777ac */ /* 0x000ea20008000800 */
[C---:B------:R-:W-:Y:S01]  /*13b90*/  LEA.HI.X.SX32 R5, R11.reuse, R3, 0x1, P6 ;  /* 0x000000030b057211 */ /* 0x040fe200030f0eff */
[----:B------:R-:W-:-:S04]  /*13ba0*/  VIADD R11, R11, UR5 ;  /* 0x000000050b0b7c36 */ /* 0x000fc80008000000 */
[C---:B------:R-:W-:Y:S01]  /*13bb0*/  VIADD R10, R11.reuse, UR5 ;  /* 0x000000050b0a7c36 */ /* 0x040fe20008000000 */
[----:B------:R-:W-:Y:S02]  /*13bc0*/  LEA R6, P6, R11, R0, 0x1 ;  /* 0x000000000b067211 */ /* 0x000fe400078c08ff */
[----:B----4-:R-:W-:-:S05]  /*13bd0*/  PRMT R9, R24, 0x7632, R9 ;  /* 0x0000763218097816 */ /* 0x010fca0000000009 */
[----:B------:R4:W-:Y:S01]  /*13be0*/  @P1 STG.E.U16 desc[UR16][R4.64], R9 ;  /* 0x0000000904001986 */ /* 0x0009e2000c101510 */
[----:B0-----:R-:W-:Y:S01]  /*13bf0*/  ISETP.LT.AND P1, PT, R7, UR4, !P0 ;  /* 0x0000000407007c0c */ /* 0x001fe2000c721270 */
[----:B------:R-:W0:Y:S01]  /*13c00*/  LDCU UR4, c[0x0][0x39c] ;  /* 0x00007380ff0477ac */ /* 0x000e220008000800 */
[----:B------:R-:W-:Y:S01]  /*13c10*/  LEA.HI.X.SX32 R7, R11, R3, 0x1, P6 ;  /* 0x000000030b077211 */ /* 0x000fe200030f0eff */
[----:B------:R-:W-:Y:S01]  /*13c20*/  VIADD R11, R2, 0xdb ;  /* 0x000000db020b7836 */ /* 0x000fe20000000000 */
[----:B------:R-:W-:-:S03]  /*13c30*/  LEA R8, P6, R10, R0, 0x1 ;  /* 0x000000000a087211 */ /* 0x000fc600078c08ff */
[----:B------:R-:W-:Y:S01]  /*13c40*/  @P5 STG.E.U16 desc[UR16][R6.64], R26 ;  /* 0x0000001a06005986 */ /* 0x000fe2000c101510 */
[----:B-1----:R-:W-:Y:S01]  /*13c50*/  ISETP.LT.AND P5, PT, R11, UR6, !P0 ;  /* 0x000000060b007c0c */ /* 0x002fe2000c7a1270 */
[----:B------:R-:W1:Y:S01]  /*13c60*/  LDCU UR6, c[0x0][0x39c] ;  /* 0x00007380ff0677ac */ /* 0x000e620008000800 */
[C---:B----4-:R-:W-:Y:S01]  /*13c70*/  LEA.HI.X.SX32 R9, R10.reuse, R3, 0x1, P6 ;  /* 0x000000030a097211 */ /* 0x050fe200030f0eff */
[----:B------:R-:W-:Y:S01]  /*13c80*/  VIADD R10, R10, UR5 ;  /* 0x000000050a0a7c36 */ /* 0x000fe20008000000 */
[----:B------:R-:W-:-:S03]  /*13c90*/  PRMT R5, R26, 0x7632, R5 ;  /* 0x000076321a057816 */ /* 0x000fc60000000005 */
[C---:B------:R-:W-:Y:S02]  /*13ca0*/  VIADD R11, R10.reuse, UR5 ;  /* 0x000000050a0b7c36 */ /* 0x040fe40008000000 */
[----:B------:R4:W-:Y:S01]  /*13cb0*/  @P4 STG.E.U16 desc[UR16][R8.64], R5 ;  /* 0x0000000508004986 */ /* 0x0009e2000c101510 */
[-C--:B------:R-:W-:Y:S02]  /*13cc0*/  LEA R4, P4, R10, R0.reuse, 0x1 ;  /* 0x000000000a047211 */ /* 0x080fe400078808ff */
[----:B0-----:R-:W-:Y:S01]  /*13cd0*/  ISETP.LT.AND P6, PT, R12, UR4, !P0 ;  /* 0x000000040c007c0c */ /* 0x001fe2000c7c1270 */
[----:B------:R-:W0:Y:S01]  /*13ce0*/  LDCU UR4, c[0x0][0x39c] ;  /* 0x00007380ff0477ac */ /* 0x000e220008000800 */
[----:B------:R-:W-:Y:S01]  /*13cf0*/  VIADD R12, R2, 0xe2 ;  /* 0x000000e2020c7836 */ /* 0x000fe20000000000 */
[----:B----4-:R-:W-:Y:S01]  /*13d00*/  LEA.HI.X.SX32 R5, R10, R3, 0x1, P4 ;  /* 0x000000030a057211 */ /* 0x010fe200020f0eff */
[----:B------:R-:W-:Y:S01]  /*13d10*/  VIADD R8, R2, 0xdd ;  /* 0x000000dd02087836 */ /* 0x000fe20000000000 */
[----:B------:R-:W-:-:S02]  /*13d20*/  LEA R6, P4, R11, R0, 0x1 ;  /* 0x000000000b067211 */ /* 0x000fc400078808ff */
[----:B------:R-:W-:Y:S01]  /*13d30*/  PRMT R9, R28, 0x7632, R9 ;  /* 0x000076321c097816 */ /* 0x000fe20000000009 */
[----:B------:R4:W-:Y:S01]  /*13d40*/  @P2 STG.E.U16 desc[UR16][R4.64], R28 ;  /* 0x0000001c04002986 */ /* 0x0009e2000c101510 */
[C---:B------:R-:W-:Y:S01]  /*13d50*/  LEA.HI.X.SX32 R7, R11.reuse, R3, 0x1, P4 ;  /* 0x000000030b077211 */ /* 0x040fe200020f0eff */
[----:B------:R-:W-:Y:S01]  /*13d60*/  VIADD R11, R11, UR5 ;  /* 0x000000050b0b7c36 */ /* 0x000fe20008000000 */
[----:B-1----:R-:W-:Y:S01]  /*13d70*/  ISETP.LT.AND P2, PT, R8, UR6, !P0 ;  /* 0x0000000608007c0c */ /* 0x002fe2000c741270 */
[----:B------:R-:W1:Y:S02]  /*13d80*/  LDCU UR6, c[0x0][0x39c] ;  /* 0x00007380ff0677ac */ /* 0x000e640008000800 */
[----:B------:R5:W-:Y:S01]  /*13d90*/  @P3 STG.E.U16 desc[UR16][R6.64], R9 ;  /* 0x0000000906003986 */ /* 0x000be2000c101510 */
[C---:B------:R-:W-:Y:S01]  /*13da0*/  LEA R8, P3, R11.reuse, R0, 0x1 ;  /* 0x000000000b087211 */ /* 0x040fe200078608ff */
[----:B------:R-:W-:Y:S02]  /*13db0*/  VIADD R10, R11, UR5 ;  /* 0x000000050b0a7c36 */ /* 0x000fe40008000000 */
[----:B----4-:R-:W-:-:S02]  /*13dc0*/  VIADD R4, R2, 0xde ;  /* 0x000000de02047836 */ /* 0x010fc40000000000 */
[C---:B------:R-:W-:Y:S01]  /*13dd0*/  VIADD R5, R2.reuse, 0xdf ;  /* 0x000000df02057836 */ /* 0x040fe20000000000 */
[-C--:B-----5:R-:W-:Y:S01]  /*13de0*/  LEA.HI.X.SX32 R9, R11, R3.reuse, 0x1, P3 ;  /* 0x000000030b097211 */ /* 0x0a0fe200018f0eff */
[----:B------:R-:W-:Y:S01]  /*13df0*/  VIADD R6, R2, 0xe0 ;  /* 0x000000e002067836 */ /* 0x000fe20000000000 */
[----:B0-----:R-:W-:Y:S01]  /*13e00*/  ISETP.LT.AND P3, PT, R4, UR4, !P0 ;  /* 0x0000000404007c0c */ /* 0x001fe2000c761270 */
[----:B------:R-:W0:Y:S01]  /*13e10*/  LDCU UR4, c[0x0][0x39c] ;  /* 0x00007380ff0477ac */ /* 0x000e220008000800 */
[C---:B------:R-:W-:Y:S01]  /*13e20*/  LEA R4, P4, R10.reuse, R0, 0x1 ;  /* 0x000000000a047211 */ /* 0x040fe200078808ff */
        /* <DEDUP_REMOVED lines=13> */
[CC--:B------:R-:W-:Y:S02]  /*13f00*/  LEA R8, P5, R11.reuse, R0.reuse, 0x1 ;  /* 0x000000000b087211 */ /* 0x0c0fe400078a08ff */
        /* <DEDUP_REMOVED lines=38> */
[CC--:B------:R-:W-:Y:S02]  /*14170*/  LEA R6, P5, R11.reuse, R0.reuse, 0x1 ;  /* 0x000000000b067211 */ /* 0x0c0fe400078a08ff */
[----:B0-----:R-:W-:Y:S01]  /*14180*/  ISETP.LT.AND P6, PT, R12, UR4, !P0 ;  /* 0x000000040c007c0c */ /* 0x001fe2000c7c1270 */
[----:B------:R-:W0:Y:S01]  /*14190*/  LDCU UR4, c[0x0][0x39c] ;  /* 0x00007380ff0477ac */ /* 0x000e220008000800 */
[C---:B------:R-:W-:Y:S01]  /*141a0*/  VIADD R12, R2.reuse, 0xec ;  /* 0x000000ec020c7836 */ /* 0x040fe20000000000 */
        /* <DEDUP_REMOVED lines=13> */
[----:B------:R-:W-:-:S03]  /*14280*/  VIADD R7, R2, 0xe9 ;  /* 0x000000e902077836 */ /* 0x000fc60000000000 */
[----:B0-----:R-:W-:Y:S01]  /*14290*/  ISETP.LT.AND P5, PT, R6, UR4, !P0 ;  /* 0x0000000406007c0c */ /* 0x001fe2000c7a1270 */
[----:B-----5:R-:W-:Y:S01]  /*142a0*/  VIADD R8, R2, 0xea ;  /* 0x000000ea02087836 */ /* 0x020fe20000000000 */
[----:B------:R-:W-:Y:S01]  /*142b0*/  LEA.HI.X.SX32 R5, R10, R3, 0x1, P3 ;  /* 0x000000030a057211 */ /* 0x000fe200018f0eff */
[----:B------:R-:W0:Y:S01]  /*142c0*/  LDCU UR4, c[0x0][0x39c] ;  /* 0x00007380ff0477ac */ /* 0x000e220008000800 */
[----:B------:R-:W-:-:S03]  /*142d0*/  LEA R6, P3, R11, R0, 0x1 ;  /* 0x000000000b067211 */ /* 0x000fc600078608ff */
[----:B------:R4:W-:Y:S01]  /*142e0*/  @P1 STG.E.U16 desc[UR16][R4.64], R40 ;  /* 0x0000002804001986 */ /* 0x0009e2000c101510 */
[----:B--2---:R-:W-:Y:S01]  /*142f0*/  ISETP.LT.AND P1, PT, R7, UR7, !P0 ;  /* 0x0000000707007c0c */ /* 0x004fe2000c721270 */
[----:B------:R-:W2:Y:S01]  /*14300*/  LDCU UR7, c[0x0][0x39c] ;  /* 0x00007380ff0777ac */ /* 0x000ea20008000800 */
[C---:B------:R-:W-:Y:S01]  /*14310*/  LEA.HI.X.SX32 R7, R11.reuse, R3, 0x1, P3 ;  /* 0x000000030b077211 */ /* 0x040fe200018f0eff */
[----:B------:R-:W-:Y:S01]  /*14320*/  VIADD R11, R11, UR5 ;  /* 0x000000050b0b7c36 */ /* 0x000fe20008000000 */
[----:B-1----:R-:W-:Y:S01]  /*14330*/  ISETP.LT.AND P3, PT, R8, UR6, !P0 ;  /* 0x0000000608007c0c */ /* 0x002fe2000c761270 */
[----:B------:R-:W1:Y:S02]  /*14340*/  LDCU UR6, c[0x0][0x39c] ;  /* 0x00007380ff0677ac */ /* 0x000e640008000800 */
[----:B------:R-:W-:Y:S01]  /*14350*/  VIADD R10, R11, UR5 ;  /* 0x000000050b0a7c36 */ /* 0x000fe20008000000 */
[----:B----4-:R-:W-:-:S05]  /*14360*/  PRMT R5, R40, 0x7632, R5 ;  /* 0x0000763228057816 */ /* 0x010fca0000000005 */
[----:B------:R4:W-:Y:S01]  /*14370*/  @P4 STG.E.U16 desc[UR16][R6.64], R5 ;  /* 0x0000000506004986 */ /* 0x0009e2000c101510 */
[----:B------:R-:W-:-:S04]  /*14380*/  LEA R8, P4, R11, R0, 0x1 ;  /* 0x000000000b087211 */ /* 0x000fc800078808ff */
[----:B------:R-:W-:Y:S01]  /*14390*/  LEA.HI.X.SX32 R9, R11, R3, 0x1, P4 ;  /* 0x000000030b097211 */ /* 0x000fe200020f0eff */
[----:B------:R-:W-:Y:S01]  /*143a0*/  VIADD R11, R2, 0xeb ;  /* 0x000000eb020b7836 */ /* 0x000fe20000000000 */
[----:B------:R-:W-:-:S03]  /*143b0*/  LEA R4, P4, R10, R0, 0x1 ;  /* 0x000000000a047211 */ /* 0x000fc600078808ff */
[----:B------:R5:W-:Y:S01]  /*143c0*/  @P6 STG.E.U16 desc[UR16][R8.64], R42 ;  /* 0x0000002a08006986 */ /* 0x000be2000c101510 */
[----:B----4-:R-:W-:Y:S02]  /*143d0*/  PRMT R7, R42, 0x7632, R7 ;  /* 0x000076322a077816 */ /* 0x010fe40000000007 */
        /* <DEDUP_REMOVED lines=9> */
[-C--:B----4-:R-:W-:Y:S01]  /*14470*/  LEA.HI.X.SX32 R7, R10, R3.reuse, 0x1, P2 ;  /* 0x000000030a077211 */ /* 0x090fe200010f0eff */
        /* <DEDUP_REMOVED lines=21> */
[C---:B----4-:R-:W-:Y:S01]  /*145d0*/  LEA.HI.X.SX32 R7, R10.reuse, R3, 0x1, P6 ;  /* 0x000000030a077211 */ /* 0x050fe200030f0eff */
[----:B------:R-:W-:-:S04]  /*145e0*/  VIADD R10, R10, UR5 ;  /* 0x000000050a0a7c36 */ /* 0x000fc80008000000 */
[----:B------:R-:W-:Y:S01]  /*145f0*/  VIADD R11, R10, UR5 ;  /* 0x000000050a0b7c36 */ /* 0x000fe20008000000 */
[----:B-----5:R-:W-:-:S04]  /*14600*/  PRMT R5, R46, 0x7632, R5 ;  /* 0x000076322e057816 */ /* 0x020fc80000000005 */
[-C--:B------:R-:W-:Y:S01]  /*14610*/  LEA R4, P6, R11, R0.reuse, 0x1 ;  /* 0x000000000b047211 */ /* 0x080fe200078c08ff */
[----:B------:R4:W-:Y:S01]  /*14620*/  @P4 STG.E.U16 desc[UR16][R6.64], R5 ;  /* 0x0000000506004986 */ /* 0x0009e2000c101510 */
[----:B------:R-:W-:-:S04]  /*14630*/  LEA R8, P4, R10, R0, 0x1 ;  /* 0x000000000a087211 */ /* 0x000fc800078808ff */
[-C--:B------:R-:W-:Y:S02]  /*14640*/  LEA.HI.X.SX32 R9, R10, R3.reuse, 0x1, P4 ;  /* 0x000000030a097211 */ /* 0x080fe400020f0eff */
[----:B0-----:R-:W-:Y:S01]  /*14650*/  ISETP.LT.AND P4, PT, R12, UR4, !P0 ;  /* 0x000000040c007c0c */ /* 0x001fe2000c781270 */
[----:B------:R-:W0:Y:S01]  /*14660*/  LDCU UR4, c[0x0][0x39c] ;  /* 0x00007380ff0477ac */ /* 0x000e220008000800 */
[C---:B------:R-:W-:Y:S01]  /*14670*/  VIADD R12, R2.reuse, 0xf6 ;  /* 0x000000f6020c7836 */ /* 0x040fe20000000000 */
        /* <DEDUP_REMOVED lines=11> */
[----:B------:R-:W-:-:S03]  /*14730*/  VIADD R9, R2, 0xf3 ;  /* 0x000000f302097836 */ /* 0x000fc60000000000 */
[----:B0-----:R-:W-:Y:S01]  /*14740*/  ISETP.LT.AND P6, PT, R8, UR4, !P0 ;  /* 0x0000000408007c0c */ /* 0x001fe2000c7c1270 */
[----:B------:R-:W0:Y:S01]  /*14750*/  LDCU UR4, c[0x0][0x39c] ;  /* 0x00007380ff0477ac */ /* 0x000e220008000800 */
[-C--:B----4-:R-:W-:Y:S01]  /*14760*/  LEA.HI.X.SX32 R7, R11, R3.reuse, 0x1, P5 ;  /* 0x000000030b077211 */ /* 0x090fe200028f0eff */
[----:B------:R-:W-:Y:S01]  /*14770*/  VIADD R4, R2, 0xf4 ;  /* 0x000000f402047836 */ /* 0x000fe20000000000 */
[-C--:B------:R-:W-:Y:S02]  /*14780*/  LEA R8, P5, R10, R0.reuse, 0x1 ;  /* 0x000000000a087211 */ /* 0x080fe400078a08ff */
[----:B------:R-:W-:Y:S01]  /*14790*/  PRMT R5, R50, 0x7632, R5 ;  /* 0x0000763232057816 */ /* 0x000fe20000000005 */
[----:B------:R-:W-:Y:S01]  /*147a0*/  @P1 STG.E.U16 desc[UR16][R6.64], R50 ;  /* 0x0000003206001986 */ /* 0x000fe2000c101510 */
[----:B--2---:R-:W-:Y:S01]  /*147b0*/  ISETP.LT.AND P1, PT, R9, UR7, !P0 ;  /* 0x0000000709007c0c */ /* 0x004fe2000c721270 */
[----:B------:R-:W2:Y:S01]  /*147c0*/  LDCU UR7, c[0x0][0x39c] ;  /* 0x00007380ff0777ac */ /* 0x000ea20008000800 */
[C---:B------:R-:W-:Y:S01]  /*147d0*/  LEA.HI.X.SX32 R9, R10.reuse, R3, 0x1, P5 ;  /* 0x000000030a097211 */ /* 0x040fe200028f0eff */
[----:B------:R-:W-:Y:S01]  /*147e0*/  VIADD R10, R10, UR5 ;  /* 0x000000050a0a7c36 */ /* 0x000fe20008000000 */
[----:B-1----:R-:W-:Y:S01]  /*147f0*/  ISETP.LT.AND P5, PT, R4, UR6, !P0 ;  /* 0x0000000604007c0c */ /* 0x002fe2000c7a1270 */
[----:B------:R-:W1:Y:S02]  /*14800*/  LDCU UR6, c[0x0][0x39c] ;  /* 0x00007380ff0677ac */ /* 0x000e640008000800 */
[----:B------:R4:W-:Y:S01]  /*14810*/  @P3 STG.E.U16 desc[UR16][R8.64], R5 ;  /* 0x0000000508003986 */ /* 0x0009e2000c101510 */
[C---:B------:R-:W-:Y:S01]  /*14820*/  LEA R4, P3, R10.reuse, R0, 0x1 ;  /* 0x000000000a047211 */ /* 0x040fe200078608ff */
[----:B------:R-:W-:-:S03]  /*14830*/  VIADD R11, R10, UR5 ;  /* 0x000000050a0b7c36 */ /* 0x000fc60008000000 */
        /* <DEDUP_REMOVED lines=8> */
[----:B------:R-:W0:Y:S01]  /*148c0*/  LDCU UR4, c[0x0][0x39c] ;  /* 0x00007380ff0477ac */ /* 0x000e220008000800 */
[----:B-1----:R-:W-:Y:S01]  /*148d0*/  ISETP.LT.AND P3, PT, R12, UR6, !P0 ;  /* 0x000000060c007c0c */ /* 0x002fe2000c761270 */
[----:B------:R1:W-:Y:S01]  /*148e0*/  @P2 STG.E.U16 desc[UR16][R6.64], R9 ;  /* 0x0000000906002986 */ /* 0x0003e2000c101510 */
[C---:B------:R-:W-:Y:S01]  /*148f0*/  LEA R8, P2, R11.reuse, R0, 0x1 ;  /* 0x000000000b087211 */ /* 0x040fe200078408ff */
[----:B------:R-:W-:Y:S01]  /*14900*/  VIADD R10, R11, UR5 ;  /* 0x000000050b0a7c36 */ /* 0x000fe20008000000 */
[----:B------:R-:W5:Y:S01]  /*14910*/  LDCU UR6, c[0x0][0x39c] ;  /* 0x00007380ff0677ac */ /* 0x000f620008000800 */
[----:B------:R-:W-:-:S02]  /*14920*/  VIADD R12, R2, 0xfd ;  /* 0x000000fd020c7836 */ /* 0x000fc40000000000 */
[C---:B----4-:R-:W-:Y:S01]  /*14930*/  VIADD R5, R2.reuse, 0xf7 ;  /* 0x000000f702057836 */ /* 0x050fe20000000000 */
[-C--:B-1----:R-:W-:Y:S01]  /*14940*/  LEA.HI.X.SX32 R9, R11, R3.reuse, 0x1, P2 ;  /* 0x000000030b097211 */ /* 0x082fe200010f0eff */
[----:B------:R-:W-:Y:S01]  /*14950*/  VIADD R6, R2, 0xf8 ;  /* 0x000000f802067836 */ /* 0x000fe20000000000 */
[-C--:B------:R-:W-:Y:S02]  /*14960*/  LEA R4, P2, R10, R0.reuse, 0x1 ;  /* 0x000000000a047211 */ /* 0x080fe400078408ff */
[----:B------:R-:W-:Y:S01]  /*14970*/  PRMT R7, R54, 0x7632, R7 ;  /* 0x0000763236077816 */ /* 0x000fe20000000007 */
[----:B------:R-:W-:Y:S01]  /*14980*/  @P6 STG.E.U16 desc[UR16][R8.64], R54 ;  /* 0x0000003608006986 */ /* 0x000fe2000c101510 */
[----:B--2---:R-:W-:Y:S01]  /*14990*/  ISETP.LT.AND P6, PT, R5, UR7, !P0 ;  /* 0x0000000705007c0c */ /* 0x004fe2000c7c1270 */
[----:B------:R-:W1:Y:S01]  /*149a0*/  LDCU UR7, c[0x0][0x39c] ;  /* 0x00007380ff0777ac */ /* 0x000e620008000800 */
[C---:B------:R-:W-:Y:S01]  /*149b0*/  LEA.HI.X.SX32 R5, R10.reuse, R3, 0x1, P2 ;  /* 0x000000030a057211 */ /* 0x040fe200010f0eff */
[----:B------:R-:W-:Y:S01]  /*149c0*/  VIADD R10, R10, UR5 ;  /* 0x000000050a0a7c36 */ /* 0x000fe20008000000 */
[----:B0-----:R-:W-:Y:S01]  /*149d0*/  ISETP.LT.AND P2, PT, R6, UR4, !P0 ;  /* 0x0000000406007c0c */ /* 0x001fe2000c741270 */
[----:B------:R-:W0:Y:S02]  /*149e0*/  LDCU UR4, c[0x0][0x39c] ;  /* 0x00007380ff0477ac */ /* 0x000e240008000800 */
[----:B------:R2:W-:Y:S01]  /*149f0*/  @P1 STG.E.U16 desc[UR16][R4.64], R7 ;  /* 0x0000000704001986 */ /* 0x0005e2000c101510 */
[C---:B------:R-:W-:Y:S01]  /*14a00*/  LEA R6, P1, R10.reuse, R0, 0x1 ;  /* 0x000000000a067211 */ /* 0x040fe200078208ff */
[----:B------:R-:W-:-:S03]  /*14a10*/  VIADD R11, R10, UR5 ;  /* 0x000000050a0b7c36 */ /* 0x000fc60008000000 */
[-C--:B--2---:R-:W-:Y:S01]  /*14a20*/  LEA.HI.X.SX32 R7, R10, R3.reuse, 0x1, P1 ;  /* 0x000000030a077211 */ /* 0x084fe200008f0eff */
[C---:B------:R-:W-:Y:S01]  /*14a30*/  VIADD R10, R2.reuse, 0xf9 ;  /* 0x000000f9020a7836 */ /* 0x040fe20000000000 */
[C---:B------:R-:W-:Y:S01]  /*14a40*/  LEA R8, P1, R11.reuse, R0, 0x1 ;  /* 0x000000000b087211 */ /* 0x040fe200078208ff */
[----:B------:R-:W-:Y:S02]  /*14a50*/  VIADD R5, R2, 0xfa ;  /* 0x000000fa02057836 */ /* 0x000fe40000000000 */
[----:B------:R2:W-:Y:S01]  /*14a60*/  @P5 STG.E.U16 desc[UR16][R6.64], R56 ;  /* 0x0000003806005986 */ /* 0x0005e2000c101510 */
[C---:B------:R-:W-:Y:S01]  /*14a70*/  LEA.HI.X.SX32 R9, R11.reuse, R3, 0x1, P1 ;  /* 0x000000030b097211 */ /* 0x040fe200008f0eff */
[----:B------:R-:W-:Y:S01]  /*14a80*/  VIADD R11, R11, UR5 ;  /* 0x000000050b0b7c36 */ /* 0x000fe20008000000 */
[----:B-----5:R-:W-:Y:S01]  /*14a90*/  ISETP.LT.AND P1, PT, R10, UR6, !P0 ;  /* 0x000000060a007c0c */ /* 0x020fe2000c721270 */
[----:B------:R-:W-:Y:S01]  /*14aa0*/  VIADD R10, R2, 0xfb ;  /* 0x000000fb020a7836 */ /* 0x000fe20000000000 */
[----:B0-----:R-:W-:Y:S01]  /*14ab0*/  ISETP.LT.AND P5, PT, R5, UR4, !P0 ;  /* 0x0000000405007c0c */ /* 0x001fe2000c7a1270 */
[----:B------:R-:W0:Y:S01]  /*14ac0*/  LDCU UR4, c[0x0][0x39c] ;  /* 0x00007380ff0477ac */ /* 0x000e220008000800 */
[----:B------:R-:W4:Y:S01]  /*14ad0*/  LDCU UR6, c[0x0][0x39c] ;  /* 0x00007380ff0677ac */ /* 0x000f220008000800 */
[----:B--2---:R-:W-:-:S05]  /*14ae0*/  PRMT R7, R56, 0x7632, R7 ;  /* 0x0000763238077816 */ /* 0x004fca0000000007 */
[----:B------:R2:W-:Y:S01]  /*14af0*/  @P4 STG.E.U16 desc[UR16][R8.64], R7 ;  /* 0x0000000708004986 */ /* 0x0005e2000c101510 */
[----:B------:R-:W-:-:S04]  /*14b00*/  LEA R4, P4, R11, R0, 0x1 ;  /* 0x000000000b047211 */ /* 0x000fc800078808ff */
[C---:B------:R-:W-:Y:S01]  /*14b10*/  LEA.HI.X.SX32 R5, R11.reuse, R3, 0x1, P4 ;  /* 0x000000030b057211 */ /* 0x040fe200020f0eff */
[----:B------:R-:W-:Y:S01]  /*14b20*/  VIADD R11, R11, UR5 ;  /* 0x000000050b0b7c36 */ /* 0x000fe20008000000 */
[----:B-1----:R-:W-:-:S03]  /*14b30*/  ISETP.LT.AND P4, PT, R10, UR7, !P0 ;  /* 0x000000070a007c0c */ /* 0x002fc6000c781270 */
[----:B------:R1:W-:Y:S01]  /*14b40*/  @P3 STG.E.U16 desc[UR16][R4.64], R58 ;  /* 0x0000003a04003986 */ /* 0x0003e2000c101510 */
[C---:B------:R-:W-:Y:S01]  /*14b50*/  LEA R6, P3, R11.reuse, R0, 0x1 ;  /* 0x000000000b067211 */ /* 0x040fe200078608ff */
[----:B------:R-:W-:-:S03]  /*14b60*/  VIADD R10, R11, UR5 ;  /* 0x000000050b0a7c36 */ /* 0x000fc60008000000 */
[----:B--2---:R-:W-:Y:S01]  /*14b70*/  LEA.HI.X.SX32 R7, R11, R3, 0x1, P3 ;  /* 0x000000030b077211 */ /* 0x004fe200018f0eff */
[----:B------:R-:W-:Y:S01]  /*14b80*/  VIADD R11, R2, 0xfc ;  /* 0x000000fc020b7836 */ /* 0x000fe20000000000 */
[----:B------:R-:W-:Y:S01]  /*14b90*/  LEA R8, P3, R10, R0, 0x1 ;  /* 0x000000000a087211 */ /* 0x000fe200078608ff */
[----:B------:R-:W-:-:S03]  /*14ba0*/  VIADD R2, R2, 0xff ;  /* 0x000000ff02027836 */ /* 0x000fc60000000000 */
[C---:B------:R-:W-:Y:S01]  /*14bb0*/  LEA.HI.X.SX32 R9, R10.reuse, R3, 0x1, P3 ;  /* 0x000000030a097211 */ /* 0x040fe200018f0eff */
[----:B------:R-:W-:Y:S01]  /*14bc0*/  VIADD R10, R10, UR5 ;  /* 0x000000050a0a7c36 */ /* 0x000fe20008000000 */
[----:B-1----:R-:W-:Y:S02]  /*14bd0*/  PRMT R5, R58, 0x7632, R5 ;  /* 0x000076323a057816 */ /* 0x002fe40000000005 */
[----:B0-----:R-:W-:Y:S01]  /*14be0*/  ISETP.LT.AND P3, PT, R11, UR4, !P0 ;  /* 0x000000040b007c0c */ /* 0x001fe2000c761270 */
[C---:B------:R-:W-:Y:S01]  /*14bf0*/  VIADD R11, R10.reuse, UR5 ;  /* 0x000000050a0b7c36 */ /* 0x040fe20008000000 */
[----:B------:R-:W0:Y:S01]  /*14c00*/  LDCU UR4, c[0x0][0x39c] ;  /* 0x00007380ff0477ac */ /* 0x000e220008000800 */
[----:B------:R1:W-:Y:S04]  /*14c10*/  @P6 STG.E.U16 desc[UR16][R6.64], R5 ;  /* 0x0000000506006986 */ /* 0x0003e8000c101510 */
[----:B------:R2:W-:Y:S01]  /*14c20*/  @P2 STG.E.U16 desc[UR16][R8.64], R60 ;  /* 0x0000003c08002986 */ /* 0x0005e2000c101510 */
[----:B------:R-:W-:-:S04]  /*14c30*/  LEA R4, P2, R10, R0, 0x1 ;  /* 0x000000000a047211 */ /* 0x000fc800078408ff */
[----:B-1----:R-:W-:Y:S01]  /*14c40*/  LEA.HI.X.SX32 R5, R10, R3, 0x1, P2 ;  /* 0x000000030a057211 */ /* 0x002fe200010f0eff */
[C---:B------:R-:W-:Y:S01]  /*14c50*/  VIADD R10, R11.reuse, UR5 ;  /* 0x000000050b0a7c36 */ /* 0x040fe20008000000 */
[----:B------:R-:W-:Y:S02]  /*14c60*/  PRMT R7, R60, 0x7632, R7 ;  /* 0x000076323c077816 */ /* 0x000fe40000000007 */
[----:B----4-:R-:W-:Y:S01]  /*14c70*/  ISETP.LT.AND P2, PT, R12, UR6, !P0 ;  /* 0x000000060c007c0c */ /* 0x010fe2000c741270 */
[C---:B------:R-:W-:Y:S01]  /*14c80*/  VIADD R13, R10.reuse, UR5 ;  /* 0x000000050a0d7c36 */ /* 0x040fe20008000000 */
[----:B------:R-:W1:Y:S01]  /*14c90*/  LDCU UR6, c[0x0][0x39c] ;  /* 0x00007380ff0677ac */ /* 0x000e620008000800 */
[----:B------:R4:W-:Y:S01]  /*14ca0*/  @P1 STG.E.U16 desc[UR16][R4.64], R7 ;  /* 0x0000000704001986 */ /* 0x0009e2000c101510 */
[-C--:B------:R-:W-:Y:S01]  /*14cb0*/  LEA R6, P1, R11, R0.reuse, 0x1 ;  /* 0x000000000b067211 */ /* 0x080fe200078208ff */
[----:B------:R-:W-:Y:S01]  /*14cc0*/  VIADD R14, R13, UR5 ;  /* 0x000000050d0e7c36 */ /* 0x000fe20008000000 */
[----:B--2---:R-:W-:-:S03]  /*14cd0*/  LEA R8, P6, R10, R0, 0x1 ;  /* 0x000000000a087211 */ /* 0x004fc600078c08ff */
[----:B------:R-:W-:Y:S01]  /*14ce0*/  VIADD R15, R14, UR5 ;  /* 0x000000050e0f7c36 */ /* 0x000fe20008000000 */
[-C--:B------:R-:W-:Y:S02]  /*14cf0*/  LEA.HI.X.SX32 R9, R10, R3.reuse, 0x1, P6 ;  /* 0x000000030a097211 */ /* 0x080fe400030f0eff */
[-C--:B------:R-:W-:Y:S01]  /*14d00*/  LEA R12, P6, R14, R0.reuse, 0x1 ;  /* 0x000000000e0c7211 */ /* 0x080fe200078c08ff */
[----:B------:R-:W-:Y:S01]  /*14d10*/  VIADD R16, R15, UR5 ;  /* 0x000000050f107c36 */ /* 0x000fe20008000000 */
[----:B----4-:R-:W-:Y:S02]  /*14d20*/  LEA.HI.X.SX32 R7, R11, R3, 0x1, P1 ;  /* 0x000000030b077211 */ /* 0x010fe400008f0eff */
[----:B------:R-:W-:-:S03]  /*14d30*/  LEA R10, P1, R13, R0, 0x1 ;  /* 0x000000000d0a7211 */ /* 0x000fc600078208ff */
[----:B------:R2:W-:Y:S01]  /*14d40*/  @P5 STG.E.U16 desc[UR16][R6.64], R62 ;  /* 0x0000003e06005986 */ /* 0x0005e2000c101510 */
[-C--:B------:R-:W-:Y:S02]  /*14d50*/  LEA.HI.X.SX32 R11, R13, R3.reuse, 0x1, P1 ;  /* 0x000000030d0b7211 */ /* 0x080fe400008f0eff */
[-C--:B------:R-:W-:Y:S02]  /*14d60*/  LEA.HI.X.SX32 R13, R14, R3.reuse, 0x1, P6 ;  /* 0x000000030e0d7211 */ /* 0x080fe400030f0eff */
[----:B------:R-:W-:Y:S02]  /*14d70*/  LEA R4, P6, R16, R0, 0x1 ;  /* 0x0000000010047211 */ /* 0x000fe400078c08ff */
[----:B0-----:R-:W-:Y:S02]  /*14d80*/  ISETP.LT.AND P1, PT, R17, UR4, !P0 ;  /* 0x0000000411007c0c */ /* 0x001fe4000c721270 */
[----:B-1----:R-:W-:Y:S02]  /*14d90*/  ISETP.LT.AND P0, PT, R2, UR6, !P0 ;  /* 0x0000000602007c0c */ /* 0x002fe4000c701270 */
[----:B------:R-:W-:-:S02]  /*14da0*/  LEA.HI.X.SX32 R5, R16, R3, 0x1, P6 ;  /* 0x0000000310057211 */ /* 0x000fc400030f0eff */
[C---:B------:R-:W-:Y:S02]  /*14db0*/  LEA R2, P6, R15.reuse, R0, 0x1 ;  /* 0x000000000f027211 */ /* 0x040fe400078c08ff */
[----:B------:R-:W-:Y:S02]  /*14dc0*/  PRMT R0, R62, 0x7632, R0 ;  /* 0x000076323e007816 */ /* 0x000fe40000000000 */
[----:B--2---:R-:W-:Y:S02]  /*14dd0*/  PRMT R7, R64, 0x7632, R7 ;  /* 0x0000763240077816 */ /* 0x004fe40000000007 */
[----:B------:R-:W-:Y:S01]  /*14de0*/  LEA.HI.X.SX32 R3, R15, R3, 0x1, P6 ;  /* 0x000000030f037211 */ /* 0x000fe200030f0eff */
[----:B------:R0:W-:Y:S04]  /*14df0*/  @P4 STG.E.U16 desc[UR16][R8.64], R0 ;  /* 0x0000000008004986 */ /* 0x0001e8000c101510 */
[----:B------:R1:W-:Y:S04]  /*14e00*/  @P3 STG.E.U16 desc[UR16][R10.64], R64 ;  /* 0x000000400a003986 */ /* 0x0003e8000c101510 */
[----:B------:R1:W-:Y:S01]  /*14e10*/  @P2 STG.E.U16 desc[UR16][R12.64], R7 ;  /* 0x000000070c002986 */ /* 0x0003e2000c101510 */
[----:B0-----:R-:W-:-:S03]  /*14e20*/  PRMT R9, R66, 0x7632, R9 ;  /* 0x0000763242097816 */ /* 0x001fc60000000009 */
[----:B------:R1:W-:Y:S04]  /*14e30*/  @P1 STG.E.U16 desc[UR16][R2.64], R66 ;  /* 0x0000004202001986 */ /* 0x0003e8000c101510 */
[----:B------:R1:W-:Y:S01]  /*14e40*/  @P0 STG.E.U16 desc[UR16][R4.64], R9 ;  /* 0x0000000904000986 */ /* 0x0003e2000c101510 */
[----:B---3--:R-:W-:Y:S06]  /*14e50*/  BAR.SYNC.DEFER_BLOCKING 0x0 ;  /* 0x0000000000007b1d */ /* 0x008fec0000010000 */
[----:B------:R-:W-:Y:S05]  /*14e60*/  BRA.U UP0, `(.L_x_20) ;  /* 0x0000000100a07547 */ /* 0x000fea000b800000 */
[----:B------:R-:W0:Y:S01]  /*14e70*/  S2UR UR5, SR_CgaCtaId ;  /* 0x00000000000579c3 */ /* 0x000e220000008800 */
[----:B------:R-:W-:Y:S01]  /*14e80*/  NOP ;  /* 0x0000000000007918 */ /* 0x000fe20000000000 */
[----:B------:R-:W-:Y:S01]  /*14e90*/  UMOV UR4, 0x50 ;  /* 0x0000005000047882 */ /* 0x000fe20000000000 */
[----:B------:R-:W-:Y:S02]  /*14ea0*/  IMAD.U32 R0, RZ, RZ, UR18 ;  /* 0x00000012ff007e24 */ /* 0x000fe4000f8e00ff */
[----:B-1----:R-:W-:Y:S02]  /*14eb0*/  IMAD.MOV.U32 R3, RZ, RZ, 0xffff ;  /* 0x0000ffffff037424 */ /* 0x002fe400078e00ff */
[----:B------:R-:W-:Y:S01]  /*14ec0*/  IMAD.MOV.U32 R7, RZ, RZ, 0x1 ;  /* 0x00000001ff077424 */ /* 0x000fe200078e00ff */
[----:B------:R-:W-:-:S04]  /*14ed0*/  LOP3.LUT R0, R0, 0xffff, RZ, 0xc0, !PT ;  /* 0x0000ffff00007812 */ /* 0x000fc800078ec0ff */
[----:B------:R-:W-:-:S05]  /*14ee0*/  SHF.R.U32.HI R0, RZ, 0x5, R0 ;  /* 0x00000005ff007819 */ /* 0x000fca0000011600 */
[----:B------:R-:W-:Y:S01]  /*14ef0*/  VIADD R2, R0, 0x10 ;  /* 0x0000001000027836 */ /* 0x000fe20000000000 */
[----:B------:R-:W-:Y:S01]  /*14f00*/  SHF.L.U32 R0, R3, R0, RZ ;  /* 0x0000000003007219 */ /* 0x000fe200000006ff */
[----:B0-----:R-:W-:-:S03]  /*14f10*/  ULEA UR6, UR5, UR4, 0x18 ;  /* 0x0000000405067291 */ /* 0x001fc6000f8ec0ff */
[----:B------:R-:W-:-:S04]  /*14f20*/  SHF.L.U32 R3, R7, R2, RZ ;  /* 0x0000000207037219 */ /* 0x000fc800000006ff */
[----:B------:R-:W-:Y:S02]  /*14f30*/  LOP3.LUT R0, R3, R0, RZ, 0xfc, !PT ;  /* 0x0000000003007212 */ /* 0x000fe400078efcff */
[----:B------:R-:W0:Y:S02]  /*14f40*/  LDS R5, [UR6] ;  /* 0x00000006ff057984 */ /* 0x000e240008000800 */
[C---:B------:R-:W-:Y:S02]  /*14f50*/  LOP3.LUT R2, R0.reuse, 0xffff, RZ, 0xc0, !PT ;  /* 0x0000ffff00027812 */ /* 0x040fe400078ec0ff */
[----:B0-----:R-:W-:-:S04]  /*14f60*/  LOP3.LUT R3, R0, 0xffff, R5, 0x80, !PT ;  /* 0x0000ffff00037812 */ /* 0x001fc800078e8005 */
[----:B------:R-:W-:-:S13]  /*14f70*/  ISETP.NE.AND P0, PT, R3, R2, PT ;  /* 0x000000020300720c */ /* 0x000fda0003f05270 */
[----:B------:R-:W-:Y:S05]  /*14f80*/  @P0 BRA `(.L_x_21) ;  /* 0x0000000000500947 */ /* 0x000fea0003800000 */
[----:B------:R-:W-:Y:S02]  /*14f90*/  SHF.R.U32.HI R5, RZ, 0x10, R5 ;  /* 0x00000010ff057819 */ /* 0x000fe40000011605 */
[----:B------:R-:W-:-:S04]  /*14fa0*/  SHF.R.U32.HI R2, RZ, 0x10, R0 ;  /* 0x00000010ff027819 */ /* 0x000fc80000011600 */
[----:B------:R-:W-:-:S04]  /*14fb0*/  LOP3.LUT R5, R5, R2, RZ, 0xc0, !PT ;  /* 0x0000000205057212 */ /* 0x000fc800078ec0ff */
[----:B------:R-:W-:-:S13]  /*14fc0*/  ISETP.NE.AND P0, PT, R5, R2, PT ;  /* 0x000000020500720c */ /* 0x000fda0003f05270 */
[----:B------:R-:W-:Y:S05]  /*14fd0*/  @P0 BRA `(.L_x_22) ;  /* 0x0000000000300947 */ /* 0x000fea0003800000 */
[----:B------:R-:W-:Y:S01]  /*14fe0*/  R2UR UR4, R0 ;  /* 0x00000000000472ca */ /* 0x000fe200000e0000 */
[----:B------:R-:W-:Y:S01]  /*14ff0*/  VOTEU.ANY UR5, UPT, PT ;  /* 0x0000000000057886 */ /* 0x000fe200038e0100 */
[----:B------:R-:W0:Y:S01]  /*15000*/  S2R R0, SR_LANEID ;  /* 0x0000000000007919 */ /* 0x000e220000000000 */
[----:B------:R-:W-:-:S10]  /*15010*/  UFLO.U32 UR5, UR5 ;  /* 0x00000005000572bd */ /* 0x000fd400080e0000 */
[----:B------:R-:W-:-:S06]  /*15020*/  ULOP3.LUT UR4, URZ, UR4, URZ, 0x33, !UPT ;  /* 0x00000004ff047292 */ /* 0x000fcc000f8e33ff */
[----:B------:R-:W-:-:S04]  /*15030*/  IMAD.U32 R2, RZ, RZ, UR4 ;  /* 0x00000004ff027e24 */ /* 0x000fc8000f8e00ff */
[----:B------:R-:W1:Y:S02]  /*15040*/  REDUX UR7, R2 ;  /* 0x00000000020773c4 */ /* 0x000e640000000000 */
[----:B------:R2:W-:Y:S01]  /*15050*/  UTCATOMSWS.AND URZ, UR4 ;  /* 0x0000000400ff79e3 */ /* 0x0005e20008000000 */
[----:B0-----:R-:W-:Y:S01]  /*15060*/  ISETP.EQ.U32.AND P0, PT, R0, UR5, PT ;  /* 0x0000000500007c0c */ /* 0x001fe2000bf02070 */
[----:B-1----:R-:W-:-:S12]  /*15070*/  IMAD.U32 R0, RZ, RZ, UR7 ;  /* 0x00000007ff007e24 */ /* 0x002fd8000f8e00ff */
[----:B------:R2:W-:Y:S01]  /*15080*/  @P0 ATOMS.AND RZ, [UR6], R0 ;  /* 0x00000000ffff098c */ /* 0x0005e2000a800006 */
[----:B------:R-:W-:Y:S05]  /*15090*/  BRA `(.L_x_20) ;  /* 0x0000000000147947 */ /* 0x000fea0003800000 */
.L_x_22:
[----:B------:R-:W-:-:S07]  /*150a0*/  MOV R2, 0x150c0 ;  /* 0x000150c000027802 */ /* 0x000fce0000000f00 */
[----:B------:R-:W-:Y:S05]  /*150b0*/  CALL.REL.NOINC `($__internal_0_$__cuda_sm10x_tcgen05_guardrail_trap_col_being_dealloced_not_returned_by_alloc) ;  /* 0x00000000005c7944 */ /* 0x000fea0003c00000 */
[----:B------:R-:W-:Y:S05]  /*150c0*/  BRA `(.L_x_20) ;  /* 0x0000000000087947 */ /* 0x000fea0003800000 */
.L_x_21:
[----:B------:R-:W-:-:S07]  /*150d0*/  MOV R2, 0x150f0 ;  /* 0x000150f000027802 */ /* 0x000fce0000000f00 */
[----:B------:R-:W-:Y:S05]  /*150e0*/  CALL.REL.NOINC `($__internal_2_$__cuda_sm10x_tcgen05_guardrail_trap_unallocated_columns_being_dealloced) ;  /* 0x0000000000687944 */ /* 0x000fea0003c00000 */
.L_x_20:
[----:B------:R-:W-:Y:S01]  /*150f0*/  NOP ;  /* 0x0000000000007918 */ /* 0x000fe20000000000 */
[----:B--2---:R-:W-:Y:S05]  /*15100*/  EXIT ;  /* 0x000000000000794d */ /* 0x004fea0003800000 */
.L_x_7:
[----:B------:R-:W-:-:S07]  /*15110*/  IMAD.MOV.U32 R3, RZ, RZ, R2 ;  /* 0x000000ffff037224 */ /* 0x000fce00078e0002 */
.L_x_23:
[----:B-1----:R1:W2:Y:S02]  /*15120*/  SYNCS.PHASECHK.TRANS64.TRYWAIT P1, [R7+URZ], R3 ;  /* 0x00000003070075a7 */ /* 0x0022a400080211ff */
[----:B--2---:R-:W-:Y:S05]  /*15130*/  @!P1 NANOSLEEP.SYNCS 0x989680 ;  /* 0x009896800000995d */ /* 0x004fea0003900000 */
[----:B------:R-:W2:Y:S02]  /*15140*/  @!P1 SYNCS.PHASECHK.TRANS64 P1, [R7+URZ], R3 ;  /* 0x00000003070095a7 */ /* 0x000ea400080210ff */
[----:B--2---:R-:W-:Y:S05]  /*15150*/  @!P1 BRA `(.L_x_23) ;  /* 0xfffffffc00f09947 */ /* 0x004fea000383ffff */
[----:B------:R-:W-:Y:S05]  /*15160*/  BRA `(.L_x_6) ;  /* 0xfffffeb000747947 */ /* 0x000fea000383ffff */
.L_x_10:
[----:B------:R-:W-:-:S07]  /*15170*/  IMAD.MOV.U32 R3, RZ, RZ, R2 ;  /* 0x000000ffff037224 */ /* 0x000fce00078e0002 */
.L_x_24:
[----:B-1----:R1:W2:Y:S02]  /*15180*/  SYNCS.PHASECHK.TRANS64.TRYWAIT P0, [R9+URZ], R3 ;  /* 0x00000003090075a7 */ /* 0x0022a400080011ff */
[----:B--2---:R-:W-:Y:S05]  /*15190*/  @!P0 NANOSLEEP.SYNCS 0x989680 ;  /* 0x009896800000895d */ /* 0x004fea0003900000 */
[----:B------:R-:W2:Y:S02]  /*151a0*/  @!P0 SYNCS.PHASECHK.TRANS64 P0, [R9+URZ], R3 ;  /* 0x00000003090085a7 */ /* 0x000ea400080010ff */
[----:B--2---:R-:W-:Y:S05]  /*151b0*/  @!P0 BRA `(.L_x_24) ;  /* 0xfffffffc00f08947 */ /* 0x004fea000383ffff */
[----:B------:R-:W-:Y:S05]  /*151c0*/  BRA `(.L_x_9) ;  /* 0xfffffeb000d87947 */ /* 0x000fea000383ffff */
.L_x_15:
[----:B------:R-:W0:Y:S02]  /*151d0*/  SYNCS.PHASECHK.TRANS64.TRYWAIT P1, [UR8], R7 ;  /* 0x00000007ff0075a7 */ /* 0x000e240008021108 */
[----:B0-----:R-:W-:Y:S05]  /*151e0*/  @!P1 BRA `(.L_x_15) ;  /* 0xfffffffc00f89947 */ /* 0x001fea000383ffff */
[----:B------:R-:W-:Y:S05]  /*151f0*/  BRA `(.L_x_25) ;  /* 0xffffff6400387947 */ /* 0x000fea000383ffff */
.L_x_19:
[----:B------:R-:W0:Y:S02]  /*15200*/  SYNCS.PHASECHK.TRANS64.TRYWAIT P1, [UR8], R4 ;  /* 0x00000004ff0075a7 */ /* 0x000e240008021108 */
[----:B0-----:R-:W-:Y:S05]  /*15210*/  @!P1 BRA `(.L_x_19) ;  /* 0xfffffffc00f89947 */ /* 0x001fea000383ffff */
[----:B------:R-:W-:Y:S05]  /*15220*/  BRA `(.L_x_18) ;  /* 0xffffff7800e07947 */ /* 0x000fea000383ffff */
        .weak           $__internal_0_$__cuda_sm10x_tcgen05_guardrail_trap_col_being_dealloced_not_returned_by_alloc
        .type           $__internal_0_$__cuda_sm10x_tcgen05_guardrail_trap_col_being_dealloced_not_returned_by_alloc,@function
        .size           $__internal_0_$__cuda_sm10x_tcgen05_guardrail_trap_col_being_dealloced_not_returned_by_alloc,($__internal_1_$__cuda_sm10x_tcgen05_guardrail_trap_phase_invalid_during_alloc - $__internal_0_$__cuda_sm10x_tcgen05_guardrail_trap_col_being_dealloced_not_returned_by_alloc)
$__internal_0_$__cuda_sm10x_tcgen05_guardrail_trap_col_being_dealloced_not_returned_by_alloc:
[----:B------:R-:W-:Y:S05]  /*15230*/  BPT.TRAP 0x1 ;  /* 0x000000040000795c */ /* 0x000fea0000300000 */
[----:B------:R-:W-:-:S04]  /*15240*/  IMAD.MOV.U32 R3, RZ, RZ, 0x0 ;  /* 0x00000000ff037424 */ /* 0x000fc800078e00ff */
[----:B------:R-:W-:Y:S05]  /*15250*/  RET.REL.NODEC R2 `(matmul_kernel) ;  /* 0xfffffeac02687950 */ /* 0x000fea0003c3ffff */
        .weak           $__internal_1_$__cuda_sm10x_tcgen05_guardrail_trap_phase_invalid_during_alloc
        .type           $__internal_1_$__cuda_sm10x_tcgen05_guardrail_trap_phase_invalid_during_alloc,@function
        .size           $__internal_1_$__cuda_sm10x_tcgen05_guardrail_trap_phase_invalid_during_alloc,($__internal_2_$__cuda_sm10x_tcgen05_guardrail_trap_unallocated_columns_being_dealloced - $__internal_1_$__cuda_sm10x_tcgen05_guardrail_trap_phase_invalid_during_alloc)
$__internal_1_$__cuda_sm10x_tcgen05_guardrail_trap_phase_invalid_during_alloc:
[----:B------:R-:W-:Y:S05]  /*15260*/  BPT.TRAP 0x1 ;  /* 0x000000040000795c */ /* 0x000fea0000300000 */
[----:B------:R-:W-:-:S04]  /*15270*/  IMAD.MOV.U32 R3, RZ, RZ, 0x0 ;  /* 0x00000000ff037424 */ /* 0x000fc800078e00ff */
[----:B------:R-:W-:Y:S05]  /*15280*/  RET.REL.NODEC R2 `(matmul_kernel) ;  /* 0xfffffeac025c7950 */ /* 0x000fea0003c3ffff */
        .weak           $__internal_2_$__cuda_sm10x_tcgen05_guardrail_trap_unallocated_columns_being_dealloced
        .type           $__internal_2_$__cuda_sm10x_tcgen05_guardrail_trap_unallocated_columns_being_dealloced,@function
        .size           $__internal_2_$__cuda_sm10x_tcgen05_guardrail_trap_unallocated_columns_being_dealloced,(.L_x_29 - $__internal_2_$__cuda_sm10x_tcgen05_guardrail_trap_unallocated_columns_being_dealloced)
$__internal_2_$__cuda_sm10x_tcgen05_guardrail_trap_unallocated_columns_being_dealloced:
[----:B------:R-:W-:Y:S05]  /*15290*/  BPT.TRAP 0x1 ;  /* 0x000000040000795c */ /* 0x000fea0000300000 */
[----:B------:R-:W-:-:S04]  /*152a0*/  IMAD.MOV.U32 R3, RZ, RZ, 0x0 ;  /* 0x00000000ff037424 */ /* 0x000fc800078e00ff */
[----:B------:R-:W-:Y:S05]  /*152b0*/  RET.REL.NODEC R2 `(matmul_kernel) ;  /* 0xfffffeac02507950 */ /* 0x000fea0003c3ffff */
.L_x_26:
[----:B------:R-:W-:-:S00]  /*152c0*/  BRA `(.L_x_26) ;  /* 0xfffffffc00fc7947 */ /* 0x000fc0000383ffff */
[----:B------:R-:W-:-:S00]  /*152d0*/  NOP ;  /* 0x0000000000007918 */ /* 0x000fc00000000000 */
        /* <DEDUP_REMOVED lines=10> */
.L_x_29:


//--------------------- .nv.shared.matmul_kernel  --------------------------
	.section	.nv.shared.matmul_kernel,"aw",@nobits
	.sectionflags	@""
	.align	16
	.zero		1024


//--------------------- .nv.shared.reserved.0     --------------------------
	.section	.nv.shared.reserved.0,"aw",@nobits
	.align	8
	.weak		__nv_reservedSMEM_offset_0_alias
	.size		__nv_reservedSMEM_offset_0_alias, 0, 64
	.other		__nv_reservedSMEM_offset_0_alias,@"STO_CUDA_RESERVED_SHARED STV_DEFAULT"
__nv_reservedSMEM_offset_0_alias:
	.zero		0
.nv.shared.reserved.0:
	.zero		64
	.weak		__nv_reservedSMEM_allocation_phase
	.type		__nv_reservedSMEM_allocation_phase,@object
	.size		__nv_reservedSMEM_allocation_phase,(.L_0 - __nv_reservedSMEM_allocation_phase)
__nv_reservedSMEM_allocation_phase:
	.zero		1
.L_0:
	.zero		7
	.weak		__nv_reservedSMEM_devtool_atexit_pc
	.type		__nv_reservedSMEM_devtool_atexit_pc,@object
	.size		__nv_reservedSMEM_devtool_atexit_pc,(__nv_reservedSMEM_allocation_mask - __nv_reservedSMEM_devtool_atexit_pc)
__nv_reservedSMEM_devtool_atexit_pc:
	.zero		8
	.weak		__nv_reservedSMEM_allocation_mask
	.type		__nv_reservedSMEM_allocation_mask,@object
	.size		__nv_reservedSMEM_allocation_mask,(.L_2 - __nv_reservedSMEM_allocation_mask)
__nv_reservedSMEM_allocation_mask:
	.zero		4
.L_2:
	.zero		4
	.weak		__nv_reservedSMEM_tmem_allocation_pipeline_mbarrier
	.type		__nv_reservedSMEM_tmem_allocation_pipeline_mbarrier,@object
	.size		__nv_reservedSMEM_tmem_allocation_pipeline_mbarrier,(__nv_reservedSMEM_tmem_allocation_pipeline_mbarrier_parity - __nv_reservedSMEM_tmem_allocation_pipeline_mbarrier)
__nv_reservedSMEM_tmem_allocation_pipeline_mbarrier:
	.zero		8
	.weak		__nv_reservedSMEM_tmem_allocation_pipeline_mbarrier_parity
	.type		__nv_reservedSMEM_tmem_allocation_pipeline_mbarrier_parity,@object
	.size		__nv_reservedSMEM_tmem_allocation_pipeline_mbarrier_parity,(.L_4 - __nv_reservedSMEM_tmem_allocation_pipeline_mbarrier_parity)
__nv_reservedSMEM_tmem_allocation_pipeline_mbarrier_parity:
	.zero		4
.L_4:


//--------------------- .nv.constant0.matmul_kernel --------------------------
	.section	.nv.constant0.matmul_kernel,"a",@progbits
	.sectionflags	@""
	.align	4
.nv.constant0.matmul_kernel:
	.zero		976


//--------------------- SYMBOLS --------------------------

	.type		.nv.reservedSmem.offset0,@object
	.size		.nv.reservedSmem.offset0,0x4
	.type		.nv.reservedSmem.cap,@object
	.size		.nv.reservedSmem.cap,0x4
